//
// Generated by NVIDIA NVVM Compiler
//
// Compiler Build ID: CL-36424714
// Cuda compilation tools, release 13.0, V13.0.88
// Based on NVVM 20.0.0
//

.version 9.0
.target sm_100
.address_size 64

	// .globl	_Z18searchForSubstringPjS_iiPi
// _ZZN3cub18CUB_300001_SM_10006detail6select23DeviceSelectSweepKernelINS2_10policy_hubIiiiLb0ELNS0_10SelectImplE0EE10Policy1000EN6thrust24THRUST_300001_SM_1000_NS17counting_iteratorIiNS9_11use_defaultESB_SB_EENS9_6detail15normal_iteratorINS9_10device_ptrIiEEEESH_PlNS0_13ScanTileStateIiLb1EEE17ifEquals1ThanSaveNS0_8NullTypeEiNS2_19streaming_context_tIlLb1EEELS5_0EEEvT0_T1_T2_T3_T4_T5_T6_T7_iT8_NS1_7vsmem_tEE19static_temp_storage has been demoted
.global .align 1 .b8 _ZN34_INTERNAL_f6de29ba_4_k_cu_868903054cuda3std3__45__cpo5beginE[1];
.global .align 1 .b8 _ZN34_INTERNAL_f6de29ba_4_k_cu_868903054cuda3std3__45__cpo3endE[1];
.global .align 1 .b8 _ZN34_INTERNAL_f6de29ba_4_k_cu_868903054cuda3std3__45__cpo6cbeginE[1];
.global .align 1 .b8 _ZN34_INTERNAL_f6de29ba_4_k_cu_868903054cuda3std3__45__cpo4cendE[1];
.global .align 1 .b8 _ZN34_INTERNAL_f6de29ba_4_k_cu_868903054cuda3std3__45__cpo6rbeginE[1];
.global .align 1 .b8 _ZN34_INTERNAL_f6de29ba_4_k_cu_868903054cuda3std3__45__cpo4rendE[1];
.global .align 1 .b8 _ZN34_INTERNAL_f6de29ba_4_k_cu_868903054cuda3std3__45__cpo7crbeginE[1];
.global .align 1 .b8 _ZN34_INTERNAL_f6de29ba_4_k_cu_868903054cuda3std3__45__cpo5crendE[1];
.global .align 1 .b8 _ZN34_INTERNAL_f6de29ba_4_k_cu_868903054cuda3std3__436_GLOBAL__N__f6de29ba_4_k_cu_868903056ignoreE[1];
.global .align 1 .b8 _ZN34_INTERNAL_f6de29ba_4_k_cu_868903054cuda3std3__419piecewise_constructE[1];
.global .align 1 .b8 _ZN34_INTERNAL_f6de29ba_4_k_cu_868903054cuda3std3__48in_placeE[1];
.global .align 1 .b8 _ZN34_INTERNAL_f6de29ba_4_k_cu_868903054cuda3std3__420unreachable_sentinelE[1];
.global .align 1 .b8 _ZN34_INTERNAL_f6de29ba_4_k_cu_868903054cuda3std3__47nulloptE[1];
.global .align 1 .b8 _ZN34_INTERNAL_f6de29ba_4_k_cu_868903054cuda3std3__48unexpectE[1];
.global .align 1 .b8 _ZN34_INTERNAL_f6de29ba_4_k_cu_868903054cuda3std6ranges3__45__cpo4swapE[1];
.global .align 1 .b8 _ZN34_INTERNAL_f6de29ba_4_k_cu_868903054cuda3std6ranges3__45__cpo9iter_moveE[1];
.global .align 1 .b8 _ZN34_INTERNAL_f6de29ba_4_k_cu_868903054cuda3std6ranges3__45__cpo5beginE[1];
.global .align 1 .b8 _ZN34_INTERNAL_f6de29ba_4_k_cu_868903054cuda3std6ranges3__45__cpo3endE[1];
.global .align 1 .b8 _ZN34_INTERNAL_f6de29ba_4_k_cu_868903054cuda3std6ranges3__45__cpo6cbeginE[1];
.global .align 1 .b8 _ZN34_INTERNAL_f6de29ba_4_k_cu_868903054cuda3std6ranges3__45__cpo4cendE[1];
.global .align 1 .b8 _ZN34_INTERNAL_f6de29ba_4_k_cu_868903054cuda3std6ranges3__45__cpo7advanceE[1];
.global .align 1 .b8 _ZN34_INTERNAL_f6de29ba_4_k_cu_868903054cuda3std6ranges3__45__cpo9iter_swapE[1];
.global .align 1 .b8 _ZN34_INTERNAL_f6de29ba_4_k_cu_868903054cuda3std6ranges3__45__cpo4nextE[1];
.global .align 1 .b8 _ZN34_INTERNAL_f6de29ba_4_k_cu_868903054cuda3std6ranges3__45__cpo4prevE[1];
.global .align 1 .b8 _ZN34_INTERNAL_f6de29ba_4_k_cu_868903054cuda3std6ranges3__45__cpo4dataE[1];
.global .align 1 .b8 _ZN34_INTERNAL_f6de29ba_4_k_cu_868903054cuda3std6ranges3__45__cpo5cdataE[1];
.global .align 1 .b8 _ZN34_INTERNAL_f6de29ba_4_k_cu_868903054cuda3std6ranges3__45__cpo4sizeE[1];
.global .align 1 .b8 _ZN34_INTERNAL_f6de29ba_4_k_cu_868903054cuda3std6ranges3__45__cpo5ssizeE[1];
.global .align 1 .b8 _ZN34_INTERNAL_f6de29ba_4_k_cu_868903054cuda3std6ranges3__45__cpo8distanceE[1];
.global .align 1 .b8 _ZN34_INTERNAL_f6de29ba_4_k_cu_868903056thrust24THRUST_300001_SM_1000_NS8cuda_cub3parE[1];
.global .align 1 .b8 _ZN34_INTERNAL_f6de29ba_4_k_cu_868903056thrust24THRUST_300001_SM_1000_NS8cuda_cub10par_nosyncE[1];
.global .align 1 .b8 _ZN34_INTERNAL_f6de29ba_4_k_cu_868903056thrust24THRUST_300001_SM_1000_NS6system6detail10sequential3seqE[1];
.global .align 1 .b8 _ZN34_INTERNAL_f6de29ba_4_k_cu_868903056thrust24THRUST_300001_SM_1000_NS12placeholders2_1E[1];
.global .align 1 .b8 _ZN34_INTERNAL_f6de29ba_4_k_cu_868903056thrust24THRUST_300001_SM_1000_NS12placeholders2_2E[1];
.global .align 1 .b8 _ZN34_INTERNAL_f6de29ba_4_k_cu_868903056thrust24THRUST_300001_SM_1000_NS12placeholders2_3E[1];
.global .align 1 .b8 _ZN34_INTERNAL_f6de29ba_4_k_cu_868903056thrust24THRUST_300001_SM_1000_NS12placeholders2_4E[1];
.global .align 1 .b8 _ZN34_INTERNAL_f6de29ba_4_k_cu_868903056thrust24THRUST_300001_SM_1000_NS12placeholders2_5E[1];
.global .align 1 .b8 _ZN34_INTERNAL_f6de29ba_4_k_cu_868903056thrust24THRUST_300001_SM_1000_NS12placeholders2_6E[1];
.global .align 1 .b8 _ZN34_INTERNAL_f6de29ba_4_k_cu_868903056thrust24THRUST_300001_SM_1000_NS12placeholders2_7E[1];
.global .align 1 .b8 _ZN34_INTERNAL_f6de29ba_4_k_cu_868903056thrust24THRUST_300001_SM_1000_NS12placeholders2_8E[1];
.global .align 1 .b8 _ZN34_INTERNAL_f6de29ba_4_k_cu_868903056thrust24THRUST_300001_SM_1000_NS12placeholders2_9E[1];
.global .align 1 .b8 _ZN34_INTERNAL_f6de29ba_4_k_cu_868903056thrust24THRUST_300001_SM_1000_NS12placeholders3_10E[1];
.global .align 1 .b8 _ZN34_INTERNAL_f6de29ba_4_k_cu_868903056thrust24THRUST_300001_SM_1000_NS3seqE[1];

.visible .entry _Z18searchForSubstringPjS_iiPi(
	.param .u64 .ptr .align 1 _Z18searchForSubstringPjS_iiPi_param_0,
	.param .u64 .ptr .align 1 _Z18searchForSubstringPjS_iiPi_param_1,
	.param .u32 _Z18searchForSubstringPjS_iiPi_param_2,
	.param .u32 _Z18searchForSubstringPjS_iiPi_param_3,
	.param .u64 .ptr .align 1 _Z18searchForSubstringPjS_iiPi_param_4
)
{
	.reg .pred 	%p<6>;
	.reg .b32 	%r<23>;
	.reg .b64 	%rd<17>;

	ld.param.u64 	%rd4, [_Z18searchForSubstringPjS_iiPi_param_0];
	ld.param.u64 	%rd5, [_Z18searchForSubstringPjS_iiPi_param_1];
	ld.param.u32 	%r4, [_Z18searchForSubstringPjS_iiPi_param_2];
	ld.param.u32 	%r5, [_Z18searchForSubstringPjS_iiPi_param_3];
	ld.param.u64 	%rd6, [_Z18searchForSubstringPjS_iiPi_param_4];
	cvta.to.global.u64 	%rd1, %rd6;
	mov.u32 	%r6, %ntid.x;
	mov.u32 	%r7, %ctaid.x;
	mov.u32 	%r8, %tid.x;
	mov.u32 	%r9, %ctaid.y;
	mov.u32 	%r10, %ntid.y;
	mov.u32 	%r11, %tid.y;
	add.s32 	%r12, %r7, %r11;
	mad.lo.s32 	%r13, %r9, %r10, %r12;
	mad.lo.s32 	%r1, %r13, %r6, %r8;
	setp.le.s32 	%p1, %r4, %r1;
	@%p1 bra 	$L__BB0_8;
	sub.s32 	%r14, %r4, %r1;
	setp.lt.s32 	%p2, %r14, %r5;
	@%p2 bra 	$L__BB0_4;
	setp.lt.s32 	%p3, %r5, 1;
	@%p3 bra 	$L__BB0_8;
	cvta.to.global.u64 	%rd2, %rd4;
	cvta.to.global.u64 	%rd3, %rd5;
	mov.b32 	%r22, 0;
	bra.uni 	$L__BB0_6;
$L__BB0_4:
	mul.wide.s32 	%rd15, %r1, 4;
	add.s64 	%rd16, %rd1, %rd15;
	mov.b32 	%r21, 0;
	st.global.u32 	[%rd16], %r21;
	bra.uni 	$L__BB0_9;
$L__BB0_5:
	add.s32 	%r22, %r22, 1;
	setp.eq.s32 	%p5, %r22, %r5;
	@%p5 bra 	$L__BB0_8;
$L__BB0_6:
	add.s32 	%r16, %r22, %r1;
	mul.wide.s32 	%rd7, %r16, 4;
	add.s64 	%rd8, %rd2, %rd7;
	ld.global.u32 	%r17, [%rd8];
	mul.wide.u32 	%rd9, %r22, 4;
	add.s64 	%rd10, %rd3, %rd9;
	ld.global.u32 	%r18, [%rd10];
	setp.eq.s32 	%p4, %r17, %r18;
	@%p4 bra 	$L__BB0_5;
	mul.wide.s32 	%rd11, %r1, 4;
	add.s64 	%rd12, %rd1, %rd11;
	mov.b32 	%r19, 0;
	st.global.u32 	[%rd12], %r19;
	bra.uni 	$L__BB0_9;
$L__BB0_8:
	mul.wide.s32 	%rd13, %r1, 4;
	add.s64 	%rd14, %rd1, %rd13;
	mov.b32 	%r20, 1;
	st.global.u32 	[%rd14], %r20;
$L__BB0_9:
	ret;

}
	// .globl	_ZN3cub18CUB_300001_SM_10006detail11EmptyKernelIvEEvv
.visible .entry _ZN3cub18CUB_300001_SM_10006detail11EmptyKernelIvEEvv()
{


	ret;

}
	// .globl	_ZN3cub18CUB_300001_SM_10006detail8for_each13static_kernelINS2_12policy_hub_t12policy_500_tEmN6thrust24THRUST_300001_SM_1000_NS8cuda_cub20__uninitialized_fill7functorINS7_10device_ptrIiEEiEEEEvT0_T1_
.visible .entry _ZN3cub18CUB_300001_SM_10006detail8for_each13static_kernelINS2_12policy_hub_t12policy_500_tEmN6thrust24THRUST_300001_SM_1000_NS8cuda_cub20__uninitialized_fill7functorINS7_10device_ptrIiEEiEEEEvT0_T1_(
	.param .u64 _ZN3cub18CUB_300001_SM_10006detail8for_each13static_kernelINS2_12policy_hub_t12policy_500_tEmN6thrust24THRUST_300001_SM_1000_NS8cuda_cub20__uninitialized_fill7functorINS7_10device_ptrIiEEiEEEEvT0_T1__param_0,
	.param .align 8 .b8 _ZN3cub18CUB_300001_SM_10006detail8for_each13static_kernelINS2_12policy_hub_t12policy_500_tEmN6thrust24THRUST_300001_SM_1000_NS8cuda_cub20__uninitialized_fill7functorINS7_10device_ptrIiEEiEEEEvT0_T1__param_1[16]
)
.maxntid 256
{
	.reg .pred 	%p<4>;
	.reg .b16 	%rs<5>;
	.reg .b32 	%r<12>;
	.reg .b64 	%rd<16>;

	ld.param.u32 	%r3, [_ZN3cub18CUB_300001_SM_10006detail8for_each13static_kernelINS2_12policy_hub_t12policy_500_tEmN6thrust24THRUST_300001_SM_1000_NS8cuda_cub20__uninitialized_fill7functorINS7_10device_ptrIiEEiEEEEvT0_T1__param_1+8];
	ld.param.u64 	%rd4, [_ZN3cub18CUB_300001_SM_10006detail8for_each13static_kernelINS2_12policy_hub_t12policy_500_tEmN6thrust24THRUST_300001_SM_1000_NS8cuda_cub20__uninitialized_fill7functorINS7_10device_ptrIiEEiEEEEvT0_T1__param_1];
	ld.param.u64 	%rd5, [_ZN3cub18CUB_300001_SM_10006detail8for_each13static_kernelINS2_12policy_hub_t12policy_500_tEmN6thrust24THRUST_300001_SM_1000_NS8cuda_cub20__uninitialized_fill7functorINS7_10device_ptrIiEEiEEEEvT0_T1__param_0];
	mov.u32 	%r9, %ctaid.x;
	mul.wide.u32 	%rd1, %r9, 512;
	sub.s64 	%rd2, %rd5, %rd1;
	setp.lt.u64 	%p1, %rd2, 512;
	@%p1 bra 	$L__BB2_2;
	mov.u32 	%r11, %tid.x;
	cvta.to.global.u64 	%rd11, %rd4;
	cvt.u64.u32 	%rd12, %r11;
	add.s64 	%rd13, %rd1, %rd12;
	shl.b64 	%rd14, %rd13, 2;
	add.s64 	%rd15, %rd11, %rd14;
	st.global.u32 	[%rd15], %r3;
	st.global.u32 	[%rd15+1024], %r3;
	bra.uni 	$L__BB2_6;
$L__BB2_2:
	cvta.to.global.u64 	%rd6, %rd4;
	mov.u32 	%r2, %tid.x;
	cvt.u64.u32 	%rd7, %r2;
	setp.le.u64 	%p2, %rd2, %rd7;
	add.s64 	%rd8, %rd1, %rd7;
	shl.b64 	%rd9, %rd8, 2;
	add.s64 	%rd3, %rd6, %rd9;
	@%p2 bra 	$L__BB2_4;
	st.global.u32 	[%rd3], %r3;
$L__BB2_4:
	add.s32 	%r10, %r2, 256;
	cvt.u64.u32 	%rd10, %r10;
	setp.le.u64 	%p3, %rd2, %rd10;
	@%p3 bra 	$L__BB2_6;
	st.global.u32 	[%rd3+1024], %r3;
$L__BB2_6:
	ret;

}
	// .globl	_ZN3cub18CUB_300001_SM_10006detail4scan23DeviceCompactInitKernelINS0_13ScanTileStateIiLb1EEEPlEEvT_iT0_
.visible .entry _ZN3cub18CUB_300001_SM_10006detail4scan23DeviceCompactInitKernelINS0_13ScanTileStateIiLb1EEEPlEEvT_iT0_(
	.param .align 8 .b8 _ZN3cub18CUB_300001_SM_10006detail4scan23DeviceCompactInitKernelINS0_13ScanTileStateIiLb1EEEPlEEvT_iT0__param_0[8],
	.param .u32 _ZN3cub18CUB_300001_SM_10006detail4scan23DeviceCompactInitKernelINS0_13ScanTileStateIiLb1EEEPlEEvT_iT0__param_1,
	.param .u64 .ptr .align 1 _ZN3cub18CUB_300001_SM_10006detail4scan23DeviceCompactInitKernelINS0_13ScanTileStateIiLb1EEEPlEEvT_iT0__param_2
)
{
	.reg .pred 	%p<6>;
	.reg .b32 	%r<11>;
	.reg .b64 	%rd<10>;

	ld.param.u64 	%rd3, [_ZN3cub18CUB_300001_SM_10006detail4scan23DeviceCompactInitKernelINS0_13ScanTileStateIiLb1EEEPlEEvT_iT0__param_0];
	ld.param.u32 	%r4, [_ZN3cub18CUB_300001_SM_10006detail4scan23DeviceCompactInitKernelINS0_13ScanTileStateIiLb1EEEPlEEvT_iT0__param_1];
	ld.param.u64 	%rd2, [_ZN3cub18CUB_300001_SM_10006detail4scan23DeviceCompactInitKernelINS0_13ScanTileStateIiLb1EEEPlEEvT_iT0__param_2];
	cvta.to.global.u64 	%rd1, %rd3;
	mov.u32 	%r1, %ctaid.x;
	mov.u32 	%r5, %ntid.x;
	mov.u32 	%r2, %tid.x;
	mad.lo.s32 	%r3, %r1, %r5, %r2;
	setp.ge.s32 	%p1, %r3, %r4;
	@%p1 bra 	$L__BB3_2;
	mul.wide.s32 	%rd4, %r3, 8;
	add.s64 	%rd5, %rd1, %rd4;
	mov.b32 	%r6, 0;
	mov.b32 	%r7, 99;
	st.global.v2.u32 	[%rd5+256], {%r7, %r6};
$L__BB3_2:
	setp.ne.s32 	%p2, %r1, 0;
	setp.gt.u32 	%p3, %r2, 31;
	or.pred  	%p4, %p2, %p3;
	@%p4 bra 	$L__BB3_4;
	mul.wide.u32 	%rd6, %r2, 8;
	add.s64 	%rd7, %rd1, %rd6;
	mov.b32 	%r9, 0;
	st.global.v2.u32 	[%rd7], {%r9, %r9};
$L__BB3_4:
	or.b32  	%r10, %r1, %r2;
	setp.ne.s32 	%p5, %r10, 0;
	@%p5 bra 	$L__BB3_6;
	cvta.to.global.u64 	%rd8, %rd2;
	mov.b64 	%rd9, 0;
	st.global.u64 	[%rd8], %rd9;
$L__BB3_6:
	ret;

}
	// .globl	_ZN3cub18CUB_300001_SM_10006detail6select23DeviceSelectSweepKernelINS2_10policy_hubIiiiLb0ELNS0_10SelectImplE0EE10Policy1000EN6thrust24THRUST_300001_SM_1000_NS17counting_iteratorIiNS9_11use_defaultESB_SB_EENS9_6detail15normal_iteratorINS9_10device_ptrIiEEEESH_PlNS0_13ScanTileStateIiLb1EEE17ifEquals1ThanSaveNS0_8NullTypeEiNS2_19streaming_context_tIlLb1EEELS5_0EEEvT0_T1_T2_T3_T4_T5_T6_T7_iT8_NS1_7vsmem_tE
.visible .entry _ZN3cub18CUB_300001_SM_10006detail6select23DeviceSelectSweepKernelINS2_10policy_hubIiiiLb0ELNS0_10SelectImplE0EE10Policy1000EN6thrust24THRUST_300001_SM_1000_NS17counting_iteratorIiNS9_11use_defaultESB_SB_EENS9_6detail15normal_iteratorINS9_10device_ptrIiEEEESH_PlNS0_13ScanTileStateIiLb1EEE17ifEquals1ThanSaveNS0_8NullTypeEiNS2_19streaming_context_tIlLb1EEELS5_0EEEvT0_T1_T2_T3_T4_T5_T6_T7_iT8_NS1_7vsmem_tE(
	.param .align 4 .b8 _ZN3cub18CUB_300001_SM_10006detail6select23DeviceSelectSweepKernelINS2_10policy_hubIiiiLb0ELNS0_10SelectImplE0EE10Policy1000EN6thrust24THRUST_300001_SM_1000_NS17counting_iteratorIiNS9_11use_defaultESB_SB_EENS9_6detail15normal_iteratorINS9_10device_ptrIiEEEESH_PlNS0_13ScanTileStateIiLb1EEE17ifEquals1ThanSaveNS0_8NullTypeEiNS2_19streaming_context_tIlLb1EEELS5_0EEEvT0_T1_T2_T3_T4_T5_T6_T7_iT8_NS1_7vsmem_tE_param_0[4],
	.param .align 8 .b8 _ZN3cub18CUB_300001_SM_10006detail6select23DeviceSelectSweepKernelINS2_10policy_hubIiiiLb0ELNS0_10SelectImplE0EE10Policy1000EN6thrust24THRUST_300001_SM_1000_NS17counting_iteratorIiNS9_11use_defaultESB_SB_EENS9_6detail15normal_iteratorINS9_10device_ptrIiEEEESH_PlNS0_13ScanTileStateIiLb1EEE17ifEquals1ThanSaveNS0_8NullTypeEiNS2_19streaming_context_tIlLb1EEELS5_0EEEvT0_T1_T2_T3_T4_T5_T6_T7_iT8_NS1_7vsmem_tE_param_1[8],
	.param .align 8 .b8 _ZN3cub18CUB_300001_SM_10006detail6select23DeviceSelectSweepKernelINS2_10policy_hubIiiiLb0ELNS0_10SelectImplE0EE10Policy1000EN6thrust24THRUST_300001_SM_1000_NS17counting_iteratorIiNS9_11use_defaultESB_SB_EENS9_6detail15normal_iteratorINS9_10device_ptrIiEEEESH_PlNS0_13ScanTileStateIiLb1EEE17ifEquals1ThanSaveNS0_8NullTypeEiNS2_19streaming_context_tIlLb1EEELS5_0EEEvT0_T1_T2_T3_T4_T5_T6_T7_iT8_NS1_7vsmem_tE_param_2[8],
	.param .u64 .ptr .align 1 _ZN3cub18CUB_300001_SM_10006detail6select23DeviceSelectSweepKernelINS2_10policy_hubIiiiLb0ELNS0_10SelectImplE0EE10Policy1000EN6thrust24THRUST_300001_SM_1000_NS17counting_iteratorIiNS9_11use_defaultESB_SB_EENS9_6detail15normal_iteratorINS9_10device_ptrIiEEEESH_PlNS0_13ScanTileStateIiLb1EEE17ifEquals1ThanSaveNS0_8NullTypeEiNS2_19streaming_context_tIlLb1EEELS5_0EEEvT0_T1_T2_T3_T4_T5_T6_T7_iT8_NS1_7vsmem_tE_param_3,
	.param .align 8 .b8 _ZN3cub18CUB_300001_SM_10006detail6select23DeviceSelectSweepKernelINS2_10policy_hubIiiiLb0ELNS0_10SelectImplE0EE10Policy1000EN6thrust24THRUST_300001_SM_1000_NS17counting_iteratorIiNS9_11use_defaultESB_SB_EENS9_6detail15normal_iteratorINS9_10device_ptrIiEEEESH_PlNS0_13ScanTileStateIiLb1EEE17ifEquals1ThanSaveNS0_8NullTypeEiNS2_19streaming_context_tIlLb1EEELS5_0EEEvT0_T1_T2_T3_T4_T5_T6_T7_iT8_NS1_7vsmem_tE_param_4[8],
	.param .align 1 .b8 _ZN3cub18CUB_300001_SM_10006detail6select23DeviceSelectSweepKernelINS2_10policy_hubIiiiLb0ELNS0_10SelectImplE0EE10Policy1000EN6thrust24THRUST_300001_SM_1000_NS17counting_iteratorIiNS9_11use_defaultESB_SB_EENS9_6detail15normal_iteratorINS9_10device_ptrIiEEEESH_PlNS0_13ScanTileStateIiLb1EEE17ifEquals1ThanSaveNS0_8NullTypeEiNS2_19streaming_context_tIlLb1EEELS5_0EEEvT0_T1_T2_T3_T4_T5_T6_T7_iT8_NS1_7vsmem_tE_param_5[1],
	.param .align 1 .b8 _ZN3cub18CUB_300001_SM_10006detail6select23DeviceSelectSweepKernelINS2_10policy_hubIiiiLb0ELNS0_10SelectImplE0EE10Policy1000EN6thrust24THRUST_300001_SM_1000_NS17counting_iteratorIiNS9_11use_defaultESB_SB_EENS9_6detail15normal_iteratorINS9_10device_ptrIiEEEESH_PlNS0_13ScanTileStateIiLb1EEE17ifEquals1ThanSaveNS0_8NullTypeEiNS2_19streaming_context_tIlLb1EEELS5_0EEEvT0_T1_T2_T3_T4_T5_T6_T7_iT8_NS1_7vsmem_tE_param_6[1],
	.param .u32 _ZN3cub18CUB_300001_SM_10006detail6select23DeviceSelectSweepKernelINS2_10policy_hubIiiiLb0ELNS0_10SelectImplE0EE10Policy1000EN6thrust24THRUST_300001_SM_1000_NS17counting_iteratorIiNS9_11use_defaultESB_SB_EENS9_6detail15normal_iteratorINS9_10device_ptrIiEEEESH_PlNS0_13ScanTileStateIiLb1EEE17ifEquals1ThanSaveNS0_8NullTypeEiNS2_19streaming_context_tIlLb1EEELS5_0EEEvT0_T1_T2_T3_T4_T5_T6_T7_iT8_NS1_7vsmem_tE_param_7,
	.param .u32 _ZN3cub18CUB_300001_SM_10006detail6select23DeviceSelectSweepKernelINS2_10policy_hubIiiiLb0ELNS0_10SelectImplE0EE10Policy1000EN6thrust24THRUST_300001_SM_1000_NS17counting_iteratorIiNS9_11use_defaultESB_SB_EENS9_6detail15normal_iteratorINS9_10device_ptrIiEEEESH_PlNS0_13ScanTileStateIiLb1EEE17ifEquals1ThanSaveNS0_8NullTypeEiNS2_19streaming_context_tIlLb1EEELS5_0EEEvT0_T1_T2_T3_T4_T5_T6_T7_iT8_NS1_7vsmem_tE_param_8,
	.param .align 8 .b8 _ZN3cub18CUB_300001_SM_10006detail6select23DeviceSelectSweepKernelINS2_10policy_hubIiiiLb0ELNS0_10SelectImplE0EE10Policy1000EN6thrust24THRUST_300001_SM_1000_NS17counting_iteratorIiNS9_11use_defaultESB_SB_EENS9_6detail15normal_iteratorINS9_10device_ptrIiEEEESH_PlNS0_13ScanTileStateIiLb1EEE17ifEquals1ThanSaveNS0_8NullTypeEiNS2_19streaming_context_tIlLb1EEELS5_0EEEvT0_T1_T2_T3_T4_T5_T6_T7_iT8_NS1_7vsmem_tE_param_9[40],
	.param .align 8 .b8 _ZN3cub18CUB_300001_SM_10006detail6select23DeviceSelectSweepKernelINS2_10policy_hubIiiiLb0ELNS0_10SelectImplE0EE10Policy1000EN6thrust24THRUST_300001_SM_1000_NS17counting_iteratorIiNS9_11use_defaultESB_SB_EENS9_6detail15normal_iteratorINS9_10device_ptrIiEEEESH_PlNS0_13ScanTileStateIiLb1EEE17ifEquals1ThanSaveNS0_8NullTypeEiNS2_19streaming_context_tIlLb1EEELS5_0EEEvT0_T1_T2_T3_T4_T5_T6_T7_iT8_NS1_7vsmem_tE_param_10[8]
)
.maxntid 512
{
	.reg .pred 	%p<505>;
	.reg .b16 	%rs<92>;
	.reg .b32 	%r<1552>;
	.reg .b64 	%rd<728>;
	// demoted variable
	.shared .align 16 .b8 _ZZN3cub18CUB_300001_SM_10006detail6select23DeviceSelectSweepKernelINS2_10policy_hubIiiiLb0ELNS0_10SelectImplE0EE10Policy1000EN6thrust24THRUST_300001_SM_1000_NS17counting_iteratorIiNS9_11use_defaultESB_SB_EENS9_6detail15normal_iteratorINS9_10device_ptrIiEEEESH_PlNS0_13ScanTileStateIiLb1EEE17ifEquals1ThanSaveNS0_8NullTypeEiNS2_19streaming_context_tIlLb1EEELS5_0EEEvT0_T1_T2_T3_T4_T5_T6_T7_iT8_NS1_7vsmem_tEE19static_temp_storage[28672];
	ld.param.u64 	%rd2, [_ZN3cub18CUB_300001_SM_10006detail6select23DeviceSelectSweepKernelINS2_10policy_hubIiiiLb0ELNS0_10SelectImplE0EE10Policy1000EN6thrust24THRUST_300001_SM_1000_NS17counting_iteratorIiNS9_11use_defaultESB_SB_EENS9_6detail15normal_iteratorINS9_10device_ptrIiEEEESH_PlNS0_13ScanTileStateIiLb1EEE17ifEquals1ThanSaveNS0_8NullTypeEiNS2_19streaming_context_tIlLb1EEELS5_0EEEvT0_T1_T2_T3_T4_T5_T6_T7_iT8_NS1_7vsmem_tE_param_4];
	ld.param.u32 	%r1, [_ZN3cub18CUB_300001_SM_10006detail6select23DeviceSelectSweepKernelINS2_10policy_hubIiiiLb0ELNS0_10SelectImplE0EE10Policy1000EN6thrust24THRUST_300001_SM_1000_NS17counting_iteratorIiNS9_11use_defaultESB_SB_EENS9_6detail15normal_iteratorINS9_10device_ptrIiEEEESH_PlNS0_13ScanTileStateIiLb1EEE17ifEquals1ThanSaveNS0_8NullTypeEiNS2_19streaming_context_tIlLb1EEELS5_0EEEvT0_T1_T2_T3_T4_T5_T6_T7_iT8_NS1_7vsmem_tE_param_0];
	ld.param.u64 	%rd197, [_ZN3cub18CUB_300001_SM_10006detail6select23DeviceSelectSweepKernelINS2_10policy_hubIiiiLb0ELNS0_10SelectImplE0EE10Policy1000EN6thrust24THRUST_300001_SM_1000_NS17counting_iteratorIiNS9_11use_defaultESB_SB_EENS9_6detail15normal_iteratorINS9_10device_ptrIiEEEESH_PlNS0_13ScanTileStateIiLb1EEE17ifEquals1ThanSaveNS0_8NullTypeEiNS2_19streaming_context_tIlLb1EEELS5_0EEEvT0_T1_T2_T3_T4_T5_T6_T7_iT8_NS1_7vsmem_tE_param_1];
	ld.param.u64 	%rd198, [_ZN3cub18CUB_300001_SM_10006detail6select23DeviceSelectSweepKernelINS2_10policy_hubIiiiLb0ELNS0_10SelectImplE0EE10Policy1000EN6thrust24THRUST_300001_SM_1000_NS17counting_iteratorIiNS9_11use_defaultESB_SB_EENS9_6detail15normal_iteratorINS9_10device_ptrIiEEEESH_PlNS0_13ScanTileStateIiLb1EEE17ifEquals1ThanSaveNS0_8NullTypeEiNS2_19streaming_context_tIlLb1EEELS5_0EEEvT0_T1_T2_T3_T4_T5_T6_T7_iT8_NS1_7vsmem_tE_param_2];
	ld.param.u32 	%r453, [_ZN3cub18CUB_300001_SM_10006detail6select23DeviceSelectSweepKernelINS2_10policy_hubIiiiLb0ELNS0_10SelectImplE0EE10Policy1000EN6thrust24THRUST_300001_SM_1000_NS17counting_iteratorIiNS9_11use_defaultESB_SB_EENS9_6detail15normal_iteratorINS9_10device_ptrIiEEEESH_PlNS0_13ScanTileStateIiLb1EEE17ifEquals1ThanSaveNS0_8NullTypeEiNS2_19streaming_context_tIlLb1EEELS5_0EEEvT0_T1_T2_T3_T4_T5_T6_T7_iT8_NS1_7vsmem_tE_param_8];
	mov.b64 	%rd196, _ZN3cub18CUB_300001_SM_10006detail6select23DeviceSelectSweepKernelINS2_10policy_hubIiiiLb0ELNS0_10SelectImplE0EE10Policy1000EN6thrust24THRUST_300001_SM_1000_NS17counting_iteratorIiNS9_11use_defaultESB_SB_EENS9_6detail15normal_iteratorINS9_10device_ptrIiEEEESH_PlNS0_13ScanTileStateIiLb1EEE17ifEquals1ThanSaveNS0_8NullTypeEiNS2_19streaming_context_tIlLb1EEELS5_0EEEvT0_T1_T2_T3_T4_T5_T6_T7_iT8_NS1_7vsmem_tE_param_9;
	mov.u64 	%rd1, %rd196;
	cvta.to.global.u64 	%rd3, %rd198;
	cvta.to.global.u64 	%rd4, %rd197;
	mov.u32 	%r454, %ctaid.x;
	mov.u32 	%r455, %nctaid.y;
	mov.u32 	%r456, %ctaid.y;
	mad.lo.s32 	%r1476, %r454, %r455, %r456;
	mul.lo.s32 	%r3, %r1476, 7168;
	add.s32 	%r457, %r453, -1;
	setp.ge.s32 	%p1, %r1476, %r457;
	@%p1 bra 	$L__BB4_228;
	setp.ne.s32 	%p289, %r1476, 0;
	@%p289 bra 	$L__BB4_108;
	ld.param.u8 	%rs72, [%rd1];
	setp.eq.s16 	%p408, %rs72, 0;
	ld.param.u64 	%rd540, [%rd1+16];
	cvt.u32.u64 	%r1275, %rd540;
	selp.b32 	%r1276, %r1275, 0, %p408;
	mov.u32 	%r4, %tid.x;
	mul.lo.s32 	%r1277, %r4, 14;
	add.s32 	%r1278, %r3, %r1277;
	add.s32 	%r1279, %r1278, %r1;
	add.s32 	%r5, %r1279, %r1276;
	add.s32 	%r6, %r5, 1;
	add.s32 	%r7, %r5, 2;
	add.s32 	%r8, %r5, 3;
	add.s32 	%r9, %r5, 4;
	add.s32 	%r10, %r5, 5;
	add.s32 	%r11, %r5, 6;
	add.s32 	%r12, %r5, 7;
	add.s32 	%r13, %r5, 8;
	add.s32 	%r14, %r5, 9;
	add.s32 	%r15, %r5, 10;
	add.s32 	%r16, %r5, 11;
	add.s32 	%r17, %r5, 12;
	add.s32 	%r18, %r5, 13;
	bar.sync 	0;
	selp.b64 	%rd541, %rd540, 0, %p408;
	cvt.u64.u32 	%rd542, %r3;
	add.s64 	%rd543, %rd541, %rd542;
	cvt.u64.u32 	%rd544, %r1277;
	add.s64 	%rd545, %rd543, %rd544;
	shl.b64 	%rd546, %rd545, 2;
	add.s64 	%rd547, %rd4, %rd546;
	ld.global.u32 	%r19, [%rd547];
	ld.global.u32 	%r20, [%rd547+4];
	ld.global.u32 	%r21, [%rd547+8];
	ld.global.u32 	%r22, [%rd547+12];
	ld.global.u32 	%r23, [%rd547+16];
	ld.global.u32 	%r24, [%rd547+20];
	ld.global.u32 	%r25, [%rd547+24];
	ld.global.u32 	%r26, [%rd547+28];
	ld.global.u32 	%r27, [%rd547+32];
	ld.global.u32 	%r28, [%rd547+36];
	ld.global.u32 	%r29, [%rd547+40];
	ld.global.u32 	%r30, [%rd547+44];
	ld.global.u32 	%r31, [%rd547+48];
	ld.global.u32 	%r32, [%rd547+52];
	setp.eq.s32 	%p409, %r19, 1;
	selp.u32 	%r1280, 1, 0, %p409;
	setp.eq.s32 	%p410, %r20, 1;
	selp.u32 	%r1281, 1, 0, %p410;
	setp.eq.s32 	%p411, %r21, 1;
	selp.u32 	%r1282, 1, 0, %p411;
	setp.eq.s32 	%p412, %r22, 1;
	selp.u32 	%r1283, 1, 0, %p412;
	setp.eq.s32 	%p413, %r23, 1;
	selp.u32 	%r1284, 1, 0, %p413;
	setp.eq.s32 	%p414, %r24, 1;
	selp.u32 	%r1285, 1, 0, %p414;
	setp.eq.s32 	%p415, %r25, 1;
	selp.u32 	%r1286, 1, 0, %p415;
	setp.eq.s32 	%p416, %r26, 1;
	selp.u32 	%r1287, 1, 0, %p416;
	setp.eq.s32 	%p417, %r27, 1;
	selp.u32 	%r1288, 1, 0, %p417;
	setp.eq.s32 	%p418, %r28, 1;
	selp.u32 	%r1289, 1, 0, %p418;
	setp.eq.s32 	%p419, %r29, 1;
	selp.u32 	%r1290, 1, 0, %p419;
	setp.eq.s32 	%p420, %r30, 1;
	selp.u32 	%r1291, 1, 0, %p420;
	setp.eq.s32 	%p421, %r31, 1;
	selp.u32 	%r1292, 1, 0, %p421;
	setp.eq.s32 	%p422, %r32, 1;
	selp.u32 	%r1293, 1, 0, %p422;
	bar.sync 	0;
	add.s32 	%r1294, %r1281, %r1280;
	add.s32 	%r1295, %r1294, %r1282;
	add.s32 	%r33, %r1295, %r1283;
	add.s32 	%r1296, %r33, %r1284;
	add.s32 	%r1297, %r1296, %r1285;
	add.s32 	%r1298, %r1297, %r1286;
	add.s32 	%r1299, %r1298, %r1287;
	add.s32 	%r1300, %r1299, %r1288;
	add.s32 	%r1301, %r1300, %r1289;
	add.s32 	%r1302, %r1301, %r1290;
	add.s32 	%r34, %r1302, %r1291;
	add.s32 	%r35, %r34, %r1292;
	add.s32 	%r1249, %r35, %r1293;
	shr.u32 	%r36, %r4, 5;
	// begin inline asm
	mov.u32 %r1244, %laneid;
	// end inline asm
	mov.b32 	%r1247, 1;
	mov.b32 	%r1272, 0;
	mov.b32 	%r1274, -1;
	// begin inline asm
	{  .reg .s32 r0;  .reg .pred p;  shfl.sync.up.b32 r0|p, %r1249, %r1247, %r1272, %r1274;  @p add.s32 r0, r0, %r1249;  mov.s32 %r1245, r0;}
	// end inline asm
	mov.b32 	%r1253, 2;
	// begin inline asm
	{  .reg .s32 r0;  .reg .pred p;  shfl.sync.up.b32 r0|p, %r1245, %r1253, %r1272, %r1274;  @p add.s32 r0, r0, %r1245;  mov.s32 %r1251, r0;}
	// end inline asm
	mov.b32 	%r1259, 4;
	// begin inline asm
	{  .reg .s32 r0;  .reg .pred p;  shfl.sync.up.b32 r0|p, %r1251, %r1259, %r1272, %r1274;  @p add.s32 r0, r0, %r1251;  mov.s32 %r1257, r0;}
	// end inline asm
	mov.b32 	%r1265, 8;
	// begin inline asm
	{  .reg .s32 r0;  .reg .pred p;  shfl.sync.up.b32 r0|p, %r1257, %r1265, %r1272, %r1274;  @p add.s32 r0, r0, %r1257;  mov.s32 %r1263, r0;}
	// end inline asm
	mov.b32 	%r1271, 16;
	// begin inline asm
	{  .reg .s32 r0;  .reg .pred p;  shfl.sync.up.b32 r0|p, %r1263, %r1271, %r1272, %r1274;  @p add.s32 r0, r0, %r1263;  mov.s32 %r1269, r0;}
	// end inline asm
	setp.ne.s32 	%p423, %r1244, 31;
	@%p423 bra 	$L__BB4_4;
	shl.b32 	%r1303, %r36, 2;
	mov.u32 	%r1304, _ZZN3cub18CUB_300001_SM_10006detail6select23DeviceSelectSweepKernelINS2_10policy_hubIiiiLb0ELNS0_10SelectImplE0EE10Policy1000EN6thrust24THRUST_300001_SM_1000_NS17counting_iteratorIiNS9_11use_defaultESB_SB_EENS9_6detail15normal_iteratorINS9_10device_ptrIiEEEESH_PlNS0_13ScanTileStateIiLb1EEE17ifEquals1ThanSaveNS0_8NullTypeEiNS2_19streaming_context_tIlLb1EEELS5_0EEEvT0_T1_T2_T3_T4_T5_T6_T7_iT8_NS1_7vsmem_tEE19static_temp_storage;
	add.s32 	%r1305, %r1304, %r1303;
	st.shared.u32 	[%r1305], %r1269;
$L__BB4_4:
	bar.sync 	0;
	ld.shared.v4.u32 	{%r39, %r40, %r41, %r42}, [_ZZN3cub18CUB_300001_SM_10006detail6select23DeviceSelectSweepKernelINS2_10policy_hubIiiiLb0ELNS0_10SelectImplE0EE10Policy1000EN6thrust24THRUST_300001_SM_1000_NS17counting_iteratorIiNS9_11use_defaultESB_SB_EENS9_6detail15normal_iteratorINS9_10device_ptrIiEEEESH_PlNS0_13ScanTileStateIiLb1EEE17ifEquals1ThanSaveNS0_8NullTypeEiNS2_19streaming_context_tIlLb1EEELS5_0EEEvT0_T1_T2_T3_T4_T5_T6_T7_iT8_NS1_7vsmem_tEE19static_temp_storage];
	shr.u32 	%r1306, %r4, 5;
	add.s32 	%r1307, %r40, %r39;
	setp.eq.s32 	%p424, %r1306, 2;
	selp.b32 	%r1308, %r1307, %r39, %p424;
	add.s32 	%r1309, %r1307, %r41;
	setp.eq.s32 	%p425, %r1306, 3;
	selp.b32 	%r1310, %r1309, %r1308, %p425;
	add.s32 	%r1311, %r1309, %r42;
	setp.eq.s32 	%p426, %r1306, 4;
	selp.b32 	%r1312, %r1311, %r1310, %p426;
	ld.shared.v4.u32 	{%r43, %r44, %r45, %r46}, [_ZZN3cub18CUB_300001_SM_10006detail6select23DeviceSelectSweepKernelINS2_10policy_hubIiiiLb0ELNS0_10SelectImplE0EE10Policy1000EN6thrust24THRUST_300001_SM_1000_NS17counting_iteratorIiNS9_11use_defaultESB_SB_EENS9_6detail15normal_iteratorINS9_10device_ptrIiEEEESH_PlNS0_13ScanTileStateIiLb1EEE17ifEquals1ThanSaveNS0_8NullTypeEiNS2_19streaming_context_tIlLb1EEELS5_0EEEvT0_T1_T2_T3_T4_T5_T6_T7_iT8_NS1_7vsmem_tEE19static_temp_storage+16];
	add.s32 	%r1313, %r1311, %r43;
	setp.eq.s32 	%p427, %r1306, 5;
	selp.b32 	%r1314, %r1313, %r1312, %p427;
	add.s32 	%r1315, %r1313, %r44;
	setp.eq.s32 	%p428, %r1306, 6;
	selp.b32 	%r1316, %r1315, %r1314, %p428;
	add.s32 	%r1317, %r1315, %r45;
	setp.eq.s32 	%p429, %r1306, 7;
	selp.b32 	%r1318, %r1317, %r1316, %p429;
	add.s32 	%r1319, %r1317, %r46;
	setp.eq.s32 	%p430, %r1306, 8;
	selp.b32 	%r1320, %r1319, %r1318, %p430;
	ld.shared.v4.u32 	{%r47, %r48, %r49, %r50}, [_ZZN3cub18CUB_300001_SM_10006detail6select23DeviceSelectSweepKernelINS2_10policy_hubIiiiLb0ELNS0_10SelectImplE0EE10Policy1000EN6thrust24THRUST_300001_SM_1000_NS17counting_iteratorIiNS9_11use_defaultESB_SB_EENS9_6detail15normal_iteratorINS9_10device_ptrIiEEEESH_PlNS0_13ScanTileStateIiLb1EEE17ifEquals1ThanSaveNS0_8NullTypeEiNS2_19streaming_context_tIlLb1EEELS5_0EEEvT0_T1_T2_T3_T4_T5_T6_T7_iT8_NS1_7vsmem_tEE19static_temp_storage+32];
	add.s32 	%r1321, %r1319, %r47;
	setp.eq.s32 	%p431, %r1306, 9;
	selp.b32 	%r1322, %r1321, %r1320, %p431;
	add.s32 	%r1323, %r1321, %r48;
	setp.eq.s32 	%p432, %r1306, 10;
	selp.b32 	%r1324, %r1323, %r1322, %p432;
	add.s32 	%r1325, %r1323, %r49;
	setp.eq.s32 	%p433, %r1306, 11;
	selp.b32 	%r1326, %r1325, %r1324, %p433;
	add.s32 	%r1327, %r1325, %r50;
	setp.eq.s32 	%p434, %r1306, 12;
	selp.b32 	%r1328, %r1327, %r1326, %p434;
	ld.shared.v4.u32 	{%r51, %r52, %r53, %r54}, [_ZZN3cub18CUB_300001_SM_10006detail6select23DeviceSelectSweepKernelINS2_10policy_hubIiiiLb0ELNS0_10SelectImplE0EE10Policy1000EN6thrust24THRUST_300001_SM_1000_NS17counting_iteratorIiNS9_11use_defaultESB_SB_EENS9_6detail15normal_iteratorINS9_10device_ptrIiEEEESH_PlNS0_13ScanTileStateIiLb1EEE17ifEquals1ThanSaveNS0_8NullTypeEiNS2_19streaming_context_tIlLb1EEELS5_0EEEvT0_T1_T2_T3_T4_T5_T6_T7_iT8_NS1_7vsmem_tEE19static_temp_storage+48];
	add.s32 	%r1329, %r1327, %r51;
	setp.eq.s32 	%p435, %r1306, 13;
	selp.b32 	%r1330, %r1329, %r1328, %p435;
	add.s32 	%r1331, %r1329, %r52;
	setp.eq.s32 	%p436, %r1306, 14;
	selp.b32 	%r1332, %r1331, %r1330, %p436;
	add.s32 	%r1333, %r1331, %r53;
	setp.eq.s32 	%p437, %r1306, 15;
	selp.b32 	%r1334, %r1333, %r1332, %p437;
	setp.lt.u32 	%p438, %r4, 32;
	selp.b32 	%r1335, 0, %r1334, %p438;
	setp.eq.s32 	%p439, %r1244, 0;
	setp.eq.s32 	%p440, %r32, 1;
	selp.u32 	%r1336, 1, 0, %p440;
	add.s32 	%r1337, %r35, %r1336;
	sub.s32 	%r1338, %r1269, %r1337;
	selp.b32 	%r1339, 0, %r1338, %p439;
	add.s32 	%r55, %r1335, %r1339;
	setp.eq.s32 	%p441, %r19, 1;
	selp.u32 	%r1340, 1, 0, %p441;
	add.s32 	%r56, %r55, %r1340;
	setp.eq.s32 	%p442, %r20, 1;
	selp.u32 	%r1341, 1, 0, %p442;
	add.s32 	%r1342, %r1341, %r1340;
	add.s32 	%r57, %r1342, %r55;
	setp.eq.s32 	%p443, %r21, 1;
	selp.u32 	%r1343, 1, 0, %p443;
	add.s32 	%r58, %r57, %r1343;
	add.s32 	%r59, %r33, %r55;
	setp.eq.s32 	%p444, %r23, 1;
	selp.u32 	%r1344, 1, 0, %p444;
	add.s32 	%r60, %r59, %r1344;
	setp.eq.s32 	%p445, %r24, 1;
	selp.u32 	%r1345, 1, 0, %p445;
	add.s32 	%r61, %r60, %r1345;
	setp.eq.s32 	%p446, %r25, 1;
	selp.u32 	%r1346, 1, 0, %p446;
	add.s32 	%r62, %r61, %r1346;
	setp.eq.s32 	%p447, %r26, 1;
	selp.u32 	%r1347, 1, 0, %p447;
	add.s32 	%r63, %r62, %r1347;
	setp.eq.s32 	%p448, %r27, 1;
	selp.u32 	%r1348, 1, 0, %p448;
	add.s32 	%r64, %r63, %r1348;
	setp.eq.s32 	%p449, %r28, 1;
	selp.u32 	%r1349, 1, 0, %p449;
	add.s32 	%r65, %r64, %r1349;
	setp.eq.s32 	%p450, %r29, 1;
	selp.u32 	%r1350, 1, 0, %p450;
	add.s32 	%r66, %r65, %r1350;
	add.s32 	%r67, %r34, %r55;
	add.s32 	%r68, %r35, %r55;
	setp.ne.s32 	%p451, %r4, 0;
	@%p451 bra 	$L__BB4_6;
	add.s64 	%rd548, %rd2, 256;
	add.s32 	%r1353, %r40, %r39;
	add.s32 	%r1354, %r1353, %r41;
	add.s32 	%r1355, %r1354, %r42;
	add.s32 	%r1356, %r1355, %r43;
	add.s32 	%r1357, %r1356, %r44;
	add.s32 	%r1358, %r1357, %r45;
	add.s32 	%r1359, %r1358, %r46;
	add.s32 	%r1360, %r1359, %r47;
	add.s32 	%r1361, %r1360, %r48;
	add.s32 	%r1362, %r1361, %r49;
	add.s32 	%r1363, %r1362, %r50;
	add.s32 	%r1364, %r1363, %r51;
	add.s32 	%r1365, %r1364, %r52;
	add.s32 	%r1366, %r1365, %r53;
	add.s32 	%r1352, %r1366, %r54;
	mov.b32 	%r1351, 101;
	// begin inline asm
	st.relaxed.gpu.v2.u32 [%rd548], {%r1351, %r1352};
	// end inline asm
$L__BB4_6:
	add.s32 	%r1367, %r40, %r39;
	add.s32 	%r1368, %r1367, %r41;
	add.s32 	%r1369, %r1368, %r42;
	add.s32 	%r1370, %r1369, %r43;
	add.s32 	%r1371, %r1370, %r44;
	add.s32 	%r1372, %r1371, %r45;
	add.s32 	%r1373, %r1372, %r46;
	add.s32 	%r1374, %r1373, %r47;
	add.s32 	%r1375, %r1374, %r48;
	add.s32 	%r1376, %r1375, %r49;
	add.s32 	%r1377, %r1376, %r50;
	add.s32 	%r1378, %r1377, %r51;
	add.s32 	%r1379, %r1378, %r52;
	add.s32 	%r1380, %r1379, %r53;
	add.s32 	%r1381, %r1380, %r54;
	setp.gt.s32 	%p452, %r1381, 512;
	@%p452 bra 	$L__BB4_63;
	setp.eq.s32 	%p453, %r19, 1;
	mov.u64 	%rd549, %rd196;
	ld.param.u8 	%rs1, [%rd549];
	ld.param.u64 	%rd550, [%rd549+24];
	cvta.to.global.u64 	%rd5, %rd550;
	@%p453 bra 	$L__BB4_8;
	bra.uni 	$L__BB4_11;
$L__BB4_8:
	setp.ne.s16 	%p454, %rs1, 0;
	mov.b64 	%rd653, 0;
	@%p454 bra 	$L__BB4_10;
	ld.global.u64 	%rd653, [%rd5];
$L__BB4_10:
	cvt.s64.s32 	%rd552, %r55;
	add.s64 	%rd553, %rd653, %rd552;
	shl.b64 	%rd554, %rd553, 2;
	add.s64 	%rd555, %rd3, %rd554;
	st.global.u32 	[%rd555], %r5;
$L__BB4_11:
	setp.ne.s32 	%p455, %r20, 1;
	@%p455 bra 	$L__BB4_15;
	setp.ne.s16 	%p456, %rs1, 0;
	mov.b64 	%rd654, 0;
	@%p456 bra 	$L__BB4_14;
	ld.global.u64 	%rd654, [%rd5];
$L__BB4_14:
	cvt.s64.s32 	%rd557, %r56;
	add.s64 	%rd558, %rd654, %rd557;
	shl.b64 	%rd559, %rd558, 2;
	add.s64 	%rd560, %rd3, %rd559;
	st.global.u32 	[%rd560], %r6;
$L__BB4_15:
	setp.ne.s32 	%p457, %r21, 1;
	@%p457 bra 	$L__BB4_19;
	setp.ne.s16 	%p458, %rs1, 0;
	mov.b64 	%rd655, 0;
	@%p458 bra 	$L__BB4_18;
	ld.global.u64 	%rd655, [%rd5];
$L__BB4_18:
	cvt.s64.s32 	%rd562, %r57;
	add.s64 	%rd563, %rd655, %rd562;
	shl.b64 	%rd564, %rd563, 2;
	add.s64 	%rd565, %rd3, %rd564;
	st.global.u32 	[%rd565], %r7;
$L__BB4_19:
	setp.ne.s32 	%p459, %r22, 1;
	@%p459 bra 	$L__BB4_23;
	setp.ne.s16 	%p460, %rs1, 0;
	mov.b64 	%rd656, 0;
	@%p460 bra 	$L__BB4_22;
	ld.global.u64 	%rd656, [%rd5];
$L__BB4_22:
	cvt.s64.s32 	%rd567, %r58;
	add.s64 	%rd568, %rd656, %rd567;
	shl.b64 	%rd569, %rd568, 2;
	add.s64 	%rd570, %rd3, %rd569;
	st.global.u32 	[%rd570], %r8;
$L__BB4_23:
	setp.ne.s32 	%p461, %r23, 1;
	@%p461 bra 	$L__BB4_27;
	setp.ne.s16 	%p462, %rs1, 0;
	mov.b64 	%rd657, 0;
	@%p462 bra 	$L__BB4_26;
	ld.global.u64 	%rd657, [%rd5];
$L__BB4_26:
	cvt.s64.s32 	%rd572, %r59;
	add.s64 	%rd573, %rd657, %rd572;
	shl.b64 	%rd574, %rd573, 2;
	add.s64 	%rd575, %rd3, %rd574;
	st.global.u32 	[%rd575], %r9;
$L__BB4_27:
	setp.ne.s32 	%p463, %r24, 1;
	@%p463 bra 	$L__BB4_31;
	setp.ne.s16 	%p464, %rs1, 0;
	mov.b64 	%rd658, 0;
	@%p464 bra 	$L__BB4_30;
	ld.global.u64 	%rd658, [%rd5];
$L__BB4_30:
	cvt.s64.s32 	%rd577, %r60;
	add.s64 	%rd578, %rd658, %rd577;
	shl.b64 	%rd579, %rd578, 2;
	add.s64 	%rd580, %rd3, %rd579;
	st.global.u32 	[%rd580], %r10;
$L__BB4_31:
	setp.ne.s32 	%p465, %r25, 1;
	@%p465 bra 	$L__BB4_35;
	setp.ne.s16 	%p466, %rs1, 0;
	mov.b64 	%rd659, 0;
	@%p466 bra 	$L__BB4_34;
	ld.global.u64 	%rd659, [%rd5];
$L__BB4_34:
	cvt.s64.s32 	%rd582, %r61;
	add.s64 	%rd583, %rd659, %rd582;
	shl.b64 	%rd584, %rd583, 2;
	add.s64 	%rd585, %rd3, %rd584;
	st.global.u32 	[%rd585], %r11;
$L__BB4_35:
	setp.ne.s32 	%p467, %r26, 1;
	@%p467 bra 	$L__BB4_39;
	setp.ne.s16 	%p468, %rs1, 0;
	mov.b64 	%rd660, 0;
	@%p468 bra 	$L__BB4_38;
	ld.global.u64 	%rd660, [%rd5];
$L__BB4_38:
	cvt.s64.s32 	%rd587, %r62;
	add.s64 	%rd588, %rd660, %rd587;
	shl.b64 	%rd589, %rd588, 2;
	add.s64 	%rd590, %rd3, %rd589;
	st.global.u32 	[%rd590], %r12;
$L__BB4_39:
	setp.ne.s32 	%p469, %r27, 1;
	@%p469 bra 	$L__BB4_43;
	setp.ne.s16 	%p470, %rs1, 0;
	mov.b64 	%rd661, 0;
	@%p470 bra 	$L__BB4_42;
	ld.global.u64 	%rd661, [%rd5];
$L__BB4_42:
	cvt.s64.s32 	%rd592, %r63;
	add.s64 	%rd593, %rd661, %rd592;
	shl.b64 	%rd594, %rd593, 2;
	add.s64 	%rd595, %rd3, %rd594;
	st.global.u32 	[%rd595], %r13;
$L__BB4_43:
	setp.ne.s32 	%p471, %r28, 1;
	@%p471 bra 	$L__BB4_47;
	setp.ne.s16 	%p472, %rs1, 0;
	mov.b64 	%rd662, 0;
	@%p472 bra 	$L__BB4_46;
	ld.global.u64 	%rd662, [%rd5];
$L__BB4_46:
	cvt.s64.s32 	%rd597, %r64;
	add.s64 	%rd598, %rd662, %rd597;
	shl.b64 	%rd599, %rd598, 2;
	add.s64 	%rd600, %rd3, %rd599;
	st.global.u32 	[%rd600], %r14;
$L__BB4_47:
	setp.ne.s32 	%p473, %r29, 1;
	@%p473 bra 	$L__BB4_51;
	setp.ne.s16 	%p474, %rs1, 0;
	mov.b64 	%rd663, 0;
	@%p474 bra 	$L__BB4_50;
	ld.global.u64 	%rd663, [%rd5];
$L__BB4_50:
	cvt.s64.s32 	%rd602, %r65;
	add.s64 	%rd603, %rd663, %rd602;
	shl.b64 	%rd604, %rd603, 2;
	add.s64 	%rd605, %rd3, %rd604;
	st.global.u32 	[%rd605], %r15;
$L__BB4_51:
	setp.ne.s32 	%p475, %r30, 1;
	@%p475 bra 	$L__BB4_55;
	setp.ne.s16 	%p476, %rs1, 0;
	mov.b64 	%rd664, 0;
	@%p476 bra 	$L__BB4_54;
	ld.global.u64 	%rd664, [%rd5];
$L__BB4_54:
	cvt.s64.s32 	%rd607, %r66;
	add.s64 	%rd608, %rd664, %rd607;
	shl.b64 	%rd609, %rd608, 2;
	add.s64 	%rd610, %rd3, %rd609;
	st.global.u32 	[%rd610], %r16;
$L__BB4_55:
	setp.ne.s32 	%p477, %r31, 1;
	@%p477 bra 	$L__BB4_59;
	setp.ne.s16 	%p478, %rs1, 0;
	mov.b64 	%rd665, 0;
	@%p478 bra 	$L__BB4_58;
	ld.global.u64 	%rd665, [%rd5];
$L__BB4_58:
	cvt.s64.s32 	%rd612, %r67;
	add.s64 	%rd613, %rd665, %rd612;
	shl.b64 	%rd614, %rd613, 2;
	add.s64 	%rd615, %rd3, %rd614;
	st.global.u32 	[%rd615], %r17;
$L__BB4_59:
	setp.ne.s32 	%p479, %r32, 1;
	@%p479 bra 	$L__BB4_517;
	setp.ne.s16 	%p480, %rs1, 0;
	mov.b64 	%rd666, 0;
	@%p480 bra 	$L__BB4_62;
	ld.global.u64 	%rd666, [%rd5];
$L__BB4_62:
	cvt.s64.s32 	%rd617, %r68;
	add.s64 	%rd618, %rd666, %rd617;
	shl.b64 	%rd619, %rd618, 2;
	add.s64 	%rd620, %rd3, %rd619;
	st.global.u32 	[%rd620], %r18;
	bra.uni 	$L__BB4_517;
$L__BB4_63:
	setp.ne.s32 	%p481, %r19, 1;
	bar.sync 	0;
	@%p481 bra 	$L__BB4_65;
	shl.b32 	%r1382, %r55, 2;
	mov.u32 	%r1383, _ZZN3cub18CUB_300001_SM_10006detail6select23DeviceSelectSweepKernelINS2_10policy_hubIiiiLb0ELNS0_10SelectImplE0EE10Policy1000EN6thrust24THRUST_300001_SM_1000_NS17counting_iteratorIiNS9_11use_defaultESB_SB_EENS9_6detail15normal_iteratorINS9_10device_ptrIiEEEESH_PlNS0_13ScanTileStateIiLb1EEE17ifEquals1ThanSaveNS0_8NullTypeEiNS2_19streaming_context_tIlLb1EEELS5_0EEEvT0_T1_T2_T3_T4_T5_T6_T7_iT8_NS1_7vsmem_tEE19static_temp_storage;
	add.s32 	%r1384, %r1383, %r1382;
	st.shared.u32 	[%r1384], %r5;
$L__BB4_65:
	setp.ne.s32 	%p482, %r20, 1;
	@%p482 bra 	$L__BB4_67;
	shl.b32 	%r1385, %r56, 2;
	mov.u32 	%r1386, _ZZN3cub18CUB_300001_SM_10006detail6select23DeviceSelectSweepKernelINS2_10policy_hubIiiiLb0ELNS0_10SelectImplE0EE10Policy1000EN6thrust24THRUST_300001_SM_1000_NS17counting_iteratorIiNS9_11use_defaultESB_SB_EENS9_6detail15normal_iteratorINS9_10device_ptrIiEEEESH_PlNS0_13ScanTileStateIiLb1EEE17ifEquals1ThanSaveNS0_8NullTypeEiNS2_19streaming_context_tIlLb1EEELS5_0EEEvT0_T1_T2_T3_T4_T5_T6_T7_iT8_NS1_7vsmem_tEE19static_temp_storage;
	add.s32 	%r1387, %r1386, %r1385;
	st.shared.u32 	[%r1387], %r6;
$L__BB4_67:
	setp.ne.s32 	%p483, %r21, 1;
	@%p483 bra 	$L__BB4_69;
	shl.b32 	%r1388, %r57, 2;
	mov.u32 	%r1389, _ZZN3cub18CUB_300001_SM_10006detail6select23DeviceSelectSweepKernelINS2_10policy_hubIiiiLb0ELNS0_10SelectImplE0EE10Policy1000EN6thrust24THRUST_300001_SM_1000_NS17counting_iteratorIiNS9_11use_defaultESB_SB_EENS9_6detail15normal_iteratorINS9_10device_ptrIiEEEESH_PlNS0_13ScanTileStateIiLb1EEE17ifEquals1ThanSaveNS0_8NullTypeEiNS2_19streaming_context_tIlLb1EEELS5_0EEEvT0_T1_T2_T3_T4_T5_T6_T7_iT8_NS1_7vsmem_tEE19static_temp_storage;
	add.s32 	%r1390, %r1389, %r1388;
	st.shared.u32 	[%r1390], %r7;
$L__BB4_69:
	setp.ne.s32 	%p484, %r22, 1;
	@%p484 bra 	$L__BB4_71;
	shl.b32 	%r1391, %r58, 2;
	mov.u32 	%r1392, _ZZN3cub18CUB_300001_SM_10006detail6select23DeviceSelectSweepKernelINS2_10policy_hubIiiiLb0ELNS0_10SelectImplE0EE10Policy1000EN6thrust24THRUST_300001_SM_1000_NS17counting_iteratorIiNS9_11use_defaultESB_SB_EENS9_6detail15normal_iteratorINS9_10device_ptrIiEEEESH_PlNS0_13ScanTileStateIiLb1EEE17ifEquals1ThanSaveNS0_8NullTypeEiNS2_19streaming_context_tIlLb1EEELS5_0EEEvT0_T1_T2_T3_T4_T5_T6_T7_iT8_NS1_7vsmem_tEE19static_temp_storage;
	add.s32 	%r1393, %r1392, %r1391;
	st.shared.u32 	[%r1393], %r8;
$L__BB4_71:
	setp.ne.s32 	%p485, %r23, 1;
	@%p485 bra 	$L__BB4_73;
	shl.b32 	%r1394, %r59, 2;
	mov.u32 	%r1395, _ZZN3cub18CUB_300001_SM_10006detail6select23DeviceSelectSweepKernelINS2_10policy_hubIiiiLb0ELNS0_10SelectImplE0EE10Policy1000EN6thrust24THRUST_300001_SM_1000_NS17counting_iteratorIiNS9_11use_defaultESB_SB_EENS9_6detail15normal_iteratorINS9_10device_ptrIiEEEESH_PlNS0_13ScanTileStateIiLb1EEE17ifEquals1ThanSaveNS0_8NullTypeEiNS2_19streaming_context_tIlLb1EEELS5_0EEEvT0_T1_T2_T3_T4_T5_T6_T7_iT8_NS1_7vsmem_tEE19static_temp_storage;
	add.s32 	%r1396, %r1395, %r1394;
	st.shared.u32 	[%r1396], %r9;
$L__BB4_73:
	setp.ne.s32 	%p486, %r24, 1;
	@%p486 bra 	$L__BB4_75;
	shl.b32 	%r1397, %r60, 2;
	mov.u32 	%r1398, _ZZN3cub18CUB_300001_SM_10006detail6select23DeviceSelectSweepKernelINS2_10policy_hubIiiiLb0ELNS0_10SelectImplE0EE10Policy1000EN6thrust24THRUST_300001_SM_1000_NS17counting_iteratorIiNS9_11use_defaultESB_SB_EENS9_6detail15normal_iteratorINS9_10device_ptrIiEEEESH_PlNS0_13ScanTileStateIiLb1EEE17ifEquals1ThanSaveNS0_8NullTypeEiNS2_19streaming_context_tIlLb1EEELS5_0EEEvT0_T1_T2_T3_T4_T5_T6_T7_iT8_NS1_7vsmem_tEE19static_temp_storage;
	add.s32 	%r1399, %r1398, %r1397;
	st.shared.u32 	[%r1399], %r10;
$L__BB4_75:
	setp.ne.s32 	%p487, %r25, 1;
	@%p487 bra 	$L__BB4_77;
	shl.b32 	%r1400, %r61, 2;
	mov.u32 	%r1401, _ZZN3cub18CUB_300001_SM_10006detail6select23DeviceSelectSweepKernelINS2_10policy_hubIiiiLb0ELNS0_10SelectImplE0EE10Policy1000EN6thrust24THRUST_300001_SM_1000_NS17counting_iteratorIiNS9_11use_defaultESB_SB_EENS9_6detail15normal_iteratorINS9_10device_ptrIiEEEESH_PlNS0_13ScanTileStateIiLb1EEE17ifEquals1ThanSaveNS0_8NullTypeEiNS2_19streaming_context_tIlLb1EEELS5_0EEEvT0_T1_T2_T3_T4_T5_T6_T7_iT8_NS1_7vsmem_tEE19static_temp_storage;
	add.s32 	%r1402, %r1401, %r1400;
	st.shared.u32 	[%r1402], %r11;
$L__BB4_77:
	setp.ne.s32 	%p488, %r26, 1;
	@%p488 bra 	$L__BB4_79;
	shl.b32 	%r1403, %r62, 2;
	mov.u32 	%r1404, _ZZN3cub18CUB_300001_SM_10006detail6select23DeviceSelectSweepKernelINS2_10policy_hubIiiiLb0ELNS0_10SelectImplE0EE10Policy1000EN6thrust24THRUST_300001_SM_1000_NS17counting_iteratorIiNS9_11use_defaultESB_SB_EENS9_6detail15normal_iteratorINS9_10device_ptrIiEEEESH_PlNS0_13ScanTileStateIiLb1EEE17ifEquals1ThanSaveNS0_8NullTypeEiNS2_19streaming_context_tIlLb1EEELS5_0EEEvT0_T1_T2_T3_T4_T5_T6_T7_iT8_NS1_7vsmem_tEE19static_temp_storage;
	add.s32 	%r1405, %r1404, %r1403;
	st.shared.u32 	[%r1405], %r12;
$L__BB4_79:
	setp.ne.s32 	%p489, %r27, 1;
	@%p489 bra 	$L__BB4_81;
	shl.b32 	%r1406, %r63, 2;
	mov.u32 	%r1407, _ZZN3cub18CUB_300001_SM_10006detail6select23DeviceSelectSweepKernelINS2_10policy_hubIiiiLb0ELNS0_10SelectImplE0EE10Policy1000EN6thrust24THRUST_300001_SM_1000_NS17counting_iteratorIiNS9_11use_defaultESB_SB_EENS9_6detail15normal_iteratorINS9_10device_ptrIiEEEESH_PlNS0_13ScanTileStateIiLb1EEE17ifEquals1ThanSaveNS0_8NullTypeEiNS2_19streaming_context_tIlLb1EEELS5_0EEEvT0_T1_T2_T3_T4_T5_T6_T7_iT8_NS1_7vsmem_tEE19static_temp_storage;
	add.s32 	%r1408, %r1407, %r1406;
	st.shared.u32 	[%r1408], %r13;
$L__BB4_81:
	setp.ne.s32 	%p490, %r28, 1;
	@%p490 bra 	$L__BB4_83;
	shl.b32 	%r1409, %r64, 2;
	mov.u32 	%r1410, _ZZN3cub18CUB_300001_SM_10006detail6select23DeviceSelectSweepKernelINS2_10policy_hubIiiiLb0ELNS0_10SelectImplE0EE10Policy1000EN6thrust24THRUST_300001_SM_1000_NS17counting_iteratorIiNS9_11use_defaultESB_SB_EENS9_6detail15normal_iteratorINS9_10device_ptrIiEEEESH_PlNS0_13ScanTileStateIiLb1EEE17ifEquals1ThanSaveNS0_8NullTypeEiNS2_19streaming_context_tIlLb1EEELS5_0EEEvT0_T1_T2_T3_T4_T5_T6_T7_iT8_NS1_7vsmem_tEE19static_temp_storage;
	add.s32 	%r1411, %r1410, %r1409;
	st.shared.u32 	[%r1411], %r14;
$L__BB4_83:
	setp.ne.s32 	%p491, %r29, 1;
	@%p491 bra 	$L__BB4_85;
	shl.b32 	%r1412, %r65, 2;
	mov.u32 	%r1413, _ZZN3cub18CUB_300001_SM_10006detail6select23DeviceSelectSweepKernelINS2_10policy_hubIiiiLb0ELNS0_10SelectImplE0EE10Policy1000EN6thrust24THRUST_300001_SM_1000_NS17counting_iteratorIiNS9_11use_defaultESB_SB_EENS9_6detail15normal_iteratorINS9_10device_ptrIiEEEESH_PlNS0_13ScanTileStateIiLb1EEE17ifEquals1ThanSaveNS0_8NullTypeEiNS2_19streaming_context_tIlLb1EEELS5_0EEEvT0_T1_T2_T3_T4_T5_T6_T7_iT8_NS1_7vsmem_tEE19static_temp_storage;
	add.s32 	%r1414, %r1413, %r1412;
	st.shared.u32 	[%r1414], %r15;
$L__BB4_85:
	setp.ne.s32 	%p492, %r30, 1;
	@%p492 bra 	$L__BB4_87;
	shl.b32 	%r1415, %r66, 2;
	mov.u32 	%r1416, _ZZN3cub18CUB_300001_SM_10006detail6select23DeviceSelectSweepKernelINS2_10policy_hubIiiiLb0ELNS0_10SelectImplE0EE10Policy1000EN6thrust24THRUST_300001_SM_1000_NS17counting_iteratorIiNS9_11use_defaultESB_SB_EENS9_6detail15normal_iteratorINS9_10device_ptrIiEEEESH_PlNS0_13ScanTileStateIiLb1EEE17ifEquals1ThanSaveNS0_8NullTypeEiNS2_19streaming_context_tIlLb1EEELS5_0EEEvT0_T1_T2_T3_T4_T5_T6_T7_iT8_NS1_7vsmem_tEE19static_temp_storage;
	add.s32 	%r1417, %r1416, %r1415;
	st.shared.u32 	[%r1417], %r16;
$L__BB4_87:
	setp.ne.s32 	%p493, %r31, 1;
	@%p493 bra 	$L__BB4_89;
	shl.b32 	%r1418, %r67, 2;
	mov.u32 	%r1419, _ZZN3cub18CUB_300001_SM_10006detail6select23DeviceSelectSweepKernelINS2_10policy_hubIiiiLb0ELNS0_10SelectImplE0EE10Policy1000EN6thrust24THRUST_300001_SM_1000_NS17counting_iteratorIiNS9_11use_defaultESB_SB_EENS9_6detail15normal_iteratorINS9_10device_ptrIiEEEESH_PlNS0_13ScanTileStateIiLb1EEE17ifEquals1ThanSaveNS0_8NullTypeEiNS2_19streaming_context_tIlLb1EEELS5_0EEEvT0_T1_T2_T3_T4_T5_T6_T7_iT8_NS1_7vsmem_tEE19static_temp_storage;
	add.s32 	%r1420, %r1419, %r1418;
	st.shared.u32 	[%r1420], %r17;
$L__BB4_89:
	setp.ne.s32 	%p494, %r32, 1;
	@%p494 bra 	$L__BB4_91;
	shl.b32 	%r1421, %r68, 2;
	mov.u32 	%r1422, _ZZN3cub18CUB_300001_SM_10006detail6select23DeviceSelectSweepKernelINS2_10policy_hubIiiiLb0ELNS0_10SelectImplE0EE10Policy1000EN6thrust24THRUST_300001_SM_1000_NS17counting_iteratorIiNS9_11use_defaultESB_SB_EENS9_6detail15normal_iteratorINS9_10device_ptrIiEEEESH_PlNS0_13ScanTileStateIiLb1EEE17ifEquals1ThanSaveNS0_8NullTypeEiNS2_19streaming_context_tIlLb1EEELS5_0EEEvT0_T1_T2_T3_T4_T5_T6_T7_iT8_NS1_7vsmem_tEE19static_temp_storage;
	add.s32 	%r1423, %r1422, %r1421;
	st.shared.u32 	[%r1423], %r18;
$L__BB4_91:
	bar.sync 	0;
	mov.u32 	%r1475, %tid.x;
	setp.ge.u32 	%p495, %r1475, %r1381;
	@%p495 bra 	$L__BB4_517;
	mov.u64 	%rd621, %rd196;
	ld.param.u8 	%rs2, [%rd621];
	ld.param.u64 	%rd622, [%rd621+24];
	cvta.to.global.u64 	%rd6, %rd622;
	add.s32 	%r1438, %r40, %r41;
	add.s32 	%r1439, %r1438, %r42;
	add.s32 	%r1440, %r1439, %r43;
	add.s32 	%r1441, %r1440, %r44;
	add.s32 	%r1442, %r1441, %r45;
	add.s32 	%r1443, %r1442, %r46;
	add.s32 	%r1444, %r1443, %r47;
	add.s32 	%r1445, %r1444, %r48;
	add.s32 	%r1446, %r1445, %r49;
	add.s32 	%r1447, %r1446, %r50;
	add.s32 	%r1448, %r1447, %r51;
	add.s32 	%r1449, %r1448, %r52;
	add.s32 	%r1450, %r1449, %r53;
	add.s32 	%r1451, %r1450, %r54;
	add.s32 	%r1452, %r1451, %r39;
	not.b32 	%r1453, %r1475;
	add.s32 	%r71, %r1452, %r1453;
	and.b32  	%r1454, %r71, 1536;
	setp.eq.s32 	%p496, %r1454, 1536;
	@%p496 bra 	$L__BB4_97;
	cvt.u64.u32 	%rd646, %r1475;
	shl.b32 	%r1455, %r1475, 2;
	mov.u32 	%r1456, _ZZN3cub18CUB_300001_SM_10006detail6select23DeviceSelectSweepKernelINS2_10policy_hubIiiiLb0ELNS0_10SelectImplE0EE10Policy1000EN6thrust24THRUST_300001_SM_1000_NS17counting_iteratorIiNS9_11use_defaultESB_SB_EENS9_6detail15normal_iteratorINS9_10device_ptrIiEEEESH_PlNS0_13ScanTileStateIiLb1EEE17ifEquals1ThanSaveNS0_8NullTypeEiNS2_19streaming_context_tIlLb1EEELS5_0EEEvT0_T1_T2_T3_T4_T5_T6_T7_iT8_NS1_7vsmem_tEE19static_temp_storage;
	add.s32 	%r1472, %r1456, %r1455;
	shr.u32 	%r1457, %r71, 9;
	add.s32 	%r1458, %r1457, 1;
	and.b32  	%r1459, %r1458, 3;
	neg.s32 	%r1471, %r1459;
$L__BB4_94:
	.pragma "nounroll";
	setp.ne.s16 	%p497, %rs2, 0;
	mov.b64 	%rd647, 0;
	@%p497 bra 	$L__BB4_96;
	ld.global.u64 	%rd647, [%rd6];
$L__BB4_96:
	add.s64 	%rd624, %rd647, %rd646;
	shl.b64 	%rd625, %rd624, 2;
	add.s64 	%rd626, %rd3, %rd625;
	ld.shared.u32 	%r1460, [%r1472];
	st.global.u32 	[%rd626], %r1460;
	add.s64 	%rd646, %rd646, 512;
	cvt.u32.u64 	%r1475, %rd646;
	add.s32 	%r1472, %r1472, 2048;
	add.s32 	%r1471, %r1471, 1;
	setp.ne.s32 	%p498, %r1471, 0;
	@%p498 bra 	$L__BB4_94;
$L__BB4_97:
	setp.lt.u32 	%p499, %r71, 1536;
	@%p499 bra 	$L__BB4_517;
	mul.wide.u32 	%rd628, %r1475, 4;
	add.s64 	%rd12, %rd3, %rd628;
	shl.b32 	%r1461, %r1475, 2;
	mov.u32 	%r1462, _ZZN3cub18CUB_300001_SM_10006detail6select23DeviceSelectSweepKernelINS2_10policy_hubIiiiLb0ELNS0_10SelectImplE0EE10Policy1000EN6thrust24THRUST_300001_SM_1000_NS17counting_iteratorIiNS9_11use_defaultESB_SB_EENS9_6detail15normal_iteratorINS9_10device_ptrIiEEEESH_PlNS0_13ScanTileStateIiLb1EEE17ifEquals1ThanSaveNS0_8NullTypeEiNS2_19streaming_context_tIlLb1EEELS5_0EEEvT0_T1_T2_T3_T4_T5_T6_T7_iT8_NS1_7vsmem_tEE19static_temp_storage;
	add.s32 	%r1463, %r1461, %r1462;
	add.s32 	%r1474, %r1463, 4096;
	mov.b64 	%rd648, 0;
$L__BB4_99:
	setp.ne.s16 	%p500, %rs2, 0;
	mov.b64 	%rd649, 0;
	@%p500 bra 	$L__BB4_101;
	ld.global.u64 	%rd649, [%rd6];
$L__BB4_101:
	setp.ne.s16 	%p501, %rs2, 0;
	shl.b64 	%rd631, %rd649, 2;
	add.s64 	%rd632, %rd648, %rd631;
	add.s64 	%rd633, %rd12, %rd632;
	ld.shared.u32 	%r1464, [%r1474+-4096];
	st.global.u32 	[%rd633], %r1464;
	mov.b64 	%rd650, 0;
	@%p501 bra 	$L__BB4_103;
	ld.global.u64 	%rd650, [%rd6];
$L__BB4_103:
	setp.ne.s16 	%p502, %rs2, 0;
	shl.b64 	%rd635, %rd650, 2;
	add.s64 	%rd636, %rd648, %rd635;
	add.s64 	%rd637, %rd12, %rd636;
	ld.shared.u32 	%r1465, [%r1474+-2048];
	st.global.u32 	[%rd637+2048], %r1465;
	mov.b64 	%rd651, 0;
	@%p502 bra 	$L__BB4_105;
	ld.global.u64 	%rd651, [%rd6];
$L__BB4_105:
	setp.ne.s16 	%p503, %rs2, 0;
	shl.b64 	%rd639, %rd651, 2;
	add.s64 	%rd640, %rd648, %rd639;
	add.s64 	%rd641, %rd12, %rd640;
	ld.shared.u32 	%r1466, [%r1474];
	st.global.u32 	[%rd641+4096], %r1466;
	mov.b64 	%rd652, 0;
	@%p503 bra 	$L__BB4_107;
	ld.global.u64 	%rd652, [%rd6];
$L__BB4_107:
	shl.b64 	%rd642, %rd652, 2;
	add.s64 	%rd643, %rd648, %rd642;
	add.s64 	%rd644, %rd12, %rd643;
	ld.shared.u32 	%r1467, [%r1474+2048];
	st.global.u32 	[%rd644+6144], %r1467;
	add.s32 	%r1475, %r1475, 2048;
	add.s64 	%rd648, %rd648, 8192;
	add.s32 	%r1474, %r1474, 8192;
	setp.lt.s32 	%p504, %r1475, %r1381;
	@%p504 bra 	$L__BB4_99;
	bra.uni 	$L__BB4_517;
$L__BB4_108:
	ld.param.u8 	%rs52, [%rd1];
	setp.eq.s16 	%p290, %rs52, 0;
	ld.param.u64 	%rd426, [%rd1+16];
	cvt.u32.u64 	%r981, %rd426;
	selp.b32 	%r982, %r981, 0, %p290;
	mov.u32 	%r1493, %tid.x;
	mul.lo.s32 	%r983, %r1493, 14;
	add.s32 	%r984, %r3, %r983;
	add.s32 	%r985, %r984, %r1;
	add.s32 	%r86, %r985, %r982;
	add.s32 	%r87, %r86, 1;
	add.s32 	%r88, %r86, 2;
	add.s32 	%r89, %r86, 3;
	add.s32 	%r90, %r86, 4;
	add.s32 	%r91, %r86, 5;
	add.s32 	%r92, %r86, 6;
	add.s32 	%r93, %r86, 7;
	add.s32 	%r94, %r86, 8;
	add.s32 	%r95, %r86, 9;
	add.s32 	%r96, %r86, 10;
	add.s32 	%r97, %r86, 11;
	add.s32 	%r98, %r86, 12;
	add.s32 	%r99, %r86, 13;
	bar.sync 	0;
	selp.b64 	%rd427, %rd426, 0, %p290;
	cvt.s64.s32 	%rd428, %r3;
	add.s64 	%rd429, %rd427, %rd428;
	cvt.u64.u32 	%rd430, %r983;
	add.s64 	%rd431, %rd429, %rd430;
	shl.b64 	%rd432, %rd431, 2;
	add.s64 	%rd433, %rd4, %rd432;
	ld.global.u32 	%r100, [%rd433];
	ld.global.u32 	%r101, [%rd433+4];
	ld.global.u32 	%r102, [%rd433+8];
	ld.global.u32 	%r103, [%rd433+12];
	ld.global.u32 	%r104, [%rd433+16];
	ld.global.u32 	%r105, [%rd433+20];
	ld.global.u32 	%r106, [%rd433+24];
	ld.global.u32 	%r107, [%rd433+28];
	ld.global.u32 	%r108, [%rd433+32];
	ld.global.u32 	%r109, [%rd433+36];
	ld.global.u32 	%r110, [%rd433+40];
	ld.global.u32 	%r111, [%rd433+44];
	ld.global.u32 	%r112, [%rd433+48];
	ld.global.u32 	%r113, [%rd433+52];
	setp.eq.s32 	%p291, %r100, 1;
	selp.u32 	%r986, 1, 0, %p291;
	setp.eq.s32 	%p292, %r101, 1;
	selp.u32 	%r987, 1, 0, %p292;
	setp.eq.s32 	%p293, %r102, 1;
	selp.u32 	%r988, 1, 0, %p293;
	setp.eq.s32 	%p294, %r103, 1;
	selp.u32 	%r989, 1, 0, %p294;
	setp.eq.s32 	%p295, %r104, 1;
	selp.u32 	%r990, 1, 0, %p295;
	setp.eq.s32 	%p296, %r105, 1;
	selp.u32 	%r991, 1, 0, %p296;
	setp.eq.s32 	%p297, %r106, 1;
	selp.u32 	%r992, 1, 0, %p297;
	setp.eq.s32 	%p298, %r107, 1;
	selp.u32 	%r993, 1, 0, %p298;
	setp.eq.s32 	%p299, %r108, 1;
	selp.u32 	%r994, 1, 0, %p299;
	setp.eq.s32 	%p300, %r109, 1;
	selp.u32 	%r995, 1, 0, %p300;
	setp.eq.s32 	%p301, %r110, 1;
	selp.u32 	%r996, 1, 0, %p301;
	setp.eq.s32 	%p302, %r111, 1;
	selp.u32 	%r997, 1, 0, %p302;
	setp.eq.s32 	%p303, %r112, 1;
	selp.u32 	%r998, 1, 0, %p303;
	setp.eq.s32 	%p304, %r113, 1;
	selp.u32 	%r999, 1, 0, %p304;
	bar.sync 	0;
	add.s32 	%r114, %r987, %r986;
	add.s32 	%r115, %r114, %r988;
	add.s32 	%r116, %r115, %r989;
	add.s32 	%r117, %r116, %r990;
	add.s32 	%r118, %r117, %r991;
	add.s32 	%r1000, %r118, %r992;
	add.s32 	%r1001, %r1000, %r993;
	add.s32 	%r119, %r1001, %r994;
	add.s32 	%r120, %r119, %r995;
	add.s32 	%r1002, %r120, %r996;
	add.s32 	%r121, %r1002, %r997;
	add.s32 	%r1003, %r121, %r998;
	add.s32 	%r955, %r1003, %r999;
	shr.u32 	%r123, %r1493, 5;
	// begin inline asm
	mov.u32 %r950, %laneid;
	// end inline asm
	mov.b32 	%r953, 1;
	mov.b32 	%r978, 0;
	mov.b32 	%r980, -1;
	// begin inline asm
	{  .reg .s32 r0;  .reg .pred p;  shfl.sync.up.b32 r0|p, %r955, %r953, %r978, %r980;  @p add.s32 r0, r0, %r955;  mov.s32 %r951, r0;}
	// end inline asm
	mov.b32 	%r959, 2;
	// begin inline asm
	{  .reg .s32 r0;  .reg .pred p;  shfl.sync.up.b32 r0|p, %r951, %r959, %r978, %r980;  @p add.s32 r0, r0, %r951;  mov.s32 %r957, r0;}
	// end inline asm
	mov.b32 	%r965, 4;
	// begin inline asm
	{  .reg .s32 r0;  .reg .pred p;  shfl.sync.up.b32 r0|p, %r957, %r965, %r978, %r980;  @p add.s32 r0, r0, %r957;  mov.s32 %r963, r0;}
	// end inline asm
	mov.b32 	%r971, 8;
	// begin inline asm
	{  .reg .s32 r0;  .reg .pred p;  shfl.sync.up.b32 r0|p, %r963, %r971, %r978, %r980;  @p add.s32 r0, r0, %r963;  mov.s32 %r969, r0;}
	// end inline asm
	mov.b32 	%r977, 16;
	// begin inline asm
	{  .reg .s32 r0;  .reg .pred p;  shfl.sync.up.b32 r0|p, %r969, %r977, %r978, %r980;  @p add.s32 r0, r0, %r969;  mov.s32 %r975, r0;}
	// end inline asm
	setp.ne.s32 	%p305, %r950, 31;
	@%p305 bra 	$L__BB4_110;
	shl.b32 	%r1004, %r123, 2;
	mov.u32 	%r1005, _ZZN3cub18CUB_300001_SM_10006detail6select23DeviceSelectSweepKernelINS2_10policy_hubIiiiLb0ELNS0_10SelectImplE0EE10Policy1000EN6thrust24THRUST_300001_SM_1000_NS17counting_iteratorIiNS9_11use_defaultESB_SB_EENS9_6detail15normal_iteratorINS9_10device_ptrIiEEEESH_PlNS0_13ScanTileStateIiLb1EEE17ifEquals1ThanSaveNS0_8NullTypeEiNS2_19streaming_context_tIlLb1EEELS5_0EEEvT0_T1_T2_T3_T4_T5_T6_T7_iT8_NS1_7vsmem_tEE19static_temp_storage;
	add.s32 	%r1006, %r1005, %r1004;
	st.shared.u32 	[%r1006], %r975;
$L__BB4_110:
	sub.s32 	%r1007, %r975, %r955;
	bar.sync 	0;
	ld.shared.v4.u32 	{%r1008, %r1009, %r1010, %r1011}, [_ZZN3cub18CUB_300001_SM_10006detail6select23DeviceSelectSweepKernelINS2_10policy_hubIiiiLb0ELNS0_10SelectImplE0EE10Policy1000EN6thrust24THRUST_300001_SM_1000_NS17counting_iteratorIiNS9_11use_defaultESB_SB_EENS9_6detail15normal_iteratorINS9_10device_ptrIiEEEESH_PlNS0_13ScanTileStateIiLb1EEE17ifEquals1ThanSaveNS0_8NullTypeEiNS2_19streaming_context_tIlLb1EEELS5_0EEEvT0_T1_T2_T3_T4_T5_T6_T7_iT8_NS1_7vsmem_tEE19static_temp_storage];
	add.s32 	%r1012, %r1009, %r1008;
	setp.eq.s32 	%p306, %r123, 2;
	selp.b32 	%r1013, %r1012, %r1008, %p306;
	add.s32 	%r1014, %r1012, %r1010;
	setp.eq.s32 	%p307, %r123, 3;
	selp.b32 	%r1015, %r1014, %r1013, %p307;
	add.s32 	%r1016, %r1014, %r1011;
	setp.eq.s32 	%p308, %r123, 4;
	selp.b32 	%r1017, %r1016, %r1015, %p308;
	ld.shared.v4.u32 	{%r1018, %r1019, %r1020, %r1021}, [_ZZN3cub18CUB_300001_SM_10006detail6select23DeviceSelectSweepKernelINS2_10policy_hubIiiiLb0ELNS0_10SelectImplE0EE10Policy1000EN6thrust24THRUST_300001_SM_1000_NS17counting_iteratorIiNS9_11use_defaultESB_SB_EENS9_6detail15normal_iteratorINS9_10device_ptrIiEEEESH_PlNS0_13ScanTileStateIiLb1EEE17ifEquals1ThanSaveNS0_8NullTypeEiNS2_19streaming_context_tIlLb1EEELS5_0EEEvT0_T1_T2_T3_T4_T5_T6_T7_iT8_NS1_7vsmem_tEE19static_temp_storage+16];
	add.s32 	%r1022, %r1016, %r1018;
	setp.eq.s32 	%p309, %r123, 5;
	selp.b32 	%r1023, %r1022, %r1017, %p309;
	add.s32 	%r1024, %r1022, %r1019;
	setp.eq.s32 	%p310, %r123, 6;
	selp.b32 	%r1025, %r1024, %r1023, %p310;
	add.s32 	%r1026, %r1024, %r1020;
	setp.eq.s32 	%p311, %r123, 7;
	selp.b32 	%r1027, %r1026, %r1025, %p311;
	add.s32 	%r1028, %r1026, %r1021;
	setp.eq.s32 	%p312, %r123, 8;
	selp.b32 	%r1029, %r1028, %r1027, %p312;
	ld.shared.v4.u32 	{%r1030, %r1031, %r1032, %r1033}, [_ZZN3cub18CUB_300001_SM_10006detail6select23DeviceSelectSweepKernelINS2_10policy_hubIiiiLb0ELNS0_10SelectImplE0EE10Policy1000EN6thrust24THRUST_300001_SM_1000_NS17counting_iteratorIiNS9_11use_defaultESB_SB_EENS9_6detail15normal_iteratorINS9_10device_ptrIiEEEESH_PlNS0_13ScanTileStateIiLb1EEE17ifEquals1ThanSaveNS0_8NullTypeEiNS2_19streaming_context_tIlLb1EEELS5_0EEEvT0_T1_T2_T3_T4_T5_T6_T7_iT8_NS1_7vsmem_tEE19static_temp_storage+32];
	add.s32 	%r1034, %r1028, %r1030;
	setp.eq.s32 	%p313, %r123, 9;
	selp.b32 	%r1035, %r1034, %r1029, %p313;
	add.s32 	%r1036, %r1034, %r1031;
	setp.eq.s32 	%p314, %r123, 10;
	selp.b32 	%r1037, %r1036, %r1035, %p314;
	add.s32 	%r1038, %r1036, %r1032;
	setp.eq.s32 	%p315, %r123, 11;
	selp.b32 	%r1039, %r1038, %r1037, %p315;
	add.s32 	%r1040, %r1038, %r1033;
	setp.eq.s32 	%p316, %r123, 12;
	selp.b32 	%r1041, %r1040, %r1039, %p316;
	ld.shared.v4.u32 	{%r1042, %r1043, %r1044, %r1045}, [_ZZN3cub18CUB_300001_SM_10006detail6select23DeviceSelectSweepKernelINS2_10policy_hubIiiiLb0ELNS0_10SelectImplE0EE10Policy1000EN6thrust24THRUST_300001_SM_1000_NS17counting_iteratorIiNS9_11use_defaultESB_SB_EENS9_6detail15normal_iteratorINS9_10device_ptrIiEEEESH_PlNS0_13ScanTileStateIiLb1EEE17ifEquals1ThanSaveNS0_8NullTypeEiNS2_19streaming_context_tIlLb1EEELS5_0EEEvT0_T1_T2_T3_T4_T5_T6_T7_iT8_NS1_7vsmem_tEE19static_temp_storage+48];
	add.s32 	%r1046, %r1040, %r1042;
	setp.eq.s32 	%p317, %r123, 13;
	selp.b32 	%r1047, %r1046, %r1041, %p317;
	add.s32 	%r1048, %r1046, %r1043;
	setp.eq.s32 	%p318, %r123, 14;
	selp.b32 	%r1049, %r1048, %r1047, %p318;
	add.s32 	%r1050, %r1048, %r1044;
	setp.eq.s32 	%p319, %r123, 15;
	selp.b32 	%r1051, %r1050, %r1049, %p319;
	add.s32 	%r126, %r1050, %r1045;
	setp.gt.u32 	%p320, %r1493, 31;
	setp.lt.u32 	%p321, %r1493, 32;
	setp.eq.s32 	%p322, %r950, 0;
	selp.b32 	%r1052, 0, %r1007, %p322;
	add.s32 	%r1489, %r1051, %r1052;
	selp.b32 	%r128, %r1007, %r1489, %p321;
	@%p320 bra 	$L__BB4_126;
	setp.ne.s32 	%p323, %r1493, 0;
	mul.wide.s32 	%rd434, %r1476, 8;
	add.s64 	%rd51, %rd2, %rd434;
	@%p323 bra 	$L__BB4_113;
	st.shared.u32 	[_ZZN3cub18CUB_300001_SM_10006detail6select23DeviceSelectSweepKernelINS2_10policy_hubIiiiLb0ELNS0_10SelectImplE0EE10Policy1000EN6thrust24THRUST_300001_SM_1000_NS17counting_iteratorIiNS9_11use_defaultESB_SB_EENS9_6detail15normal_iteratorINS9_10device_ptrIiEEEESH_PlNS0_13ScanTileStateIiLb1EEE17ifEquals1ThanSaveNS0_8NullTypeEiNS2_19streaming_context_tIlLb1EEELS5_0EEEvT0_T1_T2_T3_T4_T5_T6_T7_iT8_NS1_7vsmem_tEE19static_temp_storage+108], %r126;
	add.s64 	%rd435, %rd51, 256;
	mov.b32 	%r1053, 100;
	// begin inline asm
	st.relaxed.gpu.v2.u32 [%rd435], {%r1053, %r126};
	// end inline asm
$L__BB4_113:
	not.b32 	%r1059, %r1493;
	add.s32 	%r1484, %r1476, %r1059;
	mov.b32 	%r1055, 675;
	// begin inline asm
	nanosleep.u32 %r1055;
	// end inline asm
	mul.wide.s32 	%rd437, %r1484, 8;
	add.s64 	%rd438, %rd2, %rd437;
	add.s64 	%rd436, %rd438, 256;
	// begin inline asm
	ld.relaxed.gpu.v2.u32 {%r1486, %r1478}, [%rd436];
	// end inline asm
	mov.b32 	%r1479, 422;
$L__BB4_114:
	setp.eq.s32 	%p324, %r1486, 99;
	mov.b32 	%r1060, -1;
	vote.sync.any.pred 	%p325, %p324, %r1060;
	not.pred 	%p326, %p325;
	@%p326 bra 	$L__BB4_116;
	mul.lo.s32 	%r1242, %r1476, 16807;
	and.b32  	%r1476, %r1242, 2147483647;
	add.s32 	%r1243, %r1479, 1;
	rem.u32 	%r1239, %r1476, %r1243;
	// begin inline asm
	nanosleep.u32 %r1239;
	// end inline asm
	shr.u32 	%r1479, %r1479, 1;
	// begin inline asm
	ld.relaxed.gpu.v2.u32 {%r1486, %r1478}, [%rd436];
	// end inline asm
	bra.uni 	$L__BB4_114;
$L__BB4_116:
	setp.eq.s32 	%p327, %r1486, 101;
	mov.b32 	%r1087, -1;
	vote.sync.ballot.b32 	%r1089, %p327, %r1087;
	// begin inline asm
	mov.u32 %r1062, %lanemask_ge;
	// end inline asm
	and.b32  	%r1090, %r1089, %r1062;
	or.b32  	%r1091, %r1090, -2147483648;
	add.s32 	%r1092, %r1091, -1;
	not.b32 	%r1093, %r1091;
	and.b32  	%r1094, %r1093, %r1092;
	popc.b32 	%r1066, %r1094;
	mov.b32 	%r1065, 1;
	// begin inline asm
	shfl.sync.down.b32 %r1063, %r1478, %r1065, %r1066, %r1087;
	// end inline asm
	setp.lt.s32 	%p329, %r950, %r1066;
	selp.b32 	%r1095, %r1063, 0, %p329;
	add.s32 	%r1069, %r1095, %r1478;
	mov.b32 	%r1070, 2;
	// begin inline asm
	shfl.sync.down.b32 %r1068, %r1069, %r1070, %r1066, %r1087;
	// end inline asm
	add.s32 	%r1096, %r950, 2;
	setp.gt.s32 	%p330, %r1096, %r1066;
	selp.b32 	%r1097, 0, %r1068, %p330;
	add.s32 	%r1074, %r1069, %r1097;
	mov.b32 	%r1075, 4;
	// begin inline asm
	shfl.sync.down.b32 %r1073, %r1074, %r1075, %r1066, %r1087;
	// end inline asm
	add.s32 	%r1098, %r950, 4;
	setp.gt.s32 	%p331, %r1098, %r1066;
	selp.b32 	%r1099, 0, %r1073, %p331;
	add.s32 	%r1079, %r1074, %r1099;
	mov.b32 	%r1080, 8;
	// begin inline asm
	shfl.sync.down.b32 %r1078, %r1079, %r1080, %r1066, %r1087;
	// end inline asm
	add.s32 	%r1100, %r950, 8;
	setp.gt.s32 	%p332, %r1100, %r1066;
	selp.b32 	%r1101, 0, %r1078, %p332;
	add.s32 	%r1084, %r1079, %r1101;
	mov.b32 	%r1085, 16;
	// begin inline asm
	shfl.sync.down.b32 %r1083, %r1084, %r1085, %r1066, %r1087;
	// end inline asm
	add.s32 	%r1102, %r950, 16;
	setp.gt.s32 	%p333, %r1102, %r1066;
	selp.b32 	%r1103, 0, %r1083, %p333;
	add.s32 	%r1482, %r1084, %r1103;
	add.s64 	%rd53, %rd2, 256;
	mov.b32 	%r1480, 422;
$L__BB4_117:
	setp.ne.s32 	%p334, %r1486, 101;
	mov.b32 	%r1104, -1;
	vote.sync.all.pred 	%p335, %p334, %r1104;
	not.pred 	%p336, %p335;
	@%p336 bra 	$L__BB4_122;
	shr.u32 	%r1480, %r1480, 1;
	mul.wide.s32 	%rd534, %r1484, 8;
	add.s64 	%rd535, %rd53, %rd534;
	add.s64 	%rd533, %rd535, -256;
	// begin inline asm
	ld.relaxed.gpu.v2.u32 {%r1486, %r1487}, [%rd533];
	// end inline asm
	mov.u32 	%r1488, %r1480;
$L__BB4_119:
	setp.eq.s32 	%p398, %r1486, 99;
	mov.b32 	%r1191, -1;
	vote.sync.any.pred 	%p399, %p398, %r1191;
	not.pred 	%p400, %p399;
	@%p400 bra 	$L__BB4_121;
	mul.lo.s32 	%r1237, %r1476, 16807;
	and.b32  	%r1476, %r1237, 2147483647;
	add.s32 	%r1238, %r1488, 1;
	rem.u32 	%r1234, %r1476, %r1238;
	// begin inline asm
	nanosleep.u32 %r1234;
	// end inline asm
	shr.u32 	%r1488, %r1488, 1;
	// begin inline asm
	ld.relaxed.gpu.v2.u32 {%r1486, %r1487}, [%rd533];
	// end inline asm
	bra.uni 	$L__BB4_119;
$L__BB4_121:
	setp.eq.s32 	%p401, %r1486, 101;
	mov.b32 	%r1217, -1;
	vote.sync.ballot.b32 	%r1218, %p401, %r1217;
	and.b32  	%r1219, %r1218, %r1062;
	or.b32  	%r1220, %r1219, -2147483648;
	add.s32 	%r1221, %r1220, -1;
	not.b32 	%r1222, %r1220;
	and.b32  	%r1223, %r1222, %r1221;
	popc.b32 	%r1196, %r1223;
	mov.b32 	%r1195, 1;
	// begin inline asm
	shfl.sync.down.b32 %r1193, %r1487, %r1195, %r1196, %r1217;
	// end inline asm
	setp.lt.s32 	%p403, %r950, %r1196;
	selp.b32 	%r1224, %r1193, 0, %p403;
	add.s32 	%r1199, %r1224, %r1487;
	mov.b32 	%r1200, 2;
	// begin inline asm
	shfl.sync.down.b32 %r1198, %r1199, %r1200, %r1196, %r1217;
	// end inline asm
	setp.gt.s32 	%p404, %r1096, %r1196;
	selp.b32 	%r1226, 0, %r1198, %p404;
	add.s32 	%r1204, %r1199, %r1226;
	mov.b32 	%r1205, 4;
	// begin inline asm
	shfl.sync.down.b32 %r1203, %r1204, %r1205, %r1196, %r1217;
	// end inline asm
	setp.gt.s32 	%p405, %r1098, %r1196;
	selp.b32 	%r1228, 0, %r1203, %p405;
	add.s32 	%r1209, %r1204, %r1228;
	mov.b32 	%r1210, 8;
	// begin inline asm
	shfl.sync.down.b32 %r1208, %r1209, %r1210, %r1196, %r1217;
	// end inline asm
	setp.gt.s32 	%p406, %r1100, %r1196;
	selp.b32 	%r1230, 0, %r1208, %p406;
	add.s32 	%r1214, %r1209, %r1230;
	mov.b32 	%r1215, 16;
	// begin inline asm
	shfl.sync.down.b32 %r1213, %r1214, %r1215, %r1196, %r1217;
	// end inline asm
	setp.gt.s32 	%p407, %r1102, %r1196;
	selp.b32 	%r1232, 0, %r1213, %p407;
	add.s32 	%r1233, %r1232, %r1482;
	add.s32 	%r1482, %r1233, %r1214;
	add.s32 	%r1484, %r1484, -32;
	bra.uni 	$L__BB4_117;
$L__BB4_122:
	setp.ne.s32 	%p337, %r1493, 0;
	@%p337 bra 	$L__BB4_124;
	add.s32 	%r1107, %r1482, %r126;
	add.s64 	%rd439, %rd51, 256;
	mov.b32 	%r1106, 101;
	// begin inline asm
	st.relaxed.gpu.v2.u32 [%rd439], {%r1106, %r1107};
	// end inline asm
	st.shared.u32 	[_ZZN3cub18CUB_300001_SM_10006detail6select23DeviceSelectSweepKernelINS2_10policy_hubIiiiLb0ELNS0_10SelectImplE0EE10Policy1000EN6thrust24THRUST_300001_SM_1000_NS17counting_iteratorIiNS9_11use_defaultESB_SB_EENS9_6detail15normal_iteratorINS9_10device_ptrIiEEEESH_PlNS0_13ScanTileStateIiLb1EEE17ifEquals1ThanSaveNS0_8NullTypeEiNS2_19streaming_context_tIlLb1EEELS5_0EEEvT0_T1_T2_T3_T4_T5_T6_T7_iT8_NS1_7vsmem_tEE19static_temp_storage+100], %r1482;
	st.shared.u32 	[_ZZN3cub18CUB_300001_SM_10006detail6select23DeviceSelectSweepKernelINS2_10policy_hubIiiiLb0ELNS0_10SelectImplE0EE10Policy1000EN6thrust24THRUST_300001_SM_1000_NS17counting_iteratorIiNS9_11use_defaultESB_SB_EENS9_6detail15normal_iteratorINS9_10device_ptrIiEEEESH_PlNS0_13ScanTileStateIiLb1EEE17ifEquals1ThanSaveNS0_8NullTypeEiNS2_19streaming_context_tIlLb1EEELS5_0EEEvT0_T1_T2_T3_T4_T5_T6_T7_iT8_NS1_7vsmem_tEE19static_temp_storage+104], %r1107;
$L__BB4_124:
	setp.ne.s32 	%p338, %r950, 0;
	mov.u32 	%r1489, %r128;
	@%p338 bra 	$L__BB4_126;
	st.shared.u32 	[_ZZN3cub18CUB_300001_SM_10006detail6select23DeviceSelectSweepKernelINS2_10policy_hubIiiiLb0ELNS0_10SelectImplE0EE10Policy1000EN6thrust24THRUST_300001_SM_1000_NS17counting_iteratorIiNS9_11use_defaultESB_SB_EENS9_6detail15normal_iteratorINS9_10device_ptrIiEEEESH_PlNS0_13ScanTileStateIiLb1EEE17ifEquals1ThanSaveNS0_8NullTypeEiNS2_19streaming_context_tIlLb1EEELS5_0EEEvT0_T1_T2_T3_T4_T5_T6_T7_iT8_NS1_7vsmem_tEE19static_temp_storage+80], %r1482;
	mov.u32 	%r1489, %r1482;
$L__BB4_126:
	mov.u64 	%rd54, %rd196;
	bar.sync 	0;
	setp.eq.s32 	%p339, %r1493, 0;
	ld.shared.u32 	%r1108, [_ZZN3cub18CUB_300001_SM_10006detail6select23DeviceSelectSweepKernelINS2_10policy_hubIiiiLb0ELNS0_10SelectImplE0EE10Policy1000EN6thrust24THRUST_300001_SM_1000_NS17counting_iteratorIiNS9_11use_defaultESB_SB_EENS9_6detail15normal_iteratorINS9_10device_ptrIiEEEESH_PlNS0_13ScanTileStateIiLb1EEE17ifEquals1ThanSaveNS0_8NullTypeEiNS2_19streaming_context_tIlLb1EEELS5_0EEEvT0_T1_T2_T3_T4_T5_T6_T7_iT8_NS1_7vsmem_tEE19static_temp_storage+80];
	selp.b32 	%r1109, 0, %r1108, %p339;
	add.s32 	%r165, %r1109, %r1489;
	setp.eq.s32 	%p340, %r100, 1;
	selp.u32 	%r1110, 1, 0, %p340;
	add.s32 	%r166, %r165, %r1110;
	add.s32 	%r167, %r114, %r165;
	add.s32 	%r168, %r115, %r165;
	add.s32 	%r169, %r116, %r165;
	add.s32 	%r170, %r117, %r165;
	add.s32 	%r171, %r118, %r165;
	setp.eq.s32 	%p341, %r106, 1;
	selp.u32 	%r1111, 1, 0, %p341;
	add.s32 	%r172, %r171, %r1111;
	setp.eq.s32 	%p342, %r107, 1;
	selp.u32 	%r1112, 1, 0, %p342;
	add.s32 	%r173, %r172, %r1112;
	add.s32 	%r174, %r119, %r165;
	add.s32 	%r175, %r120, %r165;
	setp.eq.s32 	%p343, %r110, 1;
	selp.u32 	%r1113, 1, 0, %p343;
	add.s32 	%r176, %r175, %r1113;
	add.s32 	%r177, %r121, %r165;
	setp.eq.s32 	%p344, %r112, 1;
	selp.u32 	%r1114, 1, 0, %p344;
	add.s32 	%r178, %r177, %r1114;
	ld.shared.u32 	%r179, [_ZZN3cub18CUB_300001_SM_10006detail6select23DeviceSelectSweepKernelINS2_10policy_hubIiiiLb0ELNS0_10SelectImplE0EE10Policy1000EN6thrust24THRUST_300001_SM_1000_NS17counting_iteratorIiNS9_11use_defaultESB_SB_EENS9_6detail15normal_iteratorINS9_10device_ptrIiEEEESH_PlNS0_13ScanTileStateIiLb1EEE17ifEquals1ThanSaveNS0_8NullTypeEiNS2_19streaming_context_tIlLb1EEELS5_0EEEvT0_T1_T2_T3_T4_T5_T6_T7_iT8_NS1_7vsmem_tEE19static_temp_storage+108];
	ld.shared.u32 	%r180, [_ZZN3cub18CUB_300001_SM_10006detail6select23DeviceSelectSweepKernelINS2_10policy_hubIiiiLb0ELNS0_10SelectImplE0EE10Policy1000EN6thrust24THRUST_300001_SM_1000_NS17counting_iteratorIiNS9_11use_defaultESB_SB_EENS9_6detail15normal_iteratorINS9_10device_ptrIiEEEESH_PlNS0_13ScanTileStateIiLb1EEE17ifEquals1ThanSaveNS0_8NullTypeEiNS2_19streaming_context_tIlLb1EEELS5_0EEEvT0_T1_T2_T3_T4_T5_T6_T7_iT8_NS1_7vsmem_tEE19static_temp_storage+100];
	setp.gt.s32 	%p345, %r179, 512;
	@%p345 bra 	$L__BB4_183;
	setp.eq.s32 	%p346, %r100, 1;
	ld.param.u8 	%rs3, [%rd54];
	ld.param.u64 	%rd440, [%rd54+24];
	cvta.to.global.u64 	%rd55, %rd440;
	@%p346 bra 	$L__BB4_128;
	bra.uni 	$L__BB4_131;
$L__BB4_128:
	setp.ne.s16 	%p347, %rs3, 0;
	mov.b64 	%rd672, 0;
	@%p347 bra 	$L__BB4_130;
	ld.global.u64 	%rd672, [%rd55];
$L__BB4_130:
	cvt.s64.s32 	%rd442, %r165;
	add.s64 	%rd443, %rd672, %rd442;
	shl.b64 	%rd444, %rd443, 2;
	add.s64 	%rd445, %rd3, %rd444;
	st.global.u32 	[%rd445], %r86;
$L__BB4_131:
	setp.ne.s32 	%p348, %r101, 1;
	@%p348 bra 	$L__BB4_135;
	setp.ne.s16 	%p349, %rs3, 0;
	mov.b64 	%rd673, 0;
	@%p349 bra 	$L__BB4_134;
	ld.global.u64 	%rd673, [%rd55];
$L__BB4_134:
	cvt.s64.s32 	%rd447, %r166;
	add.s64 	%rd448, %rd673, %rd447;
	shl.b64 	%rd449, %rd448, 2;
	add.s64 	%rd450, %rd3, %rd449;
	st.global.u32 	[%rd450], %r87;
$L__BB4_135:
	setp.ne.s32 	%p350, %r102, 1;
	@%p350 bra 	$L__BB4_139;
	setp.ne.s16 	%p351, %rs3, 0;
	mov.b64 	%rd674, 0;
	@%p351 bra 	$L__BB4_138;
	ld.global.u64 	%rd674, [%rd55];
$L__BB4_138:
	cvt.s64.s32 	%rd452, %r167;
	add.s64 	%rd453, %rd674, %rd452;
	shl.b64 	%rd454, %rd453, 2;
	add.s64 	%rd455, %rd3, %rd454;
	st.global.u32 	[%rd455], %r88;
$L__BB4_139:
	setp.ne.s32 	%p352, %r103, 1;
	@%p352 bra 	$L__BB4_143;
	setp.ne.s16 	%p353, %rs3, 0;
	mov.b64 	%rd675, 0;
	@%p353 bra 	$L__BB4_142;
	ld.global.u64 	%rd675, [%rd55];
$L__BB4_142:
	cvt.s64.s32 	%rd457, %r168;
	add.s64 	%rd458, %rd675, %rd457;
	shl.b64 	%rd459, %rd458, 2;
	add.s64 	%rd460, %rd3, %rd459;
	st.global.u32 	[%rd460], %r89;
$L__BB4_143:
	setp.ne.s32 	%p354, %r104, 1;
	@%p354 bra 	$L__BB4_147;
	setp.ne.s16 	%p355, %rs3, 0;
	mov.b64 	%rd676, 0;
	@%p355 bra 	$L__BB4_146;
	ld.global.u64 	%rd676, [%rd55];
$L__BB4_146:
	cvt.s64.s32 	%rd462, %r169;
	add.s64 	%rd463, %rd676, %rd462;
	shl.b64 	%rd464, %rd463, 2;
	add.s64 	%rd465, %rd3, %rd464;
	st.global.u32 	[%rd465], %r90;
$L__BB4_147:
	setp.ne.s32 	%p356, %r105, 1;
	@%p356 bra 	$L__BB4_151;
	setp.ne.s16 	%p357, %rs3, 0;
	mov.b64 	%rd677, 0;
	@%p357 bra 	$L__BB4_150;
	ld.global.u64 	%rd677, [%rd55];
$L__BB4_150:
	cvt.s64.s32 	%rd467, %r170;
	add.s64 	%rd468, %rd677, %rd467;
	shl.b64 	%rd469, %rd468, 2;
	add.s64 	%rd470, %rd3, %rd469;
	st.global.u32 	[%rd470], %r91;
$L__BB4_151:
	setp.ne.s32 	%p358, %r106, 1;
	@%p358 bra 	$L__BB4_155;
	setp.ne.s16 	%p359, %rs3, 0;
	mov.b64 	%rd678, 0;
	@%p359 bra 	$L__BB4_154;
	ld.global.u64 	%rd678, [%rd55];
$L__BB4_154:
	cvt.s64.s32 	%rd472, %r171;
	add.s64 	%rd473, %rd678, %rd472;
	shl.b64 	%rd474, %rd473, 2;
	add.s64 	%rd475, %rd3, %rd474;
	st.global.u32 	[%rd475], %r92;
$L__BB4_155:
	setp.ne.s32 	%p360, %r107, 1;
	@%p360 bra 	$L__BB4_159;
	setp.ne.s16 	%p361, %rs3, 0;
	mov.b64 	%rd679, 0;
	@%p361 bra 	$L__BB4_158;
	ld.global.u64 	%rd679, [%rd55];
$L__BB4_158:
	cvt.s64.s32 	%rd477, %r172;
	add.s64 	%rd478, %rd679, %rd477;
	shl.b64 	%rd479, %rd478, 2;
	add.s64 	%rd480, %rd3, %rd479;
	st.global.u32 	[%rd480], %r93;
$L__BB4_159:
	setp.ne.s32 	%p362, %r108, 1;
	@%p362 bra 	$L__BB4_163;
	setp.ne.s16 	%p363, %rs3, 0;
	mov.b64 	%rd680, 0;
	@%p363 bra 	$L__BB4_162;
	ld.global.u64 	%rd680, [%rd55];
$L__BB4_162:
	cvt.s64.s32 	%rd482, %r173;
	add.s64 	%rd483, %rd680, %rd482;
	shl.b64 	%rd484, %rd483, 2;
	add.s64 	%rd485, %rd3, %rd484;
	st.global.u32 	[%rd485], %r94;
$L__BB4_163:
	setp.ne.s32 	%p364, %r109, 1;
	@%p364 bra 	$L__BB4_167;
	setp.ne.s16 	%p365, %rs3, 0;
	mov.b64 	%rd681, 0;
	@%p365 bra 	$L__BB4_166;
	ld.global.u64 	%rd681, [%rd55];
$L__BB4_166:
	cvt.s64.s32 	%rd487, %r174;
	add.s64 	%rd488, %rd681, %rd487;
	shl.b64 	%rd489, %rd488, 2;
	add.s64 	%rd490, %rd3, %rd489;
	st.global.u32 	[%rd490], %r95;
$L__BB4_167:
	setp.ne.s32 	%p366, %r110, 1;
	@%p366 bra 	$L__BB4_171;
	setp.ne.s16 	%p367, %rs3, 0;
	mov.b64 	%rd682, 0;
	@%p367 bra 	$L__BB4_170;
	ld.global.u64 	%rd682, [%rd55];
$L__BB4_170:
	cvt.s64.s32 	%rd492, %r175;
	add.s64 	%rd493, %rd682, %rd492;
	shl.b64 	%rd494, %rd493, 2;
	add.s64 	%rd495, %rd3, %rd494;
	st.global.u32 	[%rd495], %r96;
$L__BB4_171:
	setp.ne.s32 	%p368, %r111, 1;
	@%p368 bra 	$L__BB4_175;
	setp.ne.s16 	%p369, %rs3, 0;
	mov.b64 	%rd683, 0;
	@%p369 bra 	$L__BB4_174;
	ld.global.u64 	%rd683, [%rd55];
$L__BB4_174:
	cvt.s64.s32 	%rd497, %r176;
	add.s64 	%rd498, %rd683, %rd497;
	shl.b64 	%rd499, %rd498, 2;
	add.s64 	%rd500, %rd3, %rd499;
	st.global.u32 	[%rd500], %r97;
$L__BB4_175:
	setp.ne.s32 	%p370, %r112, 1;
	@%p370 bra 	$L__BB4_179;
	setp.ne.s16 	%p371, %rs3, 0;
	mov.b64 	%rd684, 0;
	@%p371 bra 	$L__BB4_178;
	ld.global.u64 	%rd684, [%rd55];
$L__BB4_178:
	cvt.s64.s32 	%rd502, %r177;
	add.s64 	%rd503, %rd684, %rd502;
	shl.b64 	%rd504, %rd503, 2;
	add.s64 	%rd505, %rd3, %rd504;
	st.global.u32 	[%rd505], %r98;
$L__BB4_179:
	setp.ne.s32 	%p372, %r113, 1;
	@%p372 bra 	$L__BB4_517;
	setp.ne.s16 	%p373, %rs3, 0;
	mov.b64 	%rd685, 0;
	@%p373 bra 	$L__BB4_182;
	ld.global.u64 	%rd685, [%rd55];
$L__BB4_182:
	cvt.s64.s32 	%rd507, %r178;
	add.s64 	%rd508, %rd685, %rd507;
	shl.b64 	%rd509, %rd508, 2;
	add.s64 	%rd510, %rd3, %rd509;
	st.global.u32 	[%rd510], %r99;
	bra.uni 	$L__BB4_517;
$L__BB4_183:
	setp.ne.s32 	%p374, %r100, 1;
	bar.sync 	0;
	@%p374 bra 	$L__BB4_185;
	sub.s32 	%r1115, %r165, %r180;
	shl.b32 	%r1116, %r1115, 2;
	mov.u32 	%r1117, _ZZN3cub18CUB_300001_SM_10006detail6select23DeviceSelectSweepKernelINS2_10policy_hubIiiiLb0ELNS0_10SelectImplE0EE10Policy1000EN6thrust24THRUST_300001_SM_1000_NS17counting_iteratorIiNS9_11use_defaultESB_SB_EENS9_6detail15normal_iteratorINS9_10device_ptrIiEEEESH_PlNS0_13ScanTileStateIiLb1EEE17ifEquals1ThanSaveNS0_8NullTypeEiNS2_19streaming_context_tIlLb1EEELS5_0EEEvT0_T1_T2_T3_T4_T5_T6_T7_iT8_NS1_7vsmem_tEE19static_temp_storage;
	add.s32 	%r1118, %r1117, %r1116;
	st.shared.u32 	[%r1118], %r86;
$L__BB4_185:
	setp.ne.s32 	%p375, %r101, 1;
	@%p375 bra 	$L__BB4_187;
	sub.s32 	%r1119, %r166, %r180;
	shl.b32 	%r1120, %r1119, 2;
	mov.u32 	%r1121, _ZZN3cub18CUB_300001_SM_10006detail6select23DeviceSelectSweepKernelINS2_10policy_hubIiiiLb0ELNS0_10SelectImplE0EE10Policy1000EN6thrust24THRUST_300001_SM_1000_NS17counting_iteratorIiNS9_11use_defaultESB_SB_EENS9_6detail15normal_iteratorINS9_10device_ptrIiEEEESH_PlNS0_13ScanTileStateIiLb1EEE17ifEquals1ThanSaveNS0_8NullTypeEiNS2_19streaming_context_tIlLb1EEELS5_0EEEvT0_T1_T2_T3_T4_T5_T6_T7_iT8_NS1_7vsmem_tEE19static_temp_storage;
	add.s32 	%r1122, %r1121, %r1120;
	st.shared.u32 	[%r1122], %r87;
$L__BB4_187:
	setp.ne.s32 	%p376, %r102, 1;
	@%p376 bra 	$L__BB4_189;
	sub.s32 	%r1123, %r167, %r180;
	shl.b32 	%r1124, %r1123, 2;
	mov.u32 	%r1125, _ZZN3cub18CUB_300001_SM_10006detail6select23DeviceSelectSweepKernelINS2_10policy_hubIiiiLb0ELNS0_10SelectImplE0EE10Policy1000EN6thrust24THRUST_300001_SM_1000_NS17counting_iteratorIiNS9_11use_defaultESB_SB_EENS9_6detail15normal_iteratorINS9_10device_ptrIiEEEESH_PlNS0_13ScanTileStateIiLb1EEE17ifEquals1ThanSaveNS0_8NullTypeEiNS2_19streaming_context_tIlLb1EEELS5_0EEEvT0_T1_T2_T3_T4_T5_T6_T7_iT8_NS1_7vsmem_tEE19static_temp_storage;
	add.s32 	%r1126, %r1125, %r1124;
	st.shared.u32 	[%r1126], %r88;
$L__BB4_189:
	setp.ne.s32 	%p377, %r103, 1;
	@%p377 bra 	$L__BB4_191;
	sub.s32 	%r1127, %r168, %r180;
	shl.b32 	%r1128, %r1127, 2;
	mov.u32 	%r1129, _ZZN3cub18CUB_300001_SM_10006detail6select23DeviceSelectSweepKernelINS2_10policy_hubIiiiLb0ELNS0_10SelectImplE0EE10Policy1000EN6thrust24THRUST_300001_SM_1000_NS17counting_iteratorIiNS9_11use_defaultESB_SB_EENS9_6detail15normal_iteratorINS9_10device_ptrIiEEEESH_PlNS0_13ScanTileStateIiLb1EEE17ifEquals1ThanSaveNS0_8NullTypeEiNS2_19streaming_context_tIlLb1EEELS5_0EEEvT0_T1_T2_T3_T4_T5_T6_T7_iT8_NS1_7vsmem_tEE19static_temp_storage;
	add.s32 	%r1130, %r1129, %r1128;
	st.shared.u32 	[%r1130], %r89;
$L__BB4_191:
	setp.ne.s32 	%p378, %r104, 1;
	@%p378 bra 	$L__BB4_193;
	sub.s32 	%r1131, %r169, %r180;
	shl.b32 	%r1132, %r1131, 2;
	mov.u32 	%r1133, _ZZN3cub18CUB_300001_SM_10006detail6select23DeviceSelectSweepKernelINS2_10policy_hubIiiiLb0ELNS0_10SelectImplE0EE10Policy1000EN6thrust24THRUST_300001_SM_1000_NS17counting_iteratorIiNS9_11use_defaultESB_SB_EENS9_6detail15normal_iteratorINS9_10device_ptrIiEEEESH_PlNS0_13ScanTileStateIiLb1EEE17ifEquals1ThanSaveNS0_8NullTypeEiNS2_19streaming_context_tIlLb1EEELS5_0EEEvT0_T1_T2_T3_T4_T5_T6_T7_iT8_NS1_7vsmem_tEE19static_temp_storage;
	add.s32 	%r1134, %r1133, %r1132;
	st.shared.u32 	[%r1134], %r90;
$L__BB4_193:
	setp.ne.s32 	%p379, %r105, 1;
	@%p379 bra 	$L__BB4_195;
	sub.s32 	%r1135, %r170, %r180;
	shl.b32 	%r1136, %r1135, 2;
	mov.u32 	%r1137, _ZZN3cub18CUB_300001_SM_10006detail6select23DeviceSelectSweepKernelINS2_10policy_hubIiiiLb0ELNS0_10SelectImplE0EE10Policy1000EN6thrust24THRUST_300001_SM_1000_NS17counting_iteratorIiNS9_11use_defaultESB_SB_EENS9_6detail15normal_iteratorINS9_10device_ptrIiEEEESH_PlNS0_13ScanTileStateIiLb1EEE17ifEquals1ThanSaveNS0_8NullTypeEiNS2_19streaming_context_tIlLb1EEELS5_0EEEvT0_T1_T2_T3_T4_T5_T6_T7_iT8_NS1_7vsmem_tEE19static_temp_storage;
	add.s32 	%r1138, %r1137, %r1136;
	st.shared.u32 	[%r1138], %r91;
$L__BB4_195:
	setp.ne.s32 	%p380, %r106, 1;
	@%p380 bra 	$L__BB4_197;
	sub.s32 	%r1139, %r171, %r180;
	shl.b32 	%r1140, %r1139, 2;
	mov.u32 	%r1141, _ZZN3cub18CUB_300001_SM_10006detail6select23DeviceSelectSweepKernelINS2_10policy_hubIiiiLb0ELNS0_10SelectImplE0EE10Policy1000EN6thrust24THRUST_300001_SM_1000_NS17counting_iteratorIiNS9_11use_defaultESB_SB_EENS9_6detail15normal_iteratorINS9_10device_ptrIiEEEESH_PlNS0_13ScanTileStateIiLb1EEE17ifEquals1ThanSaveNS0_8NullTypeEiNS2_19streaming_context_tIlLb1EEELS5_0EEEvT0_T1_T2_T3_T4_T5_T6_T7_iT8_NS1_7vsmem_tEE19static_temp_storage;
	add.s32 	%r1142, %r1141, %r1140;
	st.shared.u32 	[%r1142], %r92;
$L__BB4_197:
	setp.ne.s32 	%p381, %r107, 1;
	@%p381 bra 	$L__BB4_199;
	sub.s32 	%r1143, %r172, %r180;
	shl.b32 	%r1144, %r1143, 2;
	mov.u32 	%r1145, _ZZN3cub18CUB_300001_SM_10006detail6select23DeviceSelectSweepKernelINS2_10policy_hubIiiiLb0ELNS0_10SelectImplE0EE10Policy1000EN6thrust24THRUST_300001_SM_1000_NS17counting_iteratorIiNS9_11use_defaultESB_SB_EENS9_6detail15normal_iteratorINS9_10device_ptrIiEEEESH_PlNS0_13ScanTileStateIiLb1EEE17ifEquals1ThanSaveNS0_8NullTypeEiNS2_19streaming_context_tIlLb1EEELS5_0EEEvT0_T1_T2_T3_T4_T5_T6_T7_iT8_NS1_7vsmem_tEE19static_temp_storage;
	add.s32 	%r1146, %r1145, %r1144;
	st.shared.u32 	[%r1146], %r93;
$L__BB4_199:
	setp.ne.s32 	%p382, %r108, 1;
	@%p382 bra 	$L__BB4_201;
	sub.s32 	%r1147, %r173, %r180;
	shl.b32 	%r1148, %r1147, 2;
	mov.u32 	%r1149, _ZZN3cub18CUB_300001_SM_10006detail6select23DeviceSelectSweepKernelINS2_10policy_hubIiiiLb0ELNS0_10SelectImplE0EE10Policy1000EN6thrust24THRUST_300001_SM_1000_NS17counting_iteratorIiNS9_11use_defaultESB_SB_EENS9_6detail15normal_iteratorINS9_10device_ptrIiEEEESH_PlNS0_13ScanTileStateIiLb1EEE17ifEquals1ThanSaveNS0_8NullTypeEiNS2_19streaming_context_tIlLb1EEELS5_0EEEvT0_T1_T2_T3_T4_T5_T6_T7_iT8_NS1_7vsmem_tEE19static_temp_storage;
	add.s32 	%r1150, %r1149, %r1148;
	st.shared.u32 	[%r1150], %r94;
$L__BB4_201:
	setp.ne.s32 	%p383, %r109, 1;
	@%p383 bra 	$L__BB4_203;
	sub.s32 	%r1151, %r174, %r180;
	shl.b32 	%r1152, %r1151, 2;
	mov.u32 	%r1153, _ZZN3cub18CUB_300001_SM_10006detail6select23DeviceSelectSweepKernelINS2_10policy_hubIiiiLb0ELNS0_10SelectImplE0EE10Policy1000EN6thrust24THRUST_300001_SM_1000_NS17counting_iteratorIiNS9_11use_defaultESB_SB_EENS9_6detail15normal_iteratorINS9_10device_ptrIiEEEESH_PlNS0_13ScanTileStateIiLb1EEE17ifEquals1ThanSaveNS0_8NullTypeEiNS2_19streaming_context_tIlLb1EEELS5_0EEEvT0_T1_T2_T3_T4_T5_T6_T7_iT8_NS1_7vsmem_tEE19static_temp_storage;
	add.s32 	%r1154, %r1153, %r1152;
	st.shared.u32 	[%r1154], %r95;
$L__BB4_203:
	setp.ne.s32 	%p384, %r110, 1;
	@%p384 bra 	$L__BB4_205;
	sub.s32 	%r1155, %r175, %r180;
	shl.b32 	%r1156, %r1155, 2;
	mov.u32 	%r1157, _ZZN3cub18CUB_300001_SM_10006detail6select23DeviceSelectSweepKernelINS2_10policy_hubIiiiLb0ELNS0_10SelectImplE0EE10Policy1000EN6thrust24THRUST_300001_SM_1000_NS17counting_iteratorIiNS9_11use_defaultESB_SB_EENS9_6detail15normal_iteratorINS9_10device_ptrIiEEEESH_PlNS0_13ScanTileStateIiLb1EEE17ifEquals1ThanSaveNS0_8NullTypeEiNS2_19streaming_context_tIlLb1EEELS5_0EEEvT0_T1_T2_T3_T4_T5_T6_T7_iT8_NS1_7vsmem_tEE19static_temp_storage;
	add.s32 	%r1158, %r1157, %r1156;
	st.shared.u32 	[%r1158], %r96;
$L__BB4_205:
	setp.ne.s32 	%p385, %r111, 1;
	@%p385 bra 	$L__BB4_207;
	sub.s32 	%r1159, %r176, %r180;
	shl.b32 	%r1160, %r1159, 2;
	mov.u32 	%r1161, _ZZN3cub18CUB_300001_SM_10006detail6select23DeviceSelectSweepKernelINS2_10policy_hubIiiiLb0ELNS0_10SelectImplE0EE10Policy1000EN6thrust24THRUST_300001_SM_1000_NS17counting_iteratorIiNS9_11use_defaultESB_SB_EENS9_6detail15normal_iteratorINS9_10device_ptrIiEEEESH_PlNS0_13ScanTileStateIiLb1EEE17ifEquals1ThanSaveNS0_8NullTypeEiNS2_19streaming_context_tIlLb1EEELS5_0EEEvT0_T1_T2_T3_T4_T5_T6_T7_iT8_NS1_7vsmem_tEE19static_temp_storage;
	add.s32 	%r1162, %r1161, %r1160;
	st.shared.u32 	[%r1162], %r97;
$L__BB4_207:
	setp.ne.s32 	%p386, %r112, 1;
	@%p386 bra 	$L__BB4_209;
	sub.s32 	%r1163, %r177, %r180;
	shl.b32 	%r1164, %r1163, 2;
	mov.u32 	%r1165, _ZZN3cub18CUB_300001_SM_10006detail6select23DeviceSelectSweepKernelINS2_10policy_hubIiiiLb0ELNS0_10SelectImplE0EE10Policy1000EN6thrust24THRUST_300001_SM_1000_NS17counting_iteratorIiNS9_11use_defaultESB_SB_EENS9_6detail15normal_iteratorINS9_10device_ptrIiEEEESH_PlNS0_13ScanTileStateIiLb1EEE17ifEquals1ThanSaveNS0_8NullTypeEiNS2_19streaming_context_tIlLb1EEELS5_0EEEvT0_T1_T2_T3_T4_T5_T6_T7_iT8_NS1_7vsmem_tEE19static_temp_storage;
	add.s32 	%r1166, %r1165, %r1164;
	st.shared.u32 	[%r1166], %r98;
$L__BB4_209:
	setp.ne.s32 	%p387, %r113, 1;
	@%p387 bra 	$L__BB4_211;
	sub.s32 	%r1167, %r178, %r180;
	shl.b32 	%r1168, %r1167, 2;
	mov.u32 	%r1169, _ZZN3cub18CUB_300001_SM_10006detail6select23DeviceSelectSweepKernelINS2_10policy_hubIiiiLb0ELNS0_10SelectImplE0EE10Policy1000EN6thrust24THRUST_300001_SM_1000_NS17counting_iteratorIiNS9_11use_defaultESB_SB_EENS9_6detail15normal_iteratorINS9_10device_ptrIiEEEESH_PlNS0_13ScanTileStateIiLb1EEE17ifEquals1ThanSaveNS0_8NullTypeEiNS2_19streaming_context_tIlLb1EEELS5_0EEEvT0_T1_T2_T3_T4_T5_T6_T7_iT8_NS1_7vsmem_tEE19static_temp_storage;
	add.s32 	%r1170, %r1169, %r1168;
	st.shared.u32 	[%r1170], %r99;
$L__BB4_211:
	bar.sync 	0;
	setp.ge.s32 	%p388, %r1493, %r179;
	@%p388 bra 	$L__BB4_517;
	ld.param.u8 	%rs4, [%rd54];
	ld.param.u64 	%rd511, [%rd54+24];
	cvta.to.global.u64 	%rd56, %rd511;
	not.b32 	%r1171, %r1493;
	add.s32 	%r181, %r179, %r1171;
	and.b32  	%r1172, %r181, 1536;
	setp.eq.s32 	%p389, %r1172, 1536;
	@%p389 bra 	$L__BB4_217;
	shr.u32 	%r1173, %r181, 9;
	add.s32 	%r1174, %r1173, 1;
	and.b32  	%r1175, %r1174, 3;
	add.s32 	%r1492, %r1493, %r180;
	shl.b32 	%r1176, %r1493, 2;
	mov.u32 	%r1177, _ZZN3cub18CUB_300001_SM_10006detail6select23DeviceSelectSweepKernelINS2_10policy_hubIiiiLb0ELNS0_10SelectImplE0EE10Policy1000EN6thrust24THRUST_300001_SM_1000_NS17counting_iteratorIiNS9_11use_defaultESB_SB_EENS9_6detail15normal_iteratorINS9_10device_ptrIiEEEESH_PlNS0_13ScanTileStateIiLb1EEE17ifEquals1ThanSaveNS0_8NullTypeEiNS2_19streaming_context_tIlLb1EEELS5_0EEEvT0_T1_T2_T3_T4_T5_T6_T7_iT8_NS1_7vsmem_tEE19static_temp_storage;
	add.s32 	%r1491, %r1177, %r1176;
	neg.s32 	%r1490, %r1175;
	shl.b32 	%r1178, %r1174, 9;
	and.b32  	%r1179, %r1178, 1536;
	add.s32 	%r1493, %r1493, %r1179;
$L__BB4_214:
	.pragma "nounroll";
	setp.ne.s16 	%p390, %rs4, 0;
	mov.b64 	%rd667, 0;
	@%p390 bra 	$L__BB4_216;
	ld.global.u64 	%rd667, [%rd56];
$L__BB4_216:
	cvt.s64.s32 	%rd513, %r1492;
	add.s64 	%rd514, %rd667, %rd513;
	shl.b64 	%rd515, %rd514, 2;
	add.s64 	%rd516, %rd3, %rd515;
	ld.shared.u32 	%r1180, [%r1491];
	st.global.u32 	[%rd516], %r1180;
	add.s32 	%r1492, %r1492, 512;
	add.s32 	%r1491, %r1491, 2048;
	add.s32 	%r1490, %r1490, 1;
	setp.ne.s32 	%p391, %r1490, 0;
	@%p391 bra 	$L__BB4_214;
$L__BB4_217:
	setp.lt.u32 	%p392, %r181, 1536;
	@%p392 bra 	$L__BB4_517;
	add.s32 	%r1495, %r1493, %r180;
	shl.b32 	%r1181, %r1493, 2;
	mov.u32 	%r1182, _ZZN3cub18CUB_300001_SM_10006detail6select23DeviceSelectSweepKernelINS2_10policy_hubIiiiLb0ELNS0_10SelectImplE0EE10Policy1000EN6thrust24THRUST_300001_SM_1000_NS17counting_iteratorIiNS9_11use_defaultESB_SB_EENS9_6detail15normal_iteratorINS9_10device_ptrIiEEEESH_PlNS0_13ScanTileStateIiLb1EEE17ifEquals1ThanSaveNS0_8NullTypeEiNS2_19streaming_context_tIlLb1EEELS5_0EEEvT0_T1_T2_T3_T4_T5_T6_T7_iT8_NS1_7vsmem_tEE19static_temp_storage;
	add.s32 	%r1183, %r1181, %r1182;
	add.s32 	%r1494, %r1183, 4096;
$L__BB4_219:
	setp.ne.s16 	%p393, %rs4, 0;
	cvt.s64.s32 	%rd59, %r1495;
	mov.b64 	%rd668, 0;
	@%p393 bra 	$L__BB4_221;
	ld.global.u64 	%rd668, [%rd56];
$L__BB4_221:
	setp.ne.s16 	%p394, %rs4, 0;
	add.s64 	%rd519, %rd668, %rd59;
	shl.b64 	%rd520, %rd519, 2;
	add.s64 	%rd521, %rd3, %rd520;
	ld.shared.u32 	%r1184, [%r1494+-4096];
	st.global.u32 	[%rd521], %r1184;
	mov.b64 	%rd669, 0;
	@%p394 bra 	$L__BB4_223;
	ld.global.u64 	%rd669, [%rd56];
$L__BB4_223:
	setp.ne.s16 	%p395, %rs4, 0;
	add.s64 	%rd523, %rd669, %rd59;
	shl.b64 	%rd524, %rd523, 2;
	add.s64 	%rd525, %rd3, %rd524;
	ld.shared.u32 	%r1185, [%r1494+-2048];
	st.global.u32 	[%rd525+2048], %r1185;
	mov.b64 	%rd670, 0;
	@%p395 bra 	$L__BB4_225;
	ld.global.u64 	%rd670, [%rd56];
$L__BB4_225:
	setp.ne.s16 	%p396, %rs4, 0;
	add.s64 	%rd527, %rd670, %rd59;
	shl.b64 	%rd528, %rd527, 2;
	add.s64 	%rd529, %rd3, %rd528;
	ld.shared.u32 	%r1186, [%r1494];
	st.global.u32 	[%rd529+4096], %r1186;
	mov.b64 	%rd671, 0;
	@%p396 bra 	$L__BB4_227;
	ld.global.u64 	%rd671, [%rd56];
$L__BB4_227:
	cvt.u32.u64 	%r1187, %rd59;
	add.s64 	%rd530, %rd671, %rd59;
	shl.b64 	%rd531, %rd530, 2;
	add.s64 	%rd532, %rd3, %rd531;
	ld.shared.u32 	%r1188, [%r1494+2048];
	st.global.u32 	[%rd532+6144], %r1188;
	add.s32 	%r1493, %r1493, 2048;
	add.s32 	%r1495, %r1187, 2048;
	add.s32 	%r1494, %r1494, 8192;
	setp.lt.s32 	%p397, %r1493, %r179;
	@%p397 bra 	$L__BB4_219;
	bra.uni 	$L__BB4_517;
$L__BB4_228:
	ld.param.u32 	%r1468, [_ZN3cub18CUB_300001_SM_10006detail6select23DeviceSelectSweepKernelINS2_10policy_hubIiiiLb0ELNS0_10SelectImplE0EE10Policy1000EN6thrust24THRUST_300001_SM_1000_NS17counting_iteratorIiNS9_11use_defaultESB_SB_EENS9_6detail15normal_iteratorINS9_10device_ptrIiEEEESH_PlNS0_13ScanTileStateIiLb1EEE17ifEquals1ThanSaveNS0_8NullTypeEiNS2_19streaming_context_tIlLb1EEELS5_0EEEvT0_T1_T2_T3_T4_T5_T6_T7_iT8_NS1_7vsmem_tE_param_7];
	sub.s32 	%r201, %r1468, %r3;
	setp.ne.s32 	%p2, %r1476, 0;
	@%p2 bra 	$L__BB4_361;
	ld.param.u8 	%rs29, [%rd1];
	setp.eq.s16 	%p158, %rs29, 0;
	ld.param.u64 	%rd310, [%rd1+16];
	cvt.u32.u64 	%r767, %rd310;
	selp.b32 	%r768, %r767, 0, %p158;
	mov.u32 	%r1513, %tid.x;
	mul.lo.s32 	%r769, %r1513, 14;
	add.s32 	%r770, %r1, %r3;
	add.s32 	%r771, %r770, %r768;
	setp.ge.s32 	%p159, %r769, %r201;
	add.s32 	%r203, %r771, %r769;
	or.b32  	%r204, %r769, 1;
	add.s32 	%r205, %r203, 1;
	add.s32 	%r206, %r769, 2;
	add.s32 	%r207, %r203, 2;
	add.s32 	%r208, %r769, 3;
	add.s32 	%r209, %r203, 3;
	add.s32 	%r210, %r769, 4;
	add.s32 	%r211, %r203, 4;
	add.s32 	%r212, %r769, 5;
	add.s32 	%r213, %r203, 5;
	add.s32 	%r214, %r769, 6;
	add.s32 	%r215, %r203, 6;
	add.s32 	%r216, %r769, 7;
	add.s32 	%r217, %r203, 7;
	add.s32 	%r218, %r769, 8;
	add.s32 	%r219, %r203, 8;
	add.s32 	%r220, %r769, 9;
	add.s32 	%r221, %r203, 9;
	add.s32 	%r222, %r769, 10;
	add.s32 	%r223, %r203, 10;
	add.s32 	%r224, %r769, 11;
	add.s32 	%r225, %r203, 11;
	add.s32 	%r226, %r769, 12;
	add.s32 	%r227, %r203, 12;
	add.s32 	%r228, %r769, 13;
	add.s32 	%r229, %r203, 13;
	bar.sync 	0;
	selp.b64 	%rd311, %rd310, 0, %p158;
	cvt.u64.u32 	%rd312, %r3;
	add.s64 	%rd313, %rd311, %rd312;
	cvt.u64.u32 	%rd314, %r769;
	add.s64 	%rd315, %rd313, %rd314;
	shl.b64 	%rd316, %rd315, 2;
	add.s64 	%rd96, %rd4, %rd316;
	mov.b32 	%r1497, 1;
	@%p159 bra 	$L__BB4_231;
	ld.global.u32 	%r772, [%rd96];
	setp.eq.s32 	%p160, %r772, 1;
	selp.u32 	%r1497, 1, 0, %p160;
$L__BB4_231:
	setp.ge.s32 	%p161, %r204, %r201;
	mov.b32 	%r1498, 1;
	@%p161 bra 	$L__BB4_233;
	ld.global.u32 	%r774, [%rd96+4];
	setp.eq.s32 	%p162, %r774, 1;
	selp.u32 	%r1498, 1, 0, %p162;
$L__BB4_233:
	setp.ge.s32 	%p163, %r206, %r201;
	mov.b32 	%r1499, 1;
	@%p163 bra 	$L__BB4_235;
	ld.global.u32 	%r776, [%rd96+8];
	setp.eq.s32 	%p164, %r776, 1;
	selp.u32 	%r1499, 1, 0, %p164;
$L__BB4_235:
	setp.ge.s32 	%p165, %r208, %r201;
	mov.b32 	%r1500, 1;
	@%p165 bra 	$L__BB4_237;
	ld.global.u32 	%r778, [%rd96+12];
	setp.eq.s32 	%p166, %r778, 1;
	selp.u32 	%r1500, 1, 0, %p166;
$L__BB4_237:
	setp.ge.s32 	%p167, %r210, %r201;
	mov.b32 	%r1501, 1;
	@%p167 bra 	$L__BB4_239;
	ld.global.u32 	%r780, [%rd96+16];
	setp.eq.s32 	%p168, %r780, 1;
	selp.u32 	%r1501, 1, 0, %p168;
$L__BB4_239:
	setp.ge.s32 	%p169, %r212, %r201;
	mov.b32 	%r1502, 1;
	@%p169 bra 	$L__BB4_241;
	ld.global.u32 	%r782, [%rd96+20];
	setp.eq.s32 	%p170, %r782, 1;
	selp.u32 	%r1502, 1, 0, %p170;
$L__BB4_241:
	setp.ge.s32 	%p171, %r214, %r201;
	mov.b32 	%r1503, 1;
	@%p171 bra 	$L__BB4_243;
	ld.global.u32 	%r784, [%rd96+24];
	setp.eq.s32 	%p172, %r784, 1;
	selp.u32 	%r1503, 1, 0, %p172;
$L__BB4_243:
	setp.ge.s32 	%p173, %r216, %r201;
	mov.b32 	%r1504, 1;
	@%p173 bra 	$L__BB4_245;
	ld.global.u32 	%r786, [%rd96+28];
	setp.eq.s32 	%p174, %r786, 1;
	selp.u32 	%r1504, 1, 0, %p174;
$L__BB4_245:
	setp.ge.s32 	%p175, %r218, %r201;
	mov.b32 	%r1505, 1;
	@%p175 bra 	$L__BB4_247;
	ld.global.u32 	%r788, [%rd96+32];
	setp.eq.s32 	%p176, %r788, 1;
	selp.u32 	%r1505, 1, 0, %p176;
$L__BB4_247:
	setp.ge.s32 	%p177, %r220, %r201;
	mov.b32 	%r1506, 1;
	@%p177 bra 	$L__BB4_249;
	ld.global.u32 	%r790, [%rd96+36];
	setp.eq.s32 	%p178, %r790, 1;
	selp.u32 	%r1506, 1, 0, %p178;
$L__BB4_249:
	setp.ge.s32 	%p179, %r222, %r201;
	mov.b32 	%r1507, 1;
	@%p179 bra 	$L__BB4_251;
	ld.global.u32 	%r792, [%rd96+40];
	setp.eq.s32 	%p180, %r792, 1;
	selp.u32 	%r1507, 1, 0, %p180;
$L__BB4_251:
	setp.ge.s32 	%p181, %r224, %r201;
	mov.b32 	%r1508, 1;
	@%p181 bra 	$L__BB4_253;
	ld.global.u32 	%r794, [%rd96+44];
	setp.eq.s32 	%p182, %r794, 1;
	selp.u32 	%r1508, 1, 0, %p182;
$L__BB4_253:
	setp.ge.s32 	%p183, %r226, %r201;
	mov.b32 	%r1509, 1;
	@%p183 bra 	$L__BB4_255;
	ld.global.u32 	%r796, [%rd96+48];
	setp.eq.s32 	%p184, %r796, 1;
	selp.u32 	%r1509, 1, 0, %p184;
$L__BB4_255:
	setp.ge.s32 	%p185, %r228, %r201;
	mov.b32 	%r1510, 1;
	@%p185 bra 	$L__BB4_257;
	ld.global.u32 	%r798, [%rd96+52];
	setp.eq.s32 	%p186, %r798, 1;
	selp.u32 	%r1510, 1, 0, %p186;
$L__BB4_257:
	bar.sync 	0;
	add.s32 	%r258, %r1498, %r1497;
	add.s32 	%r830, %r1499, %r258;
	add.s32 	%r831, %r1500, %r830;
	add.s32 	%r259, %r1501, %r831;
	add.s32 	%r260, %r1502, %r259;
	add.s32 	%r832, %r1503, %r260;
	add.s32 	%r833, %r1504, %r832;
	add.s32 	%r834, %r1505, %r833;
	add.s32 	%r835, %r1506, %r834;
	add.s32 	%r836, %r1507, %r835;
	add.s32 	%r837, %r1508, %r836;
	add.s32 	%r838, %r1509, %r837;
	add.s32 	%r804, %r1510, %r838;
	shr.u32 	%r262, %r1513, 5;
	// begin inline asm
	mov.u32 %r799, %laneid;
	// end inline asm
	mov.b32 	%r802, 1;
	mov.b32 	%r827, 0;
	mov.b32 	%r829, -1;
	// begin inline asm
	{  .reg .s32 r0;  .reg .pred p;  shfl.sync.up.b32 r0|p, %r804, %r802, %r827, %r829;  @p add.s32 r0, r0, %r804;  mov.s32 %r800, r0;}
	// end inline asm
	mov.b32 	%r808, 2;
	// begin inline asm
	{  .reg .s32 r0;  .reg .pred p;  shfl.sync.up.b32 r0|p, %r800, %r808, %r827, %r829;  @p add.s32 r0, r0, %r800;  mov.s32 %r806, r0;}
	// end inline asm
	mov.b32 	%r814, 4;
	// begin inline asm
	{  .reg .s32 r0;  .reg .pred p;  shfl.sync.up.b32 r0|p, %r806, %r814, %r827, %r829;  @p add.s32 r0, r0, %r806;  mov.s32 %r812, r0;}
	// end inline asm
	mov.b32 	%r820, 8;
	// begin inline asm
	{  .reg .s32 r0;  .reg .pred p;  shfl.sync.up.b32 r0|p, %r812, %r820, %r827, %r829;  @p add.s32 r0, r0, %r812;  mov.s32 %r818, r0;}
	// end inline asm
	mov.b32 	%r826, 16;
	// begin inline asm
	{  .reg .s32 r0;  .reg .pred p;  shfl.sync.up.b32 r0|p, %r818, %r826, %r827, %r829;  @p add.s32 r0, r0, %r818;  mov.s32 %r824, r0;}
	// end inline asm
	setp.ne.s32 	%p187, %r799, 31;
	@%p187 bra 	$L__BB4_259;
	shl.b32 	%r839, %r262, 2;
	mov.u32 	%r840, _ZZN3cub18CUB_300001_SM_10006detail6select23DeviceSelectSweepKernelINS2_10policy_hubIiiiLb0ELNS0_10SelectImplE0EE10Policy1000EN6thrust24THRUST_300001_SM_1000_NS17counting_iteratorIiNS9_11use_defaultESB_SB_EENS9_6detail15normal_iteratorINS9_10device_ptrIiEEEESH_PlNS0_13ScanTileStateIiLb1EEE17ifEquals1ThanSaveNS0_8NullTypeEiNS2_19streaming_context_tIlLb1EEELS5_0EEEvT0_T1_T2_T3_T4_T5_T6_T7_iT8_NS1_7vsmem_tEE19static_temp_storage;
	add.s32 	%r841, %r840, %r839;
	st.shared.u32 	[%r841], %r824;
$L__BB4_259:
	bar.sync 	0;
	ld.shared.v4.u32 	{%r265, %r266, %r267, %r268}, [_ZZN3cub18CUB_300001_SM_10006detail6select23DeviceSelectSweepKernelINS2_10policy_hubIiiiLb0ELNS0_10SelectImplE0EE10Policy1000EN6thrust24THRUST_300001_SM_1000_NS17counting_iteratorIiNS9_11use_defaultESB_SB_EENS9_6detail15normal_iteratorINS9_10device_ptrIiEEEESH_PlNS0_13ScanTileStateIiLb1EEE17ifEquals1ThanSaveNS0_8NullTypeEiNS2_19streaming_context_tIlLb1EEELS5_0EEEvT0_T1_T2_T3_T4_T5_T6_T7_iT8_NS1_7vsmem_tEE19static_temp_storage];
	shr.u32 	%r842, %r1513, 5;
	add.s32 	%r843, %r266, %r265;
	setp.eq.s32 	%p188, %r842, 2;
	selp.b32 	%r844, %r843, %r265, %p188;
	add.s32 	%r845, %r843, %r267;
	setp.eq.s32 	%p189, %r842, 3;
	selp.b32 	%r846, %r845, %r844, %p189;
	add.s32 	%r847, %r845, %r268;
	setp.eq.s32 	%p190, %r842, 4;
	selp.b32 	%r848, %r847, %r846, %p190;
	ld.shared.v4.u32 	{%r269, %r270, %r271, %r272}, [_ZZN3cub18CUB_300001_SM_10006detail6select23DeviceSelectSweepKernelINS2_10policy_hubIiiiLb0ELNS0_10SelectImplE0EE10Policy1000EN6thrust24THRUST_300001_SM_1000_NS17counting_iteratorIiNS9_11use_defaultESB_SB_EENS9_6detail15normal_iteratorINS9_10device_ptrIiEEEESH_PlNS0_13ScanTileStateIiLb1EEE17ifEquals1ThanSaveNS0_8NullTypeEiNS2_19streaming_context_tIlLb1EEELS5_0EEEvT0_T1_T2_T3_T4_T5_T6_T7_iT8_NS1_7vsmem_tEE19static_temp_storage+16];
	add.s32 	%r849, %r847, %r269;
	setp.eq.s32 	%p191, %r842, 5;
	selp.b32 	%r850, %r849, %r848, %p191;
	add.s32 	%r851, %r849, %r270;
	setp.eq.s32 	%p192, %r842, 6;
	selp.b32 	%r852, %r851, %r850, %p192;
	add.s32 	%r853, %r851, %r271;
	setp.eq.s32 	%p193, %r842, 7;
	selp.b32 	%r854, %r853, %r852, %p193;
	add.s32 	%r855, %r853, %r272;
	setp.eq.s32 	%p194, %r842, 8;
	selp.b32 	%r856, %r855, %r854, %p194;
	ld.shared.v4.u32 	{%r273, %r274, %r275, %r276}, [_ZZN3cub18CUB_300001_SM_10006detail6select23DeviceSelectSweepKernelINS2_10policy_hubIiiiLb0ELNS0_10SelectImplE0EE10Policy1000EN6thrust24THRUST_300001_SM_1000_NS17counting_iteratorIiNS9_11use_defaultESB_SB_EENS9_6detail15normal_iteratorINS9_10device_ptrIiEEEESH_PlNS0_13ScanTileStateIiLb1EEE17ifEquals1ThanSaveNS0_8NullTypeEiNS2_19streaming_context_tIlLb1EEELS5_0EEEvT0_T1_T2_T3_T4_T5_T6_T7_iT8_NS1_7vsmem_tEE19static_temp_storage+32];
	add.s32 	%r857, %r855, %r273;
	setp.eq.s32 	%p195, %r842, 9;
	selp.b32 	%r858, %r857, %r856, %p195;
	add.s32 	%r859, %r857, %r274;
	setp.eq.s32 	%p196, %r842, 10;
	selp.b32 	%r860, %r859, %r858, %p196;
	add.s32 	%r861, %r859, %r275;
	setp.eq.s32 	%p197, %r842, 11;
	selp.b32 	%r862, %r861, %r860, %p197;
	add.s32 	%r863, %r861, %r276;
	setp.eq.s32 	%p198, %r842, 12;
	selp.b32 	%r864, %r863, %r862, %p198;
	ld.shared.v4.u32 	{%r277, %r278, %r279, %r280}, [_ZZN3cub18CUB_300001_SM_10006detail6select23DeviceSelectSweepKernelINS2_10policy_hubIiiiLb0ELNS0_10SelectImplE0EE10Policy1000EN6thrust24THRUST_300001_SM_1000_NS17counting_iteratorIiNS9_11use_defaultESB_SB_EENS9_6detail15normal_iteratorINS9_10device_ptrIiEEEESH_PlNS0_13ScanTileStateIiLb1EEE17ifEquals1ThanSaveNS0_8NullTypeEiNS2_19streaming_context_tIlLb1EEELS5_0EEEvT0_T1_T2_T3_T4_T5_T6_T7_iT8_NS1_7vsmem_tEE19static_temp_storage+48];
	add.s32 	%r865, %r863, %r277;
	setp.eq.s32 	%p199, %r842, 13;
	selp.b32 	%r866, %r865, %r864, %p199;
	add.s32 	%r867, %r865, %r278;
	setp.eq.s32 	%p200, %r842, 14;
	selp.b32 	%r868, %r867, %r866, %p200;
	add.s32 	%r869, %r867, %r279;
	setp.eq.s32 	%p201, %r842, 15;
	selp.b32 	%r870, %r869, %r868, %p201;
	setp.lt.u32 	%p202, %r1513, 32;
	selp.b32 	%r871, 0, %r870, %p202;
	setp.eq.s32 	%p203, %r799, 0;
	sub.s32 	%r872, %r824, %r804;
	selp.b32 	%r873, 0, %r872, %p203;
	add.s32 	%r281, %r871, %r873;
	add.s32 	%r282, %r281, %r1497;
	add.s32 	%r283, %r258, %r281;
	add.s32 	%r284, %r283, %r1499;
	add.s32 	%r285, %r284, %r1500;
	add.s32 	%r286, %r259, %r281;
	add.s32 	%r287, %r260, %r281;
	add.s32 	%r288, %r287, %r1503;
	add.s32 	%r289, %r288, %r1504;
	add.s32 	%r290, %r289, %r1505;
	add.s32 	%r291, %r290, %r1506;
	add.s32 	%r292, %r291, %r1507;
	add.s32 	%r293, %r292, %r1508;
	add.s32 	%r294, %r293, %r1509;
	add.s32 	%r874, %r201, %r280;
	add.s32 	%r875, %r874, %r869;
	add.s32 	%r1551, %r875, -7168;
	setp.gt.s32 	%p204, %r1551, 512;
	@%p204 bra 	$L__BB4_316;
	mov.u64 	%rd317, %rd196;
	ld.param.u8 	%rs5, [%rd317];
	ld.param.u64 	%rd318, [%rd317+24];
	cvta.to.global.u64 	%rd97, %rd318;
	setp.ne.s32 	%p205, %r1497, 0;
	setp.lt.s32 	%p206, %r281, %r1551;
	and.pred  	%p207, %p205, %p206;
	@%p207 bra 	$L__BB4_261;
	bra.uni 	$L__BB4_264;
$L__BB4_261:
	setp.ne.s16 	%p208, %rs5, 0;
	mov.b64 	%rd693, 0;
	@%p208 bra 	$L__BB4_263;
	ld.global.u64 	%rd693, [%rd97];
$L__BB4_263:
	cvt.s64.s32 	%rd320, %r281;
	add.s64 	%rd321, %rd693, %rd320;
	shl.b64 	%rd322, %rd321, 2;
	add.s64 	%rd323, %rd3, %rd322;
	st.global.u32 	[%rd323], %r203;
$L__BB4_264:
	setp.eq.s32 	%p209, %r1498, 0;
	setp.ge.s32 	%p210, %r282, %r1551;
	or.pred  	%p211, %p209, %p210;
	@%p211 bra 	$L__BB4_268;
	setp.ne.s16 	%p212, %rs5, 0;
	mov.b64 	%rd694, 0;
	@%p212 bra 	$L__BB4_267;
	ld.global.u64 	%rd694, [%rd97];
$L__BB4_267:
	cvt.s64.s32 	%rd325, %r282;
	add.s64 	%rd326, %rd694, %rd325;
	shl.b64 	%rd327, %rd326, 2;
	add.s64 	%rd328, %rd3, %rd327;
	st.global.u32 	[%rd328], %r205;
$L__BB4_268:
	setp.eq.s32 	%p213, %r1499, 0;
	setp.ge.s32 	%p214, %r283, %r1551;
	or.pred  	%p215, %p213, %p214;
	@%p215 bra 	$L__BB4_272;
	setp.ne.s16 	%p216, %rs5, 0;
	mov.b64 	%rd695, 0;
	@%p216 bra 	$L__BB4_271;
	ld.global.u64 	%rd695, [%rd97];
$L__BB4_271:
	cvt.s64.s32 	%rd330, %r283;
	add.s64 	%rd331, %rd695, %rd330;
	shl.b64 	%rd332, %rd331, 2;
	add.s64 	%rd333, %rd3, %rd332;
	st.global.u32 	[%rd333], %r207;
$L__BB4_272:
	setp.eq.s32 	%p217, %r1500, 0;
	setp.ge.s32 	%p218, %r284, %r1551;
	or.pred  	%p219, %p217, %p218;
	@%p219 bra 	$L__BB4_276;
	setp.ne.s16 	%p220, %rs5, 0;
	mov.b64 	%rd696, 0;
	@%p220 bra 	$L__BB4_275;
	ld.global.u64 	%rd696, [%rd97];
$L__BB4_275:
	cvt.s64.s32 	%rd335, %r284;
	add.s64 	%rd336, %rd696, %rd335;
	shl.b64 	%rd337, %rd336, 2;
	add.s64 	%rd338, %rd3, %rd337;
	st.global.u32 	[%rd338], %r209;
$L__BB4_276:
	setp.eq.s32 	%p221, %r1501, 0;
	setp.ge.s32 	%p222, %r285, %r1551;
	or.pred  	%p223, %p221, %p222;
	@%p223 bra 	$L__BB4_280;
	setp.ne.s16 	%p224, %rs5, 0;
	mov.b64 	%rd697, 0;
	@%p224 bra 	$L__BB4_279;
	ld.global.u64 	%rd697, [%rd97];
$L__BB4_279:
	cvt.s64.s32 	%rd340, %r285;
	add.s64 	%rd341, %rd697, %rd340;
	shl.b64 	%rd342, %rd341, 2;
	add.s64 	%rd343, %rd3, %rd342;
	st.global.u32 	[%rd343], %r211;
$L__BB4_280:
	setp.eq.s32 	%p225, %r1502, 0;
	setp.ge.s32 	%p226, %r286, %r1551;
	or.pred  	%p227, %p225, %p226;
	@%p227 bra 	$L__BB4_284;
	setp.ne.s16 	%p228, %rs5, 0;
	mov.b64 	%rd698, 0;
	@%p228 bra 	$L__BB4_283;
	ld.global.u64 	%rd698, [%rd97];
$L__BB4_283:
	cvt.s64.s32 	%rd345, %r286;
	add.s64 	%rd346, %rd698, %rd345;
	shl.b64 	%rd347, %rd346, 2;
	add.s64 	%rd348, %rd3, %rd347;
	st.global.u32 	[%rd348], %r213;
$L__BB4_284:
	setp.eq.s32 	%p229, %r1503, 0;
	setp.ge.s32 	%p230, %r287, %r1551;
	or.pred  	%p231, %p229, %p230;
	@%p231 bra 	$L__BB4_288;
	setp.ne.s16 	%p232, %rs5, 0;
	mov.b64 	%rd699, 0;
	@%p232 bra 	$L__BB4_287;
	ld.global.u64 	%rd699, [%rd97];
$L__BB4_287:
	cvt.s64.s32 	%rd350, %r287;
	add.s64 	%rd351, %rd699, %rd350;
	shl.b64 	%rd352, %rd351, 2;
	add.s64 	%rd353, %rd3, %rd352;
	st.global.u32 	[%rd353], %r215;
$L__BB4_288:
	setp.eq.s32 	%p233, %r1504, 0;
	setp.ge.s32 	%p234, %r288, %r1551;
	or.pred  	%p235, %p233, %p234;
	@%p235 bra 	$L__BB4_292;
	setp.ne.s16 	%p236, %rs5, 0;
	mov.b64 	%rd700, 0;
	@%p236 bra 	$L__BB4_291;
	ld.global.u64 	%rd700, [%rd97];
$L__BB4_291:
	cvt.s64.s32 	%rd355, %r288;
	add.s64 	%rd356, %rd700, %rd355;
	shl.b64 	%rd357, %rd356, 2;
	add.s64 	%rd358, %rd3, %rd357;
	st.global.u32 	[%rd358], %r217;
$L__BB4_292:
	setp.eq.s32 	%p237, %r1505, 0;
	setp.ge.s32 	%p238, %r289, %r1551;
	or.pred  	%p239, %p237, %p238;
	@%p239 bra 	$L__BB4_296;
	setp.ne.s16 	%p240, %rs5, 0;
	mov.b64 	%rd701, 0;
	@%p240 bra 	$L__BB4_295;
	ld.global.u64 	%rd701, [%rd97];
$L__BB4_295:
	cvt.s64.s32 	%rd360, %r289;
	add.s64 	%rd361, %rd701, %rd360;
	shl.b64 	%rd362, %rd361, 2;
	add.s64 	%rd363, %rd3, %rd362;
	st.global.u32 	[%rd363], %r219;
$L__BB4_296:
	setp.eq.s32 	%p241, %r1506, 0;
	setp.ge.s32 	%p242, %r290, %r1551;
	or.pred  	%p243, %p241, %p242;
	@%p243 bra 	$L__BB4_300;
	setp.ne.s16 	%p244, %rs5, 0;
	mov.b64 	%rd702, 0;
	@%p244 bra 	$L__BB4_299;
	ld.global.u64 	%rd702, [%rd97];
$L__BB4_299:
	cvt.s64.s32 	%rd365, %r290;
	add.s64 	%rd366, %rd702, %rd365;
	shl.b64 	%rd367, %rd366, 2;
	add.s64 	%rd368, %rd3, %rd367;
	st.global.u32 	[%rd368], %r221;
$L__BB4_300:
	setp.eq.s32 	%p245, %r1507, 0;
	setp.ge.s32 	%p246, %r291, %r1551;
	or.pred  	%p247, %p245, %p246;
	@%p247 bra 	$L__BB4_304;
	setp.ne.s16 	%p248, %rs5, 0;
	mov.b64 	%rd703, 0;
	@%p248 bra 	$L__BB4_303;
	ld.global.u64 	%rd703, [%rd97];
$L__BB4_303:
	cvt.s64.s32 	%rd370, %r291;
	add.s64 	%rd371, %rd703, %rd370;
	shl.b64 	%rd372, %rd371, 2;
	add.s64 	%rd373, %rd3, %rd372;
	st.global.u32 	[%rd373], %r223;
$L__BB4_304:
	setp.eq.s32 	%p249, %r1508, 0;
	setp.ge.s32 	%p250, %r292, %r1551;
	or.pred  	%p251, %p249, %p250;
	@%p251 bra 	$L__BB4_308;
	setp.ne.s16 	%p252, %rs5, 0;
	mov.b64 	%rd704, 0;
	@%p252 bra 	$L__BB4_307;
	ld.global.u64 	%rd704, [%rd97];
$L__BB4_307:
	cvt.s64.s32 	%rd375, %r292;
	add.s64 	%rd376, %rd704, %rd375;
	shl.b64 	%rd377, %rd376, 2;
	add.s64 	%rd378, %rd3, %rd377;
	st.global.u32 	[%rd378], %r225;
$L__BB4_308:
	setp.eq.s32 	%p253, %r1509, 0;
	setp.ge.s32 	%p254, %r293, %r1551;
	or.pred  	%p255, %p253, %p254;
	@%p255 bra 	$L__BB4_312;
	setp.ne.s16 	%p256, %rs5, 0;
	mov.b64 	%rd705, 0;
	@%p256 bra 	$L__BB4_311;
	ld.global.u64 	%rd705, [%rd97];
$L__BB4_311:
	cvt.s64.s32 	%rd380, %r293;
	add.s64 	%rd381, %rd705, %rd380;
	shl.b64 	%rd382, %rd381, 2;
	add.s64 	%rd383, %rd3, %rd382;
	st.global.u32 	[%rd383], %r227;
$L__BB4_312:
	setp.eq.s32 	%p257, %r1510, 0;
	setp.ge.s32 	%p258, %r294, %r1551;
	or.pred  	%p259, %p257, %p258;
	@%p259 bra 	$L__BB4_509;
	setp.ne.s16 	%p260, %rs5, 0;
	mov.b64 	%rd706, 0;
	@%p260 bra 	$L__BB4_315;
	ld.global.u64 	%rd706, [%rd97];
$L__BB4_315:
	cvt.s64.s32 	%rd385, %r294;
	add.s64 	%rd386, %rd706, %rd385;
	shl.b64 	%rd387, %rd386, 2;
	add.s64 	%rd388, %rd3, %rd387;
	st.global.u32 	[%rd388], %r229;
	bra.uni 	$L__BB4_509;
$L__BB4_316:
	bar.sync 	0;
	setp.eq.s32 	%p261, %r1497, 0;
	@%p261 bra 	$L__BB4_318;
	shl.b32 	%r876, %r281, 2;
	mov.u32 	%r877, _ZZN3cub18CUB_300001_SM_10006detail6select23DeviceSelectSweepKernelINS2_10policy_hubIiiiLb0ELNS0_10SelectImplE0EE10Policy1000EN6thrust24THRUST_300001_SM_1000_NS17counting_iteratorIiNS9_11use_defaultESB_SB_EENS9_6detail15normal_iteratorINS9_10device_ptrIiEEEESH_PlNS0_13ScanTileStateIiLb1EEE17ifEquals1ThanSaveNS0_8NullTypeEiNS2_19streaming_context_tIlLb1EEELS5_0EEEvT0_T1_T2_T3_T4_T5_T6_T7_iT8_NS1_7vsmem_tEE19static_temp_storage;
	add.s32 	%r878, %r877, %r876;
	st.shared.u32 	[%r878], %r203;
$L__BB4_318:
	setp.eq.s32 	%p262, %r1498, 0;
	@%p262 bra 	$L__BB4_320;
	shl.b32 	%r879, %r282, 2;
	mov.u32 	%r880, _ZZN3cub18CUB_300001_SM_10006detail6select23DeviceSelectSweepKernelINS2_10policy_hubIiiiLb0ELNS0_10SelectImplE0EE10Policy1000EN6thrust24THRUST_300001_SM_1000_NS17counting_iteratorIiNS9_11use_defaultESB_SB_EENS9_6detail15normal_iteratorINS9_10device_ptrIiEEEESH_PlNS0_13ScanTileStateIiLb1EEE17ifEquals1ThanSaveNS0_8NullTypeEiNS2_19streaming_context_tIlLb1EEELS5_0EEEvT0_T1_T2_T3_T4_T5_T6_T7_iT8_NS1_7vsmem_tEE19static_temp_storage;
	add.s32 	%r881, %r880, %r879;
	st.shared.u32 	[%r881], %r205;
$L__BB4_320:
	setp.eq.s32 	%p263, %r1499, 0;
	@%p263 bra 	$L__BB4_322;
	shl.b32 	%r882, %r283, 2;
	mov.u32 	%r883, _ZZN3cub18CUB_300001_SM_10006detail6select23DeviceSelectSweepKernelINS2_10policy_hubIiiiLb0ELNS0_10SelectImplE0EE10Policy1000EN6thrust24THRUST_300001_SM_1000_NS17counting_iteratorIiNS9_11use_defaultESB_SB_EENS9_6detail15normal_iteratorINS9_10device_ptrIiEEEESH_PlNS0_13ScanTileStateIiLb1EEE17ifEquals1ThanSaveNS0_8NullTypeEiNS2_19streaming_context_tIlLb1EEELS5_0EEEvT0_T1_T2_T3_T4_T5_T6_T7_iT8_NS1_7vsmem_tEE19static_temp_storage;
	add.s32 	%r884, %r883, %r882;
	st.shared.u32 	[%r884], %r207;
$L__BB4_322:
	setp.eq.s32 	%p264, %r1500, 0;
	@%p264 bra 	$L__BB4_324;
	shl.b32 	%r885, %r284, 2;
	mov.u32 	%r886, _ZZN3cub18CUB_300001_SM_10006detail6select23DeviceSelectSweepKernelINS2_10policy_hubIiiiLb0ELNS0_10SelectImplE0EE10Policy1000EN6thrust24THRUST_300001_SM_1000_NS17counting_iteratorIiNS9_11use_defaultESB_SB_EENS9_6detail15normal_iteratorINS9_10device_ptrIiEEEESH_PlNS0_13ScanTileStateIiLb1EEE17ifEquals1ThanSaveNS0_8NullTypeEiNS2_19streaming_context_tIlLb1EEELS5_0EEEvT0_T1_T2_T3_T4_T5_T6_T7_iT8_NS1_7vsmem_tEE19static_temp_storage;
	add.s32 	%r887, %r886, %r885;
	st.shared.u32 	[%r887], %r209;
$L__BB4_324:
	setp.eq.s32 	%p265, %r1501, 0;
	@%p265 bra 	$L__BB4_326;
	shl.b32 	%r888, %r285, 2;
	mov.u32 	%r889, _ZZN3cub18CUB_300001_SM_10006detail6select23DeviceSelectSweepKernelINS2_10policy_hubIiiiLb0ELNS0_10SelectImplE0EE10Policy1000EN6thrust24THRUST_300001_SM_1000_NS17counting_iteratorIiNS9_11use_defaultESB_SB_EENS9_6detail15normal_iteratorINS9_10device_ptrIiEEEESH_PlNS0_13ScanTileStateIiLb1EEE17ifEquals1ThanSaveNS0_8NullTypeEiNS2_19streaming_context_tIlLb1EEELS5_0EEEvT0_T1_T2_T3_T4_T5_T6_T7_iT8_NS1_7vsmem_tEE19static_temp_storage;
	add.s32 	%r890, %r889, %r888;
	st.shared.u32 	[%r890], %r211;
$L__BB4_326:
	setp.eq.s32 	%p266, %r1502, 0;
	@%p266 bra 	$L__BB4_328;
	shl.b32 	%r891, %r286, 2;
	mov.u32 	%r892, _ZZN3cub18CUB_300001_SM_10006detail6select23DeviceSelectSweepKernelINS2_10policy_hubIiiiLb0ELNS0_10SelectImplE0EE10Policy1000EN6thrust24THRUST_300001_SM_1000_NS17counting_iteratorIiNS9_11use_defaultESB_SB_EENS9_6detail15normal_iteratorINS9_10device_ptrIiEEEESH_PlNS0_13ScanTileStateIiLb1EEE17ifEquals1ThanSaveNS0_8NullTypeEiNS2_19streaming_context_tIlLb1EEELS5_0EEEvT0_T1_T2_T3_T4_T5_T6_T7_iT8_NS1_7vsmem_tEE19static_temp_storage;
	add.s32 	%r893, %r892, %r891;
	st.shared.u32 	[%r893], %r213;
$L__BB4_328:
	setp.eq.s32 	%p267, %r1503, 0;
	@%p267 bra 	$L__BB4_330;
	shl.b32 	%r894, %r287, 2;
	mov.u32 	%r895, _ZZN3cub18CUB_300001_SM_10006detail6select23DeviceSelectSweepKernelINS2_10policy_hubIiiiLb0ELNS0_10SelectImplE0EE10Policy1000EN6thrust24THRUST_300001_SM_1000_NS17counting_iteratorIiNS9_11use_defaultESB_SB_EENS9_6detail15normal_iteratorINS9_10device_ptrIiEEEESH_PlNS0_13ScanTileStateIiLb1EEE17ifEquals1ThanSaveNS0_8NullTypeEiNS2_19streaming_context_tIlLb1EEELS5_0EEEvT0_T1_T2_T3_T4_T5_T6_T7_iT8_NS1_7vsmem_tEE19static_temp_storage;
	add.s32 	%r896, %r895, %r894;
	st.shared.u32 	[%r896], %r215;
$L__BB4_330:
	setp.eq.s32 	%p268, %r1504, 0;
	@%p268 bra 	$L__BB4_332;
	shl.b32 	%r897, %r288, 2;
	mov.u32 	%r898, _ZZN3cub18CUB_300001_SM_10006detail6select23DeviceSelectSweepKernelINS2_10policy_hubIiiiLb0ELNS0_10SelectImplE0EE10Policy1000EN6thrust24THRUST_300001_SM_1000_NS17counting_iteratorIiNS9_11use_defaultESB_SB_EENS9_6detail15normal_iteratorINS9_10device_ptrIiEEEESH_PlNS0_13ScanTileStateIiLb1EEE17ifEquals1ThanSaveNS0_8NullTypeEiNS2_19streaming_context_tIlLb1EEELS5_0EEEvT0_T1_T2_T3_T4_T5_T6_T7_iT8_NS1_7vsmem_tEE19static_temp_storage;
	add.s32 	%r899, %r898, %r897;
	st.shared.u32 	[%r899], %r217;
$L__BB4_332:
	setp.eq.s32 	%p269, %r1505, 0;
	@%p269 bra 	$L__BB4_334;
	shl.b32 	%r900, %r289, 2;
	mov.u32 	%r901, _ZZN3cub18CUB_300001_SM_10006detail6select23DeviceSelectSweepKernelINS2_10policy_hubIiiiLb0ELNS0_10SelectImplE0EE10Policy1000EN6thrust24THRUST_300001_SM_1000_NS17counting_iteratorIiNS9_11use_defaultESB_SB_EENS9_6detail15normal_iteratorINS9_10device_ptrIiEEEESH_PlNS0_13ScanTileStateIiLb1EEE17ifEquals1ThanSaveNS0_8NullTypeEiNS2_19streaming_context_tIlLb1EEELS5_0EEEvT0_T1_T2_T3_T4_T5_T6_T7_iT8_NS1_7vsmem_tEE19static_temp_storage;
	add.s32 	%r902, %r901, %r900;
	st.shared.u32 	[%r902], %r219;
$L__BB4_334:
	setp.eq.s32 	%p270, %r1506, 0;
	@%p270 bra 	$L__BB4_336;
	shl.b32 	%r903, %r290, 2;
	mov.u32 	%r904, _ZZN3cub18CUB_300001_SM_10006detail6select23DeviceSelectSweepKernelINS2_10policy_hubIiiiLb0ELNS0_10SelectImplE0EE10Policy1000EN6thrust24THRUST_300001_SM_1000_NS17counting_iteratorIiNS9_11use_defaultESB_SB_EENS9_6detail15normal_iteratorINS9_10device_ptrIiEEEESH_PlNS0_13ScanTileStateIiLb1EEE17ifEquals1ThanSaveNS0_8NullTypeEiNS2_19streaming_context_tIlLb1EEELS5_0EEEvT0_T1_T2_T3_T4_T5_T6_T7_iT8_NS1_7vsmem_tEE19static_temp_storage;
	add.s32 	%r905, %r904, %r903;
	st.shared.u32 	[%r905], %r221;
$L__BB4_336:
	setp.eq.s32 	%p271, %r1507, 0;
	@%p271 bra 	$L__BB4_338;
	shl.b32 	%r906, %r291, 2;
	mov.u32 	%r907, _ZZN3cub18CUB_300001_SM_10006detail6select23DeviceSelectSweepKernelINS2_10policy_hubIiiiLb0ELNS0_10SelectImplE0EE10Policy1000EN6thrust24THRUST_300001_SM_1000_NS17counting_iteratorIiNS9_11use_defaultESB_SB_EENS9_6detail15normal_iteratorINS9_10device_ptrIiEEEESH_PlNS0_13ScanTileStateIiLb1EEE17ifEquals1ThanSaveNS0_8NullTypeEiNS2_19streaming_context_tIlLb1EEELS5_0EEEvT0_T1_T2_T3_T4_T5_T6_T7_iT8_NS1_7vsmem_tEE19static_temp_storage;
	add.s32 	%r908, %r907, %r906;
	st.shared.u32 	[%r908], %r223;
$L__BB4_338:
	setp.eq.s32 	%p272, %r1508, 0;
	@%p272 bra 	$L__BB4_340;
	shl.b32 	%r909, %r292, 2;
	mov.u32 	%r910, _ZZN3cub18CUB_300001_SM_10006detail6select23DeviceSelectSweepKernelINS2_10policy_hubIiiiLb0ELNS0_10SelectImplE0EE10Policy1000EN6thrust24THRUST_300001_SM_1000_NS17counting_iteratorIiNS9_11use_defaultESB_SB_EENS9_6detail15normal_iteratorINS9_10device_ptrIiEEEESH_PlNS0_13ScanTileStateIiLb1EEE17ifEquals1ThanSaveNS0_8NullTypeEiNS2_19streaming_context_tIlLb1EEELS5_0EEEvT0_T1_T2_T3_T4_T5_T6_T7_iT8_NS1_7vsmem_tEE19static_temp_storage;
	add.s32 	%r911, %r910, %r909;
	st.shared.u32 	[%r911], %r225;
$L__BB4_340:
	setp.eq.s32 	%p273, %r1509, 0;
	@%p273 bra 	$L__BB4_342;
	shl.b32 	%r912, %r293, 2;
	mov.u32 	%r913, _ZZN3cub18CUB_300001_SM_10006detail6select23DeviceSelectSweepKernelINS2_10policy_hubIiiiLb0ELNS0_10SelectImplE0EE10Policy1000EN6thrust24THRUST_300001_SM_1000_NS17counting_iteratorIiNS9_11use_defaultESB_SB_EENS9_6detail15normal_iteratorINS9_10device_ptrIiEEEESH_PlNS0_13ScanTileStateIiLb1EEE17ifEquals1ThanSaveNS0_8NullTypeEiNS2_19streaming_context_tIlLb1EEELS5_0EEEvT0_T1_T2_T3_T4_T5_T6_T7_iT8_NS1_7vsmem_tEE19static_temp_storage;
	add.s32 	%r914, %r913, %r912;
	st.shared.u32 	[%r914], %r227;
$L__BB4_342:
	setp.eq.s32 	%p274, %r1510, 0;
	@%p274 bra 	$L__BB4_344;
	shl.b32 	%r915, %r294, 2;
	mov.u32 	%r916, _ZZN3cub18CUB_300001_SM_10006detail6select23DeviceSelectSweepKernelINS2_10policy_hubIiiiLb0ELNS0_10SelectImplE0EE10Policy1000EN6thrust24THRUST_300001_SM_1000_NS17counting_iteratorIiNS9_11use_defaultESB_SB_EENS9_6detail15normal_iteratorINS9_10device_ptrIiEEEESH_PlNS0_13ScanTileStateIiLb1EEE17ifEquals1ThanSaveNS0_8NullTypeEiNS2_19streaming_context_tIlLb1EEELS5_0EEEvT0_T1_T2_T3_T4_T5_T6_T7_iT8_NS1_7vsmem_tEE19static_temp_storage;
	add.s32 	%r917, %r916, %r915;
	st.shared.u32 	[%r917], %r229;
$L__BB4_344:
	bar.sync 	0;
	setp.ge.u32 	%p275, %r1513, %r1551;
	@%p275 bra 	$L__BB4_509;
	ld.param.u32 	%r1470, [_ZN3cub18CUB_300001_SM_10006detail6select23DeviceSelectSweepKernelINS2_10policy_hubIiiiLb0ELNS0_10SelectImplE0EE10Policy1000EN6thrust24THRUST_300001_SM_1000_NS17counting_iteratorIiNS9_11use_defaultESB_SB_EENS9_6detail15normal_iteratorINS9_10device_ptrIiEEEESH_PlNS0_13ScanTileStateIiLb1EEE17ifEquals1ThanSaveNS0_8NullTypeEiNS2_19streaming_context_tIlLb1EEELS5_0EEEvT0_T1_T2_T3_T4_T5_T6_T7_iT8_NS1_7vsmem_tE_param_7];
	mov.u64 	%rd389, %rd196;
	ld.param.u8 	%rs6, [%rd389];
	ld.param.u64 	%rd390, [%rd389+24];
	cvta.to.global.u64 	%rd98, %rd390;
	add.s32 	%r918, %r266, %r267;
	add.s32 	%r919, %r918, %r268;
	add.s32 	%r920, %r919, %r269;
	add.s32 	%r921, %r920, %r270;
	add.s32 	%r922, %r921, %r271;
	add.s32 	%r923, %r922, %r272;
	add.s32 	%r924, %r923, %r273;
	add.s32 	%r925, %r924, %r274;
	add.s32 	%r926, %r925, %r275;
	add.s32 	%r927, %r926, %r276;
	add.s32 	%r928, %r927, %r277;
	add.s32 	%r929, %r928, %r278;
	add.s32 	%r930, %r929, %r279;
	add.s32 	%r931, %r930, %r280;
	add.s32 	%r932, %r931, %r265;
	add.s32 	%r933, %r932, %r1470;
	sub.s32 	%r934, %r933, %r1513;
	add.s32 	%r296, %r934, -7169;
	and.b32  	%r935, %r296, 1536;
	setp.eq.s32 	%p276, %r935, 1536;
	@%p276 bra 	$L__BB4_350;
	cvt.u64.u32 	%rd686, %r1513;
	shl.b32 	%r936, %r1513, 2;
	mov.u32 	%r937, _ZZN3cub18CUB_300001_SM_10006detail6select23DeviceSelectSweepKernelINS2_10policy_hubIiiiLb0ELNS0_10SelectImplE0EE10Policy1000EN6thrust24THRUST_300001_SM_1000_NS17counting_iteratorIiNS9_11use_defaultESB_SB_EENS9_6detail15normal_iteratorINS9_10device_ptrIiEEEESH_PlNS0_13ScanTileStateIiLb1EEE17ifEquals1ThanSaveNS0_8NullTypeEiNS2_19streaming_context_tIlLb1EEELS5_0EEEvT0_T1_T2_T3_T4_T5_T6_T7_iT8_NS1_7vsmem_tEE19static_temp_storage;
	add.s32 	%r1512, %r937, %r936;
	shr.u32 	%r938, %r296, 9;
	add.s32 	%r939, %r938, 1;
	and.b32  	%r940, %r939, 3;
	neg.s32 	%r1511, %r940;
$L__BB4_347:
	.pragma "nounroll";
	setp.ne.s16 	%p277, %rs6, 0;
	mov.b64 	%rd687, 0;
	@%p277 bra 	$L__BB4_349;
	ld.global.u64 	%rd687, [%rd98];
$L__BB4_349:
	add.s64 	%rd392, %rd687, %rd686;
	shl.b64 	%rd393, %rd392, 2;
	add.s64 	%rd394, %rd3, %rd393;
	ld.shared.u32 	%r941, [%r1512];
	st.global.u32 	[%rd394], %r941;
	add.s64 	%rd686, %rd686, 512;
	cvt.u32.u64 	%r1513, %rd686;
	add.s32 	%r1512, %r1512, 2048;
	add.s32 	%r1511, %r1511, 1;
	setp.ne.s32 	%p278, %r1511, 0;
	@%p278 bra 	$L__BB4_347;
$L__BB4_350:
	setp.lt.u32 	%p279, %r296, 1536;
	@%p279 bra 	$L__BB4_509;
	mul.wide.u32 	%rd396, %r1513, 4;
	add.s64 	%rd104, %rd3, %rd396;
	shl.b32 	%r942, %r1513, 2;
	mov.u32 	%r943, _ZZN3cub18CUB_300001_SM_10006detail6select23DeviceSelectSweepKernelINS2_10policy_hubIiiiLb0ELNS0_10SelectImplE0EE10Policy1000EN6thrust24THRUST_300001_SM_1000_NS17counting_iteratorIiNS9_11use_defaultESB_SB_EENS9_6detail15normal_iteratorINS9_10device_ptrIiEEEESH_PlNS0_13ScanTileStateIiLb1EEE17ifEquals1ThanSaveNS0_8NullTypeEiNS2_19streaming_context_tIlLb1EEELS5_0EEEvT0_T1_T2_T3_T4_T5_T6_T7_iT8_NS1_7vsmem_tEE19static_temp_storage;
	add.s32 	%r944, %r942, %r943;
	add.s32 	%r1514, %r944, 4096;
	mov.b64 	%rd688, 0;
$L__BB4_352:
	setp.ne.s16 	%p280, %rs6, 0;
	mov.b64 	%rd689, 0;
	@%p280 bra 	$L__BB4_354;
	ld.global.u64 	%rd689, [%rd98];
$L__BB4_354:
	setp.ne.s16 	%p281, %rs6, 0;
	shl.b64 	%rd399, %rd689, 2;
	add.s64 	%rd400, %rd688, %rd399;
	add.s64 	%rd401, %rd104, %rd400;
	ld.shared.u32 	%r945, [%r1514+-4096];
	st.global.u32 	[%rd401], %r945;
	mov.b64 	%rd690, 0;
	@%p281 bra 	$L__BB4_356;
	ld.global.u64 	%rd690, [%rd98];
$L__BB4_356:
	setp.ne.s16 	%p282, %rs6, 0;
	shl.b64 	%rd403, %rd690, 2;
	add.s64 	%rd404, %rd688, %rd403;
	add.s64 	%rd405, %rd104, %rd404;
	ld.shared.u32 	%r946, [%r1514+-2048];
	st.global.u32 	[%rd405+2048], %r946;
	mov.b64 	%rd691, 0;
	@%p282 bra 	$L__BB4_358;
	ld.global.u64 	%rd691, [%rd98];
$L__BB4_358:
	setp.ne.s16 	%p283, %rs6, 0;
	shl.b64 	%rd407, %rd691, 2;
	add.s64 	%rd408, %rd688, %rd407;
	add.s64 	%rd409, %rd104, %rd408;
	ld.shared.u32 	%r947, [%r1514];
	st.global.u32 	[%rd409+4096], %r947;
	mov.b64 	%rd692, 0;
	@%p283 bra 	$L__BB4_360;
	ld.global.u64 	%rd692, [%rd98];
$L__BB4_360:
	shl.b64 	%rd410, %rd692, 2;
	add.s64 	%rd411, %rd688, %rd410;
	add.s64 	%rd412, %rd104, %rd411;
	ld.shared.u32 	%r948, [%r1514+2048];
	st.global.u32 	[%rd412+6144], %r948;
	add.s32 	%r1513, %r1513, 2048;
	add.s64 	%rd688, %rd688, 8192;
	add.s32 	%r1514, %r1514, 8192;
	setp.lt.s32 	%p284, %r1513, %r1551;
	@%p284 bra 	$L__BB4_352;
	bra.uni 	$L__BB4_509;
$L__BB4_361:
	ld.param.u8 	%rs9, [%rd1];
	setp.eq.s16 	%p3, %rs9, 0;
	ld.param.u64 	%rd199, [%rd1+16];
	cvt.u32.u64 	%r459, %rd199;
	selp.b32 	%r460, %r459, 0, %p3;
	mov.u32 	%r1547, %tid.x;
	mul.lo.s32 	%r461, %r1547, 14;
	add.s32 	%r462, %r1, %r3;
	add.s32 	%r463, %r462, %r460;
	setp.ge.s32 	%p4, %r461, %r201;
	add.s32 	%r311, %r463, %r461;
	or.b32  	%r312, %r461, 1;
	add.s32 	%r313, %r311, 1;
	add.s32 	%r314, %r461, 2;
	add.s32 	%r315, %r311, 2;
	add.s32 	%r316, %r461, 3;
	add.s32 	%r317, %r311, 3;
	add.s32 	%r318, %r461, 4;
	add.s32 	%r319, %r311, 4;
	add.s32 	%r320, %r461, 5;
	add.s32 	%r321, %r311, 5;
	add.s32 	%r322, %r461, 6;
	add.s32 	%r323, %r311, 6;
	add.s32 	%r324, %r461, 7;
	add.s32 	%r325, %r311, 7;
	add.s32 	%r326, %r461, 8;
	add.s32 	%r327, %r311, 8;
	add.s32 	%r328, %r461, 9;
	add.s32 	%r329, %r311, 9;
	add.s32 	%r330, %r461, 10;
	add.s32 	%r331, %r311, 10;
	add.s32 	%r332, %r461, 11;
	add.s32 	%r333, %r311, 11;
	add.s32 	%r334, %r461, 12;
	add.s32 	%r335, %r311, 12;
	add.s32 	%r336, %r461, 13;
	add.s32 	%r337, %r311, 13;
	bar.sync 	0;
	selp.b64 	%rd200, %rd199, 0, %p3;
	cvt.s64.s32 	%rd201, %r3;
	add.s64 	%rd202, %rd200, %rd201;
	cvt.u64.u32 	%rd203, %r461;
	add.s64 	%rd204, %rd202, %rd203;
	shl.b64 	%rd205, %rd204, 2;
	add.s64 	%rd143, %rd4, %rd205;
	mov.b32 	%r1516, 1;
	@%p4 bra 	$L__BB4_363;
	ld.global.u32 	%r464, [%rd143];
	setp.eq.s32 	%p5, %r464, 1;
	selp.u32 	%r1516, 1, 0, %p5;
$L__BB4_363:
	setp.ge.s32 	%p6, %r312, %r201;
	mov.b32 	%r1517, 1;
	@%p6 bra 	$L__BB4_365;
	ld.global.u32 	%r466, [%rd143+4];
	setp.eq.s32 	%p7, %r466, 1;
	selp.u32 	%r1517, 1, 0, %p7;
$L__BB4_365:
	setp.ge.s32 	%p8, %r314, %r201;
	mov.b32 	%r1518, 1;
	@%p8 bra 	$L__BB4_367;
	ld.global.u32 	%r468, [%rd143+8];
	setp.eq.s32 	%p9, %r468, 1;
	selp.u32 	%r1518, 1, 0, %p9;
$L__BB4_367:
	setp.ge.s32 	%p10, %r316, %r201;
	mov.b32 	%r1519, 1;
	@%p10 bra 	$L__BB4_369;
	ld.global.u32 	%r470, [%rd143+12];
	setp.eq.s32 	%p11, %r470, 1;
	selp.u32 	%r1519, 1, 0, %p11;
$L__BB4_369:
	setp.ge.s32 	%p12, %r318, %r201;
	mov.b32 	%r1520, 1;
	@%p12 bra 	$L__BB4_371;
	ld.global.u32 	%r472, [%rd143+16];
	setp.eq.s32 	%p13, %r472, 1;
	selp.u32 	%r1520, 1, 0, %p13;
$L__BB4_371:
	setp.ge.s32 	%p14, %r320, %r201;
	mov.b32 	%r1521, 1;
	@%p14 bra 	$L__BB4_373;
	ld.global.u32 	%r474, [%rd143+20];
	setp.eq.s32 	%p15, %r474, 1;
	selp.u32 	%r1521, 1, 0, %p15;
$L__BB4_373:
	setp.ge.s32 	%p16, %r322, %r201;
	mov.b32 	%r1522, 1;
	@%p16 bra 	$L__BB4_375;
	ld.global.u32 	%r476, [%rd143+24];
	setp.eq.s32 	%p17, %r476, 1;
	selp.u32 	%r1522, 1, 0, %p17;
$L__BB4_375:
	setp.ge.s32 	%p18, %r324, %r201;
	mov.b32 	%r1523, 1;
	@%p18 bra 	$L__BB4_377;
	ld.global.u32 	%r478, [%rd143+28];
	setp.eq.s32 	%p19, %r478, 1;
	selp.u32 	%r1523, 1, 0, %p19;
$L__BB4_377:
	setp.ge.s32 	%p20, %r326, %r201;
	mov.b32 	%r1524, 1;
	@%p20 bra 	$L__BB4_379;
	ld.global.u32 	%r480, [%rd143+32];
	setp.eq.s32 	%p21, %r480, 1;
	selp.u32 	%r1524, 1, 0, %p21;
$L__BB4_379:
	setp.ge.s32 	%p22, %r328, %r201;
	mov.b32 	%r1525, 1;
	@%p22 bra 	$L__BB4_381;
	ld.global.u32 	%r482, [%rd143+36];
	setp.eq.s32 	%p23, %r482, 1;
	selp.u32 	%r1525, 1, 0, %p23;
$L__BB4_381:
	setp.ge.s32 	%p24, %r330, %r201;
	mov.b32 	%r1526, 1;
	@%p24 bra 	$L__BB4_383;
	ld.global.u32 	%r484, [%rd143+40];
	setp.eq.s32 	%p25, %r484, 1;
	selp.u32 	%r1526, 1, 0, %p25;
$L__BB4_383:
	setp.ge.s32 	%p26, %r332, %r201;
	mov.b32 	%r1527, 1;
	@%p26 bra 	$L__BB4_385;
	ld.global.u32 	%r486, [%rd143+44];
	setp.eq.s32 	%p27, %r486, 1;
	selp.u32 	%r1527, 1, 0, %p27;
$L__BB4_385:
	setp.ge.s32 	%p28, %r334, %r201;
	mov.b32 	%r1528, 1;
	@%p28 bra 	$L__BB4_387;
	ld.global.u32 	%r488, [%rd143+48];
	setp.eq.s32 	%p29, %r488, 1;
	selp.u32 	%r1528, 1, 0, %p29;
$L__BB4_387:
	setp.ge.s32 	%p30, %r336, %r201;
	mov.b32 	%r1529, 1;
	@%p30 bra 	$L__BB4_389;
	ld.global.u32 	%r490, [%rd143+52];
	setp.eq.s32 	%p31, %r490, 1;
	selp.u32 	%r1529, 1, 0, %p31;
$L__BB4_389:
	bar.sync 	0;
	add.s32 	%r522, %r1517, %r1516;
	add.s32 	%r523, %r1518, %r522;
	add.s32 	%r524, %r1519, %r523;
	add.s32 	%r525, %r1520, %r524;
	add.s32 	%r526, %r1521, %r525;
	add.s32 	%r527, %r1522, %r526;
	add.s32 	%r528, %r1523, %r527;
	add.s32 	%r529, %r1524, %r528;
	add.s32 	%r530, %r1525, %r529;
	add.s32 	%r531, %r1526, %r530;
	add.s32 	%r532, %r1527, %r531;
	add.s32 	%r533, %r1528, %r532;
	add.s32 	%r496, %r1529, %r533;
	shr.u32 	%r367, %r1547, 5;
	// begin inline asm
	mov.u32 %r491, %laneid;
	// end inline asm
	mov.b32 	%r494, 1;
	mov.b32 	%r519, 0;
	mov.b32 	%r521, -1;
	// begin inline asm
	{  .reg .s32 r0;  .reg .pred p;  shfl.sync.up.b32 r0|p, %r496, %r494, %r519, %r521;  @p add.s32 r0, r0, %r496;  mov.s32 %r492, r0;}
	// end inline asm
	mov.b32 	%r500, 2;
	// begin inline asm
	{  .reg .s32 r0;  .reg .pred p;  shfl.sync.up.b32 r0|p, %r492, %r500, %r519, %r521;  @p add.s32 r0, r0, %r492;  mov.s32 %r498, r0;}
	// end inline asm
	mov.b32 	%r506, 4;
	// begin inline asm
	{  .reg .s32 r0;  .reg .pred p;  shfl.sync.up.b32 r0|p, %r498, %r506, %r519, %r521;  @p add.s32 r0, r0, %r498;  mov.s32 %r504, r0;}
	// end inline asm
	mov.b32 	%r512, 8;
	// begin inline asm
	{  .reg .s32 r0;  .reg .pred p;  shfl.sync.up.b32 r0|p, %r504, %r512, %r519, %r521;  @p add.s32 r0, r0, %r504;  mov.s32 %r510, r0;}
	// end inline asm
	mov.b32 	%r518, 16;
	// begin inline asm
	{  .reg .s32 r0;  .reg .pred p;  shfl.sync.up.b32 r0|p, %r510, %r518, %r519, %r521;  @p add.s32 r0, r0, %r510;  mov.s32 %r516, r0;}
	// end inline asm
	setp.ne.s32 	%p32, %r491, 31;
	@%p32 bra 	$L__BB4_391;
	shl.b32 	%r534, %r367, 2;
	mov.u32 	%r535, _ZZN3cub18CUB_300001_SM_10006detail6select23DeviceSelectSweepKernelINS2_10policy_hubIiiiLb0ELNS0_10SelectImplE0EE10Policy1000EN6thrust24THRUST_300001_SM_1000_NS17counting_iteratorIiNS9_11use_defaultESB_SB_EENS9_6detail15normal_iteratorINS9_10device_ptrIiEEEESH_PlNS0_13ScanTileStateIiLb1EEE17ifEquals1ThanSaveNS0_8NullTypeEiNS2_19streaming_context_tIlLb1EEELS5_0EEEvT0_T1_T2_T3_T4_T5_T6_T7_iT8_NS1_7vsmem_tEE19static_temp_storage;
	add.s32 	%r536, %r535, %r534;
	st.shared.u32 	[%r536], %r516;
$L__BB4_391:
	sub.s32 	%r537, %r516, %r496;
	bar.sync 	0;
	ld.shared.v4.u32 	{%r538, %r539, %r540, %r541}, [_ZZN3cub18CUB_300001_SM_10006detail6select23DeviceSelectSweepKernelINS2_10policy_hubIiiiLb0ELNS0_10SelectImplE0EE10Policy1000EN6thrust24THRUST_300001_SM_1000_NS17counting_iteratorIiNS9_11use_defaultESB_SB_EENS9_6detail15normal_iteratorINS9_10device_ptrIiEEEESH_PlNS0_13ScanTileStateIiLb1EEE17ifEquals1ThanSaveNS0_8NullTypeEiNS2_19streaming_context_tIlLb1EEELS5_0EEEvT0_T1_T2_T3_T4_T5_T6_T7_iT8_NS1_7vsmem_tEE19static_temp_storage];
	add.s32 	%r542, %r539, %r538;
	setp.eq.s32 	%p33, %r367, 2;
	selp.b32 	%r543, %r542, %r538, %p33;
	add.s32 	%r544, %r542, %r540;
	setp.eq.s32 	%p34, %r367, 3;
	selp.b32 	%r545, %r544, %r543, %p34;
	add.s32 	%r546, %r544, %r541;
	setp.eq.s32 	%p35, %r367, 4;
	selp.b32 	%r547, %r546, %r545, %p35;
	ld.shared.v4.u32 	{%r548, %r549, %r550, %r551}, [_ZZN3cub18CUB_300001_SM_10006detail6select23DeviceSelectSweepKernelINS2_10policy_hubIiiiLb0ELNS0_10SelectImplE0EE10Policy1000EN6thrust24THRUST_300001_SM_1000_NS17counting_iteratorIiNS9_11use_defaultESB_SB_EENS9_6detail15normal_iteratorINS9_10device_ptrIiEEEESH_PlNS0_13ScanTileStateIiLb1EEE17ifEquals1ThanSaveNS0_8NullTypeEiNS2_19streaming_context_tIlLb1EEELS5_0EEEvT0_T1_T2_T3_T4_T5_T6_T7_iT8_NS1_7vsmem_tEE19static_temp_storage+16];
	add.s32 	%r552, %r546, %r548;
	setp.eq.s32 	%p36, %r367, 5;
	selp.b32 	%r553, %r552, %r547, %p36;
	add.s32 	%r554, %r552, %r549;
	setp.eq.s32 	%p37, %r367, 6;
	selp.b32 	%r555, %r554, %r553, %p37;
	add.s32 	%r556, %r554, %r550;
	setp.eq.s32 	%p38, %r367, 7;
	selp.b32 	%r557, %r556, %r555, %p38;
	add.s32 	%r558, %r556, %r551;
	setp.eq.s32 	%p39, %r367, 8;
	selp.b32 	%r559, %r558, %r557, %p39;
	ld.shared.v4.u32 	{%r560, %r561, %r562, %r563}, [_ZZN3cub18CUB_300001_SM_10006detail6select23DeviceSelectSweepKernelINS2_10policy_hubIiiiLb0ELNS0_10SelectImplE0EE10Policy1000EN6thrust24THRUST_300001_SM_1000_NS17counting_iteratorIiNS9_11use_defaultESB_SB_EENS9_6detail15normal_iteratorINS9_10device_ptrIiEEEESH_PlNS0_13ScanTileStateIiLb1EEE17ifEquals1ThanSaveNS0_8NullTypeEiNS2_19streaming_context_tIlLb1EEELS5_0EEEvT0_T1_T2_T3_T4_T5_T6_T7_iT8_NS1_7vsmem_tEE19static_temp_storage+32];
	add.s32 	%r564, %r558, %r560;
	setp.eq.s32 	%p40, %r367, 9;
	selp.b32 	%r565, %r564, %r559, %p40;
	add.s32 	%r566, %r564, %r561;
	setp.eq.s32 	%p41, %r367, 10;
	selp.b32 	%r567, %r566, %r565, %p41;
	add.s32 	%r568, %r566, %r562;
	setp.eq.s32 	%p42, %r367, 11;
	selp.b32 	%r569, %r568, %r567, %p42;
	add.s32 	%r570, %r568, %r563;
	setp.eq.s32 	%p43, %r367, 12;
	selp.b32 	%r571, %r570, %r569, %p43;
	ld.shared.v4.u32 	{%r572, %r573, %r574, %r575}, [_ZZN3cub18CUB_300001_SM_10006detail6select23DeviceSelectSweepKernelINS2_10policy_hubIiiiLb0ELNS0_10SelectImplE0EE10Policy1000EN6thrust24THRUST_300001_SM_1000_NS17counting_iteratorIiNS9_11use_defaultESB_SB_EENS9_6detail15normal_iteratorINS9_10device_ptrIiEEEESH_PlNS0_13ScanTileStateIiLb1EEE17ifEquals1ThanSaveNS0_8NullTypeEiNS2_19streaming_context_tIlLb1EEELS5_0EEEvT0_T1_T2_T3_T4_T5_T6_T7_iT8_NS1_7vsmem_tEE19static_temp_storage+48];
	add.s32 	%r576, %r570, %r572;
	setp.eq.s32 	%p44, %r367, 13;
	selp.b32 	%r577, %r576, %r571, %p44;
	add.s32 	%r578, %r576, %r573;
	setp.eq.s32 	%p45, %r367, 14;
	selp.b32 	%r579, %r578, %r577, %p45;
	add.s32 	%r580, %r578, %r574;
	setp.eq.s32 	%p46, %r367, 15;
	selp.b32 	%r581, %r580, %r579, %p46;
	add.s32 	%r370, %r580, %r575;
	setp.gt.u32 	%p47, %r1547, 31;
	setp.lt.u32 	%p48, %r1547, 32;
	setp.eq.s32 	%p49, %r491, 0;
	selp.b32 	%r582, 0, %r537, %p49;
	add.s32 	%r1543, %r581, %r582;
	selp.b32 	%r372, %r537, %r1543, %p48;
	@%p47 bra 	$L__BB4_407;
	setp.ne.s32 	%p50, %r1547, 0;
	mul.wide.s32 	%rd206, %r1476, 8;
	add.s64 	%rd144, %rd2, %rd206;
	@%p50 bra 	$L__BB4_394;
	st.shared.u32 	[_ZZN3cub18CUB_300001_SM_10006detail6select23DeviceSelectSweepKernelINS2_10policy_hubIiiiLb0ELNS0_10SelectImplE0EE10Policy1000EN6thrust24THRUST_300001_SM_1000_NS17counting_iteratorIiNS9_11use_defaultESB_SB_EENS9_6detail15normal_iteratorINS9_10device_ptrIiEEEESH_PlNS0_13ScanTileStateIiLb1EEE17ifEquals1ThanSaveNS0_8NullTypeEiNS2_19streaming_context_tIlLb1EEELS5_0EEEvT0_T1_T2_T3_T4_T5_T6_T7_iT8_NS1_7vsmem_tEE19static_temp_storage+108], %r370;
	add.s64 	%rd207, %rd144, 256;
	mov.b32 	%r583, 100;
	// begin inline asm
	st.relaxed.gpu.v2.u32 [%rd207], {%r583, %r370};
	// end inline asm
$L__BB4_394:
	not.b32 	%r589, %r1547;
	add.s32 	%r1538, %r1476, %r589;
	mov.b32 	%r585, 675;
	// begin inline asm
	nanosleep.u32 %r585;
	// end inline asm
	mul.wide.s32 	%rd209, %r1538, 8;
	add.s64 	%rd210, %rd2, %rd209;
	add.s64 	%rd208, %rd210, 256;
	// begin inline asm
	ld.relaxed.gpu.v2.u32 {%r1540, %r1532}, [%rd208];
	// end inline asm
	mov.b32 	%r1533, 422;
$L__BB4_395:
	setp.eq.s32 	%p51, %r1540, 99;
	mov.b32 	%r590, -1;
	vote.sync.any.pred 	%p52, %p51, %r590;
	not.pred 	%p53, %p52;
	@%p53 bra 	$L__BB4_397;
	mul.lo.s32 	%r764, %r1476, 16807;
	and.b32  	%r1476, %r764, 2147483647;
	add.s32 	%r765, %r1533, 1;
	rem.u32 	%r761, %r1476, %r765;
	// begin inline asm
	nanosleep.u32 %r761;
	// end inline asm
	shr.u32 	%r1533, %r1533, 1;
	// begin inline asm
	ld.relaxed.gpu.v2.u32 {%r1540, %r1532}, [%rd208];
	// end inline asm
	bra.uni 	$L__BB4_395;
$L__BB4_397:
	setp.eq.s32 	%p54, %r1540, 101;
	mov.b32 	%r617, -1;
	vote.sync.ballot.b32 	%r619, %p54, %r617;
	// begin inline asm
	mov.u32 %r592, %lanemask_ge;
	// end inline asm
	and.b32  	%r620, %r619, %r592;
	or.b32  	%r621, %r620, -2147483648;
	add.s32 	%r622, %r621, -1;
	not.b32 	%r623, %r621;
	and.b32  	%r624, %r623, %r622;
	popc.b32 	%r596, %r624;
	mov.b32 	%r595, 1;
	// begin inline asm
	shfl.sync.down.b32 %r593, %r1532, %r595, %r596, %r617;
	// end inline asm
	setp.lt.s32 	%p56, %r491, %r596;
	selp.b32 	%r625, %r593, 0, %p56;
	add.s32 	%r599, %r625, %r1532;
	mov.b32 	%r600, 2;
	// begin inline asm
	shfl.sync.down.b32 %r598, %r599, %r600, %r596, %r617;
	// end inline asm
	add.s32 	%r387, %r491, 2;
	setp.gt.s32 	%p57, %r387, %r596;
	selp.b32 	%r626, 0, %r598, %p57;
	add.s32 	%r604, %r599, %r626;
	mov.b32 	%r605, 4;
	// begin inline asm
	shfl.sync.down.b32 %r603, %r604, %r605, %r596, %r617;
	// end inline asm
	add.s32 	%r388, %r491, 4;
	setp.gt.s32 	%p58, %r388, %r596;
	selp.b32 	%r627, 0, %r603, %p58;
	add.s32 	%r609, %r604, %r627;
	mov.b32 	%r610, 8;
	// begin inline asm
	shfl.sync.down.b32 %r608, %r609, %r610, %r596, %r617;
	// end inline asm
	add.s32 	%r389, %r491, 8;
	setp.gt.s32 	%p59, %r389, %r596;
	selp.b32 	%r628, 0, %r608, %p59;
	add.s32 	%r614, %r609, %r628;
	mov.b32 	%r615, 16;
	// begin inline asm
	shfl.sync.down.b32 %r613, %r614, %r615, %r596, %r617;
	// end inline asm
	add.s32 	%r390, %r491, 16;
	setp.gt.s32 	%p60, %r390, %r596;
	selp.b32 	%r629, 0, %r613, %p60;
	add.s32 	%r1536, %r614, %r629;
	add.s64 	%rd146, %rd2, 256;
	mov.b32 	%r1534, 422;
$L__BB4_398:
	setp.ne.s32 	%p61, %r1540, 101;
	mov.b32 	%r630, -1;
	vote.sync.all.pred 	%p62, %p61, %r630;
	not.pred 	%p63, %p62;
	@%p63 bra 	$L__BB4_403;
	shr.u32 	%r1534, %r1534, 1;
	mul.wide.s32 	%rd306, %r1538, 8;
	add.s64 	%rd307, %rd146, %rd306;
	add.s64 	%rd305, %rd307, -256;
	// begin inline asm
	ld.relaxed.gpu.v2.u32 {%r1540, %r1541}, [%rd305];
	// end inline asm
	mov.u32 	%r1542, %r1534;
$L__BB4_400:
	setp.eq.s32 	%p148, %r1540, 99;
	mov.b32 	%r717, -1;
	vote.sync.any.pred 	%p149, %p148, %r717;
	not.pred 	%p150, %p149;
	@%p150 bra 	$L__BB4_402;
	mul.lo.s32 	%r759, %r1476, 16807;
	and.b32  	%r1476, %r759, 2147483647;
	add.s32 	%r760, %r1542, 1;
	rem.u32 	%r756, %r1476, %r760;
	// begin inline asm
	nanosleep.u32 %r756;
	// end inline asm
	shr.u32 	%r1542, %r1542, 1;
	// begin inline asm
	ld.relaxed.gpu.v2.u32 {%r1540, %r1541}, [%rd305];
	// end inline asm
	bra.uni 	$L__BB4_400;
$L__BB4_402:
	setp.eq.s32 	%p151, %r1540, 101;
	mov.b32 	%r743, -1;
	vote.sync.ballot.b32 	%r744, %p151, %r743;
	and.b32  	%r745, %r744, %r592;
	or.b32  	%r746, %r745, -2147483648;
	add.s32 	%r747, %r746, -1;
	not.b32 	%r748, %r746;
	and.b32  	%r749, %r748, %r747;
	popc.b32 	%r722, %r749;
	mov.b32 	%r721, 1;
	// begin inline asm
	shfl.sync.down.b32 %r719, %r1541, %r721, %r722, %r743;
	// end inline asm
	setp.lt.s32 	%p153, %r491, %r722;
	selp.b32 	%r750, %r719, 0, %p153;
	add.s32 	%r725, %r750, %r1541;
	mov.b32 	%r726, 2;
	// begin inline asm
	shfl.sync.down.b32 %r724, %r725, %r726, %r722, %r743;
	// end inline asm
	setp.gt.s32 	%p154, %r387, %r722;
	selp.b32 	%r751, 0, %r724, %p154;
	add.s32 	%r730, %r725, %r751;
	mov.b32 	%r731, 4;
	// begin inline asm
	shfl.sync.down.b32 %r729, %r730, %r731, %r722, %r743;
	// end inline asm
	setp.gt.s32 	%p155, %r388, %r722;
	selp.b32 	%r752, 0, %r729, %p155;
	add.s32 	%r735, %r730, %r752;
	mov.b32 	%r736, 8;
	// begin inline asm
	shfl.sync.down.b32 %r734, %r735, %r736, %r722, %r743;
	// end inline asm
	setp.gt.s32 	%p156, %r389, %r722;
	selp.b32 	%r753, 0, %r734, %p156;
	add.s32 	%r740, %r735, %r753;
	mov.b32 	%r741, 16;
	// begin inline asm
	shfl.sync.down.b32 %r739, %r740, %r741, %r722, %r743;
	// end inline asm
	setp.gt.s32 	%p157, %r390, %r722;
	selp.b32 	%r754, 0, %r739, %p157;
	add.s32 	%r755, %r754, %r1536;
	add.s32 	%r1536, %r755, %r740;
	add.s32 	%r1538, %r1538, -32;
	bra.uni 	$L__BB4_398;
$L__BB4_403:
	setp.ne.s32 	%p64, %r1547, 0;
	@%p64 bra 	$L__BB4_405;
	add.s32 	%r633, %r1536, %r370;
	add.s64 	%rd211, %rd144, 256;
	mov.b32 	%r632, 101;
	// begin inline asm
	st.relaxed.gpu.v2.u32 [%rd211], {%r632, %r633};
	// end inline asm
	st.shared.u32 	[_ZZN3cub18CUB_300001_SM_10006detail6select23DeviceSelectSweepKernelINS2_10policy_hubIiiiLb0ELNS0_10SelectImplE0EE10Policy1000EN6thrust24THRUST_300001_SM_1000_NS17counting_iteratorIiNS9_11use_defaultESB_SB_EENS9_6detail15normal_iteratorINS9_10device_ptrIiEEEESH_PlNS0_13ScanTileStateIiLb1EEE17ifEquals1ThanSaveNS0_8NullTypeEiNS2_19streaming_context_tIlLb1EEELS5_0EEEvT0_T1_T2_T3_T4_T5_T6_T7_iT8_NS1_7vsmem_tEE19static_temp_storage+100], %r1536;
	st.shared.u32 	[_ZZN3cub18CUB_300001_SM_10006detail6select23DeviceSelectSweepKernelINS2_10policy_hubIiiiLb0ELNS0_10SelectImplE0EE10Policy1000EN6thrust24THRUST_300001_SM_1000_NS17counting_iteratorIiNS9_11use_defaultESB_SB_EENS9_6detail15normal_iteratorINS9_10device_ptrIiEEEESH_PlNS0_13ScanTileStateIiLb1EEE17ifEquals1ThanSaveNS0_8NullTypeEiNS2_19streaming_context_tIlLb1EEELS5_0EEEvT0_T1_T2_T3_T4_T5_T6_T7_iT8_NS1_7vsmem_tEE19static_temp_storage+104], %r633;
$L__BB4_405:
	setp.ne.s32 	%p65, %r491, 0;
	mov.u32 	%r1543, %r372;
	@%p65 bra 	$L__BB4_407;
	st.shared.u32 	[_ZZN3cub18CUB_300001_SM_10006detail6select23DeviceSelectSweepKernelINS2_10policy_hubIiiiLb0ELNS0_10SelectImplE0EE10Policy1000EN6thrust24THRUST_300001_SM_1000_NS17counting_iteratorIiNS9_11use_defaultESB_SB_EENS9_6detail15normal_iteratorINS9_10device_ptrIiEEEESH_PlNS0_13ScanTileStateIiLb1EEE17ifEquals1ThanSaveNS0_8NullTypeEiNS2_19streaming_context_tIlLb1EEELS5_0EEEvT0_T1_T2_T3_T4_T5_T6_T7_iT8_NS1_7vsmem_tEE19static_temp_storage+80], %r1536;
	mov.u32 	%r1543, %r1536;
$L__BB4_407:
	mov.u64 	%rd148, %rd196;
	bar.sync 	0;
	setp.eq.s32 	%p66, %r1547, 0;
	ld.shared.u32 	%r634, [_ZZN3cub18CUB_300001_SM_10006detail6select23DeviceSelectSweepKernelINS2_10policy_hubIiiiLb0ELNS0_10SelectImplE0EE10Policy1000EN6thrust24THRUST_300001_SM_1000_NS17counting_iteratorIiNS9_11use_defaultESB_SB_EENS9_6detail15normal_iteratorINS9_10device_ptrIiEEEESH_PlNS0_13ScanTileStateIiLb1EEE17ifEquals1ThanSaveNS0_8NullTypeEiNS2_19streaming_context_tIlLb1EEELS5_0EEEvT0_T1_T2_T3_T4_T5_T6_T7_iT8_NS1_7vsmem_tEE19static_temp_storage+80];
	selp.b32 	%r635, 0, %r634, %p66;
	add.s32 	%r413, %r635, %r1543;
	add.s32 	%r414, %r413, %r1516;
	add.s32 	%r415, %r522, %r413;
	add.s32 	%r416, %r415, %r1518;
	add.s32 	%r417, %r416, %r1519;
	add.s32 	%r418, %r417, %r1520;
	add.s32 	%r419, %r418, %r1521;
	add.s32 	%r420, %r419, %r1522;
	add.s32 	%r421, %r420, %r1523;
	add.s32 	%r422, %r421, %r1524;
	add.s32 	%r423, %r422, %r1525;
	add.s32 	%r424, %r423, %r1526;
	add.s32 	%r425, %r424, %r1527;
	add.s32 	%r426, %r425, %r1528;
	ld.shared.v2.u32 	{%r637, %r427}, [_ZZN3cub18CUB_300001_SM_10006detail6select23DeviceSelectSweepKernelINS2_10policy_hubIiiiLb0ELNS0_10SelectImplE0EE10Policy1000EN6thrust24THRUST_300001_SM_1000_NS17counting_iteratorIiNS9_11use_defaultESB_SB_EENS9_6detail15normal_iteratorINS9_10device_ptrIiEEEESH_PlNS0_13ScanTileStateIiLb1EEE17ifEquals1ThanSaveNS0_8NullTypeEiNS2_19streaming_context_tIlLb1EEELS5_0EEEvT0_T1_T2_T3_T4_T5_T6_T7_iT8_NS1_7vsmem_tEE19static_temp_storage+104];
	ld.shared.u32 	%r428, [_ZZN3cub18CUB_300001_SM_10006detail6select23DeviceSelectSweepKernelINS2_10policy_hubIiiiLb0ELNS0_10SelectImplE0EE10Policy1000EN6thrust24THRUST_300001_SM_1000_NS17counting_iteratorIiNS9_11use_defaultESB_SB_EENS9_6detail15normal_iteratorINS9_10device_ptrIiEEEESH_PlNS0_13ScanTileStateIiLb1EEE17ifEquals1ThanSaveNS0_8NullTypeEiNS2_19streaming_context_tIlLb1EEELS5_0EEEvT0_T1_T2_T3_T4_T5_T6_T7_iT8_NS1_7vsmem_tEE19static_temp_storage+100];
	sub.s32 	%r638, 7168, %r201;
	sub.s32 	%r1551, %r637, %r638;
	sub.s32 	%r430, %r427, %r638;
	setp.gt.s32 	%p67, %r430, 512;
	@%p67 bra 	$L__BB4_464;
	ld.param.u8 	%rs7, [%rd148];
	ld.param.u64 	%rd212, [%rd148+24];
	cvta.to.global.u64 	%rd149, %rd212;
	setp.ne.s32 	%p68, %r1516, 0;
	setp.lt.s32 	%p69, %r413, %r1551;
	and.pred  	%p70, %p68, %p69;
	@%p70 bra 	$L__BB4_409;
	bra.uni 	$L__BB4_412;
$L__BB4_409:
	setp.ne.s16 	%p71, %rs7, 0;
	mov.b64 	%rd712, 0;
	@%p71 bra 	$L__BB4_411;
	ld.global.u64 	%rd712, [%rd149];
$L__BB4_411:
	cvt.s64.s32 	%rd214, %r413;
	add.s64 	%rd215, %rd712, %rd214;
	shl.b64 	%rd216, %rd215, 2;
	add.s64 	%rd217, %rd3, %rd216;
	st.global.u32 	[%rd217], %r311;
$L__BB4_412:
	setp.eq.s32 	%p72, %r1517, 0;
	setp.ge.s32 	%p73, %r414, %r1551;
	or.pred  	%p74, %p72, %p73;
	@%p74 bra 	$L__BB4_416;
	setp.ne.s16 	%p75, %rs7, 0;
	mov.b64 	%rd713, 0;
	@%p75 bra 	$L__BB4_415;
	ld.global.u64 	%rd713, [%rd149];
$L__BB4_415:
	cvt.s64.s32 	%rd219, %r414;
	add.s64 	%rd220, %rd713, %rd219;
	shl.b64 	%rd221, %rd220, 2;
	add.s64 	%rd222, %rd3, %rd221;
	st.global.u32 	[%rd222], %r313;
$L__BB4_416:
	setp.eq.s32 	%p76, %r1518, 0;
	setp.ge.s32 	%p77, %r415, %r1551;
	or.pred  	%p78, %p76, %p77;
	@%p78 bra 	$L__BB4_420;
	setp.ne.s16 	%p79, %rs7, 0;
	mov.b64 	%rd714, 0;
	@%p79 bra 	$L__BB4_419;
	ld.global.u64 	%rd714, [%rd149];
$L__BB4_419:
	cvt.s64.s32 	%rd224, %r415;
	add.s64 	%rd225, %rd714, %rd224;
	shl.b64 	%rd226, %rd225, 2;
	add.s64 	%rd227, %rd3, %rd226;
	st.global.u32 	[%rd227], %r315;
$L__BB4_420:
	setp.eq.s32 	%p80, %r1519, 0;
	setp.ge.s32 	%p81, %r416, %r1551;
	or.pred  	%p82, %p80, %p81;
	@%p82 bra 	$L__BB4_424;
	setp.ne.s16 	%p83, %rs7, 0;
	mov.b64 	%rd715, 0;
	@%p83 bra 	$L__BB4_423;
	ld.global.u64 	%rd715, [%rd149];
$L__BB4_423:
	cvt.s64.s32 	%rd229, %r416;
	add.s64 	%rd230, %rd715, %rd229;
	shl.b64 	%rd231, %rd230, 2;
	add.s64 	%rd232, %rd3, %rd231;
	st.global.u32 	[%rd232], %r317;
$L__BB4_424:
	setp.eq.s32 	%p84, %r1520, 0;
	setp.ge.s32 	%p85, %r417, %r1551;
	or.pred  	%p86, %p84, %p85;
	@%p86 bra 	$L__BB4_428;
	setp.ne.s16 	%p87, %rs7, 0;
	mov.b64 	%rd716, 0;
	@%p87 bra 	$L__BB4_427;
	ld.global.u64 	%rd716, [%rd149];
$L__BB4_427:
	cvt.s64.s32 	%rd234, %r417;
	add.s64 	%rd235, %rd716, %rd234;
	shl.b64 	%rd236, %rd235, 2;
	add.s64 	%rd237, %rd3, %rd236;
	st.global.u32 	[%rd237], %r319;
$L__BB4_428:
	setp.eq.s32 	%p88, %r1521, 0;
	setp.ge.s32 	%p89, %r418, %r1551;
	or.pred  	%p90, %p88, %p89;
	@%p90 bra 	$L__BB4_432;
	setp.ne.s16 	%p91, %rs7, 0;
	mov.b64 	%rd717, 0;
	@%p91 bra 	$L__BB4_431;
	ld.global.u64 	%rd717, [%rd149];
$L__BB4_431:
	cvt.s64.s32 	%rd239, %r418;
	add.s64 	%rd240, %rd717, %rd239;
	shl.b64 	%rd241, %rd240, 2;
	add.s64 	%rd242, %rd3, %rd241;
	st.global.u32 	[%rd242], %r321;
$L__BB4_432:
	setp.eq.s32 	%p92, %r1522, 0;
	setp.ge.s32 	%p93, %r419, %r1551;
	or.pred  	%p94, %p92, %p93;
	@%p94 bra 	$L__BB4_436;
	setp.ne.s16 	%p95, %rs7, 0;
	mov.b64 	%rd718, 0;
	@%p95 bra 	$L__BB4_435;
	ld.global.u64 	%rd718, [%rd149];
$L__BB4_435:
	cvt.s64.s32 	%rd244, %r419;
	add.s64 	%rd245, %rd718, %rd244;
	shl.b64 	%rd246, %rd245, 2;
	add.s64 	%rd247, %rd3, %rd246;
	st.global.u32 	[%rd247], %r323;
$L__BB4_436:
	setp.eq.s32 	%p96, %r1523, 0;
	setp.ge.s32 	%p97, %r420, %r1551;
	or.pred  	%p98, %p96, %p97;
	@%p98 bra 	$L__BB4_440;
	setp.ne.s16 	%p99, %rs7, 0;
	mov.b64 	%rd719, 0;
	@%p99 bra 	$L__BB4_439;
	ld.global.u64 	%rd719, [%rd149];
$L__BB4_439:
	cvt.s64.s32 	%rd249, %r420;
	add.s64 	%rd250, %rd719, %rd249;
	shl.b64 	%rd251, %rd250, 2;
	add.s64 	%rd252, %rd3, %rd251;
	st.global.u32 	[%rd252], %r325;
$L__BB4_440:
	setp.eq.s32 	%p100, %r1524, 0;
	setp.ge.s32 	%p101, %r421, %r1551;
	or.pred  	%p102, %p100, %p101;
	@%p102 bra 	$L__BB4_444;
	setp.ne.s16 	%p103, %rs7, 0;
	mov.b64 	%rd720, 0;
	@%p103 bra 	$L__BB4_443;
	ld.global.u64 	%rd720, [%rd149];
$L__BB4_443:
	cvt.s64.s32 	%rd254, %r421;
	add.s64 	%rd255, %rd720, %rd254;
	shl.b64 	%rd256, %rd255, 2;
	add.s64 	%rd257, %rd3, %rd256;
	st.global.u32 	[%rd257], %r327;
$L__BB4_444:
	setp.eq.s32 	%p104, %r1525, 0;
	setp.ge.s32 	%p105, %r422, %r1551;
	or.pred  	%p106, %p104, %p105;
	@%p106 bra 	$L__BB4_448;
	setp.ne.s16 	%p107, %rs7, 0;
	mov.b64 	%rd721, 0;
	@%p107 bra 	$L__BB4_447;
	ld.global.u64 	%rd721, [%rd149];
$L__BB4_447:
	cvt.s64.s32 	%rd259, %r422;
	add.s64 	%rd260, %rd721, %rd259;
	shl.b64 	%rd261, %rd260, 2;
	add.s64 	%rd262, %rd3, %rd261;
	st.global.u32 	[%rd262], %r329;
$L__BB4_448:
	setp.eq.s32 	%p108, %r1526, 0;
	setp.ge.s32 	%p109, %r423, %r1551;
	or.pred  	%p110, %p108, %p109;
	@%p110 bra 	$L__BB4_452;
	setp.ne.s16 	%p111, %rs7, 0;
	mov.b64 	%rd722, 0;
	@%p111 bra 	$L__BB4_451;
	ld.global.u64 	%rd722, [%rd149];
$L__BB4_451:
	cvt.s64.s32 	%rd264, %r423;
	add.s64 	%rd265, %rd722, %rd264;
	shl.b64 	%rd266, %rd265, 2;
	add.s64 	%rd267, %rd3, %rd266;
	st.global.u32 	[%rd267], %r331;
$L__BB4_452:
	setp.eq.s32 	%p112, %r1527, 0;
	setp.ge.s32 	%p113, %r424, %r1551;
	or.pred  	%p114, %p112, %p113;
	@%p114 bra 	$L__BB4_456;
	setp.ne.s16 	%p115, %rs7, 0;
	mov.b64 	%rd723, 0;
	@%p115 bra 	$L__BB4_455;
	ld.global.u64 	%rd723, [%rd149];
$L__BB4_455:
	cvt.s64.s32 	%rd269, %r424;
	add.s64 	%rd270, %rd723, %rd269;
	shl.b64 	%rd271, %rd270, 2;
	add.s64 	%rd272, %rd3, %rd271;
	st.global.u32 	[%rd272], %r333;
$L__BB4_456:
	setp.eq.s32 	%p116, %r1528, 0;
	setp.ge.s32 	%p117, %r425, %r1551;
	or.pred  	%p118, %p116, %p117;
	@%p118 bra 	$L__BB4_460;
	setp.ne.s16 	%p119, %rs7, 0;
	mov.b64 	%rd724, 0;
	@%p119 bra 	$L__BB4_459;
	ld.global.u64 	%rd724, [%rd149];
$L__BB4_459:
	cvt.s64.s32 	%rd274, %r425;
	add.s64 	%rd275, %rd724, %rd274;
	shl.b64 	%rd276, %rd275, 2;
	add.s64 	%rd277, %rd3, %rd276;
	st.global.u32 	[%rd277], %r335;
$L__BB4_460:
	setp.eq.s32 	%p120, %r1529, 0;
	setp.ge.s32 	%p121, %r426, %r1551;
	or.pred  	%p122, %p120, %p121;
	@%p122 bra 	$L__BB4_509;
	setp.ne.s16 	%p123, %rs7, 0;
	mov.b64 	%rd725, 0;
	@%p123 bra 	$L__BB4_463;
	ld.global.u64 	%rd725, [%rd149];
$L__BB4_463:
	cvt.s64.s32 	%rd279, %r426;
	add.s64 	%rd280, %rd725, %rd279;
	shl.b64 	%rd281, %rd280, 2;
	add.s64 	%rd282, %rd3, %rd281;
	st.global.u32 	[%rd282], %r337;
	bra.uni 	$L__BB4_509;
$L__BB4_464:
	bar.sync 	0;
	setp.eq.s32 	%p124, %r1516, 0;
	@%p124 bra 	$L__BB4_466;
	sub.s32 	%r639, %r413, %r428;
	shl.b32 	%r640, %r639, 2;
	mov.u32 	%r641, _ZZN3cub18CUB_300001_SM_10006detail6select23DeviceSelectSweepKernelINS2_10policy_hubIiiiLb0ELNS0_10SelectImplE0EE10Policy1000EN6thrust24THRUST_300001_SM_1000_NS17counting_iteratorIiNS9_11use_defaultESB_SB_EENS9_6detail15normal_iteratorINS9_10device_ptrIiEEEESH_PlNS0_13ScanTileStateIiLb1EEE17ifEquals1ThanSaveNS0_8NullTypeEiNS2_19streaming_context_tIlLb1EEELS5_0EEEvT0_T1_T2_T3_T4_T5_T6_T7_iT8_NS1_7vsmem_tEE19static_temp_storage;
	add.s32 	%r642, %r641, %r640;
	st.shared.u32 	[%r642], %r311;
$L__BB4_466:
	setp.eq.s32 	%p125, %r1517, 0;
	@%p125 bra 	$L__BB4_468;
	sub.s32 	%r643, %r414, %r428;
	shl.b32 	%r644, %r643, 2;
	mov.u32 	%r645, _ZZN3cub18CUB_300001_SM_10006detail6select23DeviceSelectSweepKernelINS2_10policy_hubIiiiLb0ELNS0_10SelectImplE0EE10Policy1000EN6thrust24THRUST_300001_SM_1000_NS17counting_iteratorIiNS9_11use_defaultESB_SB_EENS9_6detail15normal_iteratorINS9_10device_ptrIiEEEESH_PlNS0_13ScanTileStateIiLb1EEE17ifEquals1ThanSaveNS0_8NullTypeEiNS2_19streaming_context_tIlLb1EEELS5_0EEEvT0_T1_T2_T3_T4_T5_T6_T7_iT8_NS1_7vsmem_tEE19static_temp_storage;
	add.s32 	%r646, %r645, %r644;
	st.shared.u32 	[%r646], %r313;
$L__BB4_468:
	setp.eq.s32 	%p126, %r1518, 0;
	@%p126 bra 	$L__BB4_470;
	sub.s32 	%r647, %r415, %r428;
	shl.b32 	%r648, %r647, 2;
	mov.u32 	%r649, _ZZN3cub18CUB_300001_SM_10006detail6select23DeviceSelectSweepKernelINS2_10policy_hubIiiiLb0ELNS0_10SelectImplE0EE10Policy1000EN6thrust24THRUST_300001_SM_1000_NS17counting_iteratorIiNS9_11use_defaultESB_SB_EENS9_6detail15normal_iteratorINS9_10device_ptrIiEEEESH_PlNS0_13ScanTileStateIiLb1EEE17ifEquals1ThanSaveNS0_8NullTypeEiNS2_19streaming_context_tIlLb1EEELS5_0EEEvT0_T1_T2_T3_T4_T5_T6_T7_iT8_NS1_7vsmem_tEE19static_temp_storage;
	add.s32 	%r650, %r649, %r648;
	st.shared.u32 	[%r650], %r315;
$L__BB4_470:
	setp.eq.s32 	%p127, %r1519, 0;
	@%p127 bra 	$L__BB4_472;
	sub.s32 	%r651, %r416, %r428;
	shl.b32 	%r652, %r651, 2;
	mov.u32 	%r653, _ZZN3cub18CUB_300001_SM_10006detail6select23DeviceSelectSweepKernelINS2_10policy_hubIiiiLb0ELNS0_10SelectImplE0EE10Policy1000EN6thrust24THRUST_300001_SM_1000_NS17counting_iteratorIiNS9_11use_defaultESB_SB_EENS9_6detail15normal_iteratorINS9_10device_ptrIiEEEESH_PlNS0_13ScanTileStateIiLb1EEE17ifEquals1ThanSaveNS0_8NullTypeEiNS2_19streaming_context_tIlLb1EEELS5_0EEEvT0_T1_T2_T3_T4_T5_T6_T7_iT8_NS1_7vsmem_tEE19static_temp_storage;
	add.s32 	%r654, %r653, %r652;
	st.shared.u32 	[%r654], %r317;
$L__BB4_472:
	setp.eq.s32 	%p128, %r1520, 0;
	@%p128 bra 	$L__BB4_474;
	sub.s32 	%r655, %r417, %r428;
	shl.b32 	%r656, %r655, 2;
	mov.u32 	%r657, _ZZN3cub18CUB_300001_SM_10006detail6select23DeviceSelectSweepKernelINS2_10policy_hubIiiiLb0ELNS0_10SelectImplE0EE10Policy1000EN6thrust24THRUST_300001_SM_1000_NS17counting_iteratorIiNS9_11use_defaultESB_SB_EENS9_6detail15normal_iteratorINS9_10device_ptrIiEEEESH_PlNS0_13ScanTileStateIiLb1EEE17ifEquals1ThanSaveNS0_8NullTypeEiNS2_19streaming_context_tIlLb1EEELS5_0EEEvT0_T1_T2_T3_T4_T5_T6_T7_iT8_NS1_7vsmem_tEE19static_temp_storage;
	add.s32 	%r658, %r657, %r656;
	st.shared.u32 	[%r658], %r319;
$L__BB4_474:
	setp.eq.s32 	%p129, %r1521, 0;
	@%p129 bra 	$L__BB4_476;
	sub.s32 	%r659, %r418, %r428;
	shl.b32 	%r660, %r659, 2;
	mov.u32 	%r661, _ZZN3cub18CUB_300001_SM_10006detail6select23DeviceSelectSweepKernelINS2_10policy_hubIiiiLb0ELNS0_10SelectImplE0EE10Policy1000EN6thrust24THRUST_300001_SM_1000_NS17counting_iteratorIiNS9_11use_defaultESB_SB_EENS9_6detail15normal_iteratorINS9_10device_ptrIiEEEESH_PlNS0_13ScanTileStateIiLb1EEE17ifEquals1ThanSaveNS0_8NullTypeEiNS2_19streaming_context_tIlLb1EEELS5_0EEEvT0_T1_T2_T3_T4_T5_T6_T7_iT8_NS1_7vsmem_tEE19static_temp_storage;
	add.s32 	%r662, %r661, %r660;
	st.shared.u32 	[%r662], %r321;
$L__BB4_476:
	setp.eq.s32 	%p130, %r1522, 0;
	@%p130 bra 	$L__BB4_478;
	sub.s32 	%r663, %r419, %r428;
	shl.b32 	%r664, %r663, 2;
	mov.u32 	%r665, _ZZN3cub18CUB_300001_SM_10006detail6select23DeviceSelectSweepKernelINS2_10policy_hubIiiiLb0ELNS0_10SelectImplE0EE10Policy1000EN6thrust24THRUST_300001_SM_1000_NS17counting_iteratorIiNS9_11use_defaultESB_SB_EENS9_6detail15normal_iteratorINS9_10device_ptrIiEEEESH_PlNS0_13ScanTileStateIiLb1EEE17ifEquals1ThanSaveNS0_8NullTypeEiNS2_19streaming_context_tIlLb1EEELS5_0EEEvT0_T1_T2_T3_T4_T5_T6_T7_iT8_NS1_7vsmem_tEE19static_temp_storage;
	add.s32 	%r666, %r665, %r664;
	st.shared.u32 	[%r666], %r323;
$L__BB4_478:
	setp.eq.s32 	%p131, %r1523, 0;
	@%p131 bra 	$L__BB4_480;
	sub.s32 	%r667, %r420, %r428;
	shl.b32 	%r668, %r667, 2;
	mov.u32 	%r669, _ZZN3cub18CUB_300001_SM_10006detail6select23DeviceSelectSweepKernelINS2_10policy_hubIiiiLb0ELNS0_10SelectImplE0EE10Policy1000EN6thrust24THRUST_300001_SM_1000_NS17counting_iteratorIiNS9_11use_defaultESB_SB_EENS9_6detail15normal_iteratorINS9_10device_ptrIiEEEESH_PlNS0_13ScanTileStateIiLb1EEE17ifEquals1ThanSaveNS0_8NullTypeEiNS2_19streaming_context_tIlLb1EEELS5_0EEEvT0_T1_T2_T3_T4_T5_T6_T7_iT8_NS1_7vsmem_tEE19static_temp_storage;
	add.s32 	%r670, %r669, %r668;
	st.shared.u32 	[%r670], %r325;
$L__BB4_480:
	setp.eq.s32 	%p132, %r1524, 0;
	@%p132 bra 	$L__BB4_482;
	sub.s32 	%r671, %r421, %r428;
	shl.b32 	%r672, %r671, 2;
	mov.u32 	%r673, _ZZN3cub18CUB_300001_SM_10006detail6select23DeviceSelectSweepKernelINS2_10policy_hubIiiiLb0ELNS0_10SelectImplE0EE10Policy1000EN6thrust24THRUST_300001_SM_1000_NS17counting_iteratorIiNS9_11use_defaultESB_SB_EENS9_6detail15normal_iteratorINS9_10device_ptrIiEEEESH_PlNS0_13ScanTileStateIiLb1EEE17ifEquals1ThanSaveNS0_8NullTypeEiNS2_19streaming_context_tIlLb1EEELS5_0EEEvT0_T1_T2_T3_T4_T5_T6_T7_iT8_NS1_7vsmem_tEE19static_temp_storage;
	add.s32 	%r674, %r673, %r672;
	st.shared.u32 	[%r674], %r327;
$L__BB4_482:
	setp.eq.s32 	%p133, %r1525, 0;
	@%p133 bra 	$L__BB4_484;
	sub.s32 	%r675, %r422, %r428;
	shl.b32 	%r676, %r675, 2;
	mov.u32 	%r677, _ZZN3cub18CUB_300001_SM_10006detail6select23DeviceSelectSweepKernelINS2_10policy_hubIiiiLb0ELNS0_10SelectImplE0EE10Policy1000EN6thrust24THRUST_300001_SM_1000_NS17counting_iteratorIiNS9_11use_defaultESB_SB_EENS9_6detail15normal_iteratorINS9_10device_ptrIiEEEESH_PlNS0_13ScanTileStateIiLb1EEE17ifEquals1ThanSaveNS0_8NullTypeEiNS2_19streaming_context_tIlLb1EEELS5_0EEEvT0_T1_T2_T3_T4_T5_T6_T7_iT8_NS1_7vsmem_tEE19static_temp_storage;
	add.s32 	%r678, %r677, %r676;
	st.shared.u32 	[%r678], %r329;
$L__BB4_484:
	setp.eq.s32 	%p134, %r1526, 0;
	@%p134 bra 	$L__BB4_486;
	sub.s32 	%r679, %r423, %r428;
	shl.b32 	%r680, %r679, 2;
	mov.u32 	%r681, _ZZN3cub18CUB_300001_SM_10006detail6select23DeviceSelectSweepKernelINS2_10policy_hubIiiiLb0ELNS0_10SelectImplE0EE10Policy1000EN6thrust24THRUST_300001_SM_1000_NS17counting_iteratorIiNS9_11use_defaultESB_SB_EENS9_6detail15normal_iteratorINS9_10device_ptrIiEEEESH_PlNS0_13ScanTileStateIiLb1EEE17ifEquals1ThanSaveNS0_8NullTypeEiNS2_19streaming_context_tIlLb1EEELS5_0EEEvT0_T1_T2_T3_T4_T5_T6_T7_iT8_NS1_7vsmem_tEE19static_temp_storage;
	add.s32 	%r682, %r681, %r680;
	st.shared.u32 	[%r682], %r331;
$L__BB4_486:
	setp.eq.s32 	%p135, %r1527, 0;
	@%p135 bra 	$L__BB4_488;
	sub.s32 	%r683, %r424, %r428;
	shl.b32 	%r684, %r683, 2;
	mov.u32 	%r685, _ZZN3cub18CUB_300001_SM_10006detail6select23DeviceSelectSweepKernelINS2_10policy_hubIiiiLb0ELNS0_10SelectImplE0EE10Policy1000EN6thrust24THRUST_300001_SM_1000_NS17counting_iteratorIiNS9_11use_defaultESB_SB_EENS9_6detail15normal_iteratorINS9_10device_ptrIiEEEESH_PlNS0_13ScanTileStateIiLb1EEE17ifEquals1ThanSaveNS0_8NullTypeEiNS2_19streaming_context_tIlLb1EEELS5_0EEEvT0_T1_T2_T3_T4_T5_T6_T7_iT8_NS1_7vsmem_tEE19static_temp_storage;
	add.s32 	%r686, %r685, %r684;
	st.shared.u32 	[%r686], %r333;
$L__BB4_488:
	setp.eq.s32 	%p136, %r1528, 0;
	@%p136 bra 	$L__BB4_490;
	sub.s32 	%r687, %r425, %r428;
	shl.b32 	%r688, %r687, 2;
	mov.u32 	%r689, _ZZN3cub18CUB_300001_SM_10006detail6select23DeviceSelectSweepKernelINS2_10policy_hubIiiiLb0ELNS0_10SelectImplE0EE10Policy1000EN6thrust24THRUST_300001_SM_1000_NS17counting_iteratorIiNS9_11use_defaultESB_SB_EENS9_6detail15normal_iteratorINS9_10device_ptrIiEEEESH_PlNS0_13ScanTileStateIiLb1EEE17ifEquals1ThanSaveNS0_8NullTypeEiNS2_19streaming_context_tIlLb1EEELS5_0EEEvT0_T1_T2_T3_T4_T5_T6_T7_iT8_NS1_7vsmem_tEE19static_temp_storage;
	add.s32 	%r690, %r689, %r688;
	st.shared.u32 	[%r690], %r335;
$L__BB4_490:
	setp.eq.s32 	%p137, %r1529, 0;
	@%p137 bra 	$L__BB4_492;
	sub.s32 	%r691, %r426, %r428;
	shl.b32 	%r692, %r691, 2;
	mov.u32 	%r693, _ZZN3cub18CUB_300001_SM_10006detail6select23DeviceSelectSweepKernelINS2_10policy_hubIiiiLb0ELNS0_10SelectImplE0EE10Policy1000EN6thrust24THRUST_300001_SM_1000_NS17counting_iteratorIiNS9_11use_defaultESB_SB_EENS9_6detail15normal_iteratorINS9_10device_ptrIiEEEESH_PlNS0_13ScanTileStateIiLb1EEE17ifEquals1ThanSaveNS0_8NullTypeEiNS2_19streaming_context_tIlLb1EEELS5_0EEEvT0_T1_T2_T3_T4_T5_T6_T7_iT8_NS1_7vsmem_tEE19static_temp_storage;
	add.s32 	%r694, %r693, %r692;
	st.shared.u32 	[%r694], %r337;
$L__BB4_492:
	bar.sync 	0;
	setp.ge.s32 	%p138, %r1547, %r430;
	@%p138 bra 	$L__BB4_509;
	ld.param.u32 	%r1469, [_ZN3cub18CUB_300001_SM_10006detail6select23DeviceSelectSweepKernelINS2_10policy_hubIiiiLb0ELNS0_10SelectImplE0EE10Policy1000EN6thrust24THRUST_300001_SM_1000_NS17counting_iteratorIiNS9_11use_defaultESB_SB_EENS9_6detail15normal_iteratorINS9_10device_ptrIiEEEESH_PlNS0_13ScanTileStateIiLb1EEE17ifEquals1ThanSaveNS0_8NullTypeEiNS2_19streaming_context_tIlLb1EEELS5_0EEEvT0_T1_T2_T3_T4_T5_T6_T7_iT8_NS1_7vsmem_tE_param_7];
	ld.param.u8 	%rs8, [%rd148];
	ld.param.u64 	%rd283, [%rd148+24];
	cvta.to.global.u64 	%rd150, %rd283;
	add.s32 	%r695, %r427, %r1469;
	add.s32 	%r696, %r1547, %r3;
	sub.s32 	%r697, %r695, %r696;
	add.s32 	%r431, %r697, -7169;
	and.b32  	%r698, %r431, 1536;
	setp.eq.s32 	%p139, %r698, 1536;
	@%p139 bra 	$L__BB4_498;
	shr.u32 	%r699, %r431, 9;
	add.s32 	%r700, %r699, 1;
	and.b32  	%r701, %r700, 3;
	add.s32 	%r1546, %r1547, %r428;
	shl.b32 	%r702, %r1547, 2;
	mov.u32 	%r703, _ZZN3cub18CUB_300001_SM_10006detail6select23DeviceSelectSweepKernelINS2_10policy_hubIiiiLb0ELNS0_10SelectImplE0EE10Policy1000EN6thrust24THRUST_300001_SM_1000_NS17counting_iteratorIiNS9_11use_defaultESB_SB_EENS9_6detail15normal_iteratorINS9_10device_ptrIiEEEESH_PlNS0_13ScanTileStateIiLb1EEE17ifEquals1ThanSaveNS0_8NullTypeEiNS2_19streaming_context_tIlLb1EEELS5_0EEEvT0_T1_T2_T3_T4_T5_T6_T7_iT8_NS1_7vsmem_tEE19static_temp_storage;
	add.s32 	%r1545, %r703, %r702;
	neg.s32 	%r1544, %r701;
	shl.b32 	%r704, %r700, 9;
	and.b32  	%r705, %r704, 1536;
	add.s32 	%r1547, %r1547, %r705;
$L__BB4_495:
	.pragma "nounroll";
	setp.ne.s16 	%p140, %rs8, 0;
	mov.b64 	%rd707, 0;
	@%p140 bra 	$L__BB4_497;
	ld.global.u64 	%rd707, [%rd150];
$L__BB4_497:
	cvt.s64.s32 	%rd285, %r1546;
	add.s64 	%rd286, %rd707, %rd285;
	shl.b64 	%rd287, %rd286, 2;
	add.s64 	%rd288, %rd3, %rd287;
	ld.shared.u32 	%r706, [%r1545];
	st.global.u32 	[%rd288], %r706;
	add.s32 	%r1546, %r1546, 512;
	add.s32 	%r1545, %r1545, 2048;
	add.s32 	%r1544, %r1544, 1;
	setp.ne.s32 	%p141, %r1544, 0;
	@%p141 bra 	$L__BB4_495;
$L__BB4_498:
	setp.lt.u32 	%p142, %r431, 1536;
	@%p142 bra 	$L__BB4_509;
	add.s32 	%r1549, %r1547, %r428;
	shl.b32 	%r707, %r1547, 2;
	mov.u32 	%r708, _ZZN3cub18CUB_300001_SM_10006detail6select23DeviceSelectSweepKernelINS2_10policy_hubIiiiLb0ELNS0_10SelectImplE0EE10Policy1000EN6thrust24THRUST_300001_SM_1000_NS17counting_iteratorIiNS9_11use_defaultESB_SB_EENS9_6detail15normal_iteratorINS9_10device_ptrIiEEEESH_PlNS0_13ScanTileStateIiLb1EEE17ifEquals1ThanSaveNS0_8NullTypeEiNS2_19streaming_context_tIlLb1EEELS5_0EEEvT0_T1_T2_T3_T4_T5_T6_T7_iT8_NS1_7vsmem_tEE19static_temp_storage;
	add.s32 	%r709, %r707, %r708;
	add.s32 	%r1548, %r709, 4096;
$L__BB4_500:
	setp.ne.s16 	%p143, %rs8, 0;
	cvt.s64.s32 	%rd153, %r1549;
	mov.b64 	%rd708, 0;
	@%p143 bra 	$L__BB4_502;
	ld.global.u64 	%rd708, [%rd150];
$L__BB4_502:
	setp.ne.s16 	%p144, %rs8, 0;
	add.s64 	%rd291, %rd708, %rd153;
	shl.b64 	%rd292, %rd291, 2;
	add.s64 	%rd293, %rd3, %rd292;
	ld.shared.u32 	%r710, [%r1548+-4096];
	st.global.u32 	[%rd293], %r710;
	mov.b64 	%rd709, 0;
	@%p144 bra 	$L__BB4_504;
	ld.global.u64 	%rd709, [%rd150];
$L__BB4_504:
	setp.ne.s16 	%p145, %rs8, 0;
	add.s64 	%rd295, %rd709, %rd153;
	shl.b64 	%rd296, %rd295, 2;
	add.s64 	%rd297, %rd3, %rd296;
	ld.shared.u32 	%r711, [%r1548+-2048];
	st.global.u32 	[%rd297+2048], %r711;
	mov.b64 	%rd710, 0;
	@%p145 bra 	$L__BB4_506;
	ld.global.u64 	%rd710, [%rd150];
$L__BB4_506:
	setp.ne.s16 	%p146, %rs8, 0;
	add.s64 	%rd299, %rd710, %rd153;
	shl.b64 	%rd300, %rd299, 2;
	add.s64 	%rd301, %rd3, %rd300;
	ld.shared.u32 	%r712, [%r1548];
	st.global.u32 	[%rd301+4096], %r712;
	mov.b64 	%rd711, 0;
	@%p146 bra 	$L__BB4_508;
	ld.global.u64 	%rd711, [%rd150];
$L__BB4_508:
	cvt.u32.u64 	%r713, %rd153;
	add.s64 	%rd302, %rd711, %rd153;
	shl.b64 	%rd303, %rd302, 2;
	add.s64 	%rd304, %rd3, %rd303;
	ld.shared.u32 	%r714, [%r1548+2048];
	st.global.u32 	[%rd304+6144], %r714;
	add.s32 	%r1547, %r1547, 2048;
	add.s32 	%r1549, %r713, 2048;
	add.s32 	%r1548, %r1548, 8192;
	setp.lt.s32 	%p147, %r1547, %r430;
	@%p147 bra 	$L__BB4_500;
$L__BB4_509:
	mov.u32 	%r949, %tid.x;
	setp.ne.s32 	%p285, %r949, 0;
	@%p285 bra 	$L__BB4_517;
	mov.u64 	%rd190, %rd196;
	ld.param.u8 	%rs49, [%rd190+1];
	setp.eq.s16 	%p286, %rs49, 0;
	@%p286 bra 	$L__BB4_514;
	ld.param.u8 	%rs50, [%rd190];
	setp.ne.s16 	%p287, %rs50, 0;
	mov.b64 	%rd726, 0;
	@%p287 bra 	$L__BB4_513;
	ld.param.u64 	%rd414, [%rd190+24];
	cvta.to.global.u64 	%rd415, %rd414;
	ld.global.u64 	%rd726, [%rd415];
$L__BB4_513:
	ld.param.u64 	%rd645, [_ZN3cub18CUB_300001_SM_10006detail6select23DeviceSelectSweepKernelINS2_10policy_hubIiiiLb0ELNS0_10SelectImplE0EE10Policy1000EN6thrust24THRUST_300001_SM_1000_NS17counting_iteratorIiNS9_11use_defaultESB_SB_EENS9_6detail15normal_iteratorINS9_10device_ptrIiEEEESH_PlNS0_13ScanTileStateIiLb1EEE17ifEquals1ThanSaveNS0_8NullTypeEiNS2_19streaming_context_tIlLb1EEELS5_0EEEvT0_T1_T2_T3_T4_T5_T6_T7_iT8_NS1_7vsmem_tE_param_3];
	cvt.s64.s32 	%rd416, %r1551;
	add.s64 	%rd417, %rd726, %rd416;
	cvta.to.global.u64 	%rd418, %rd645;
	st.global.u64 	[%rd418], %rd417;
	bra.uni 	$L__BB4_517;
$L__BB4_514:
	ld.param.u8 	%rs51, [%rd190];
	setp.ne.s16 	%p288, %rs51, 0;
	mov.b64 	%rd727, 0;
	@%p288 bra 	$L__BB4_516;
	ld.param.u64 	%rd420, [%rd190+24];
	cvta.to.global.u64 	%rd421, %rd420;
	ld.global.u64 	%rd727, [%rd421];
$L__BB4_516:
	cvt.s64.s32 	%rd422, %r1551;
	add.s64 	%rd423, %rd727, %rd422;
	ld.param.u64 	%rd424, [%rd190+32];
	cvta.to.global.u64 	%rd425, %rd424;
	st.global.u64 	[%rd425], %rd423;
$L__BB4_517:
	ret;

}


// ===== COMPILED SASS (sm_100) =====

	.target	sm_100

	.elftype	@"ET_EXEC"


//--------------------- .note.nv.tkinfo           --------------------------
	.section	.note.nv.tkinfo,"",@"SHT_NOTE"
	.sectionflags	@"SHF_NOTE_NV_TKINFO"
	.tkinfo
        /*0018*/ 	.word	0x00000002
        /*0030*/ 	.string	""
        /*0030*/ 	.string	"ptxas"
        /*0030*/ 	.string	"Cuda compilation tools, release 13.0, V13.0.88"
        /*0030*/ 	.string	"Build cuda_13.0.r13.0/compiler.36424714_0"
        /*0030*/ 	.string	"-arch sm_100 -m 64 "



//--------------------- .note.nv.cuinfo           --------------------------
	.section	.note.nv.cuinfo,"",@"SHT_NOTE"
	.sectionflags	@"SHF_NOTE_NV_CUINFO"
        /*0018*/ 	.short	0x0002
        /*001a*/ 	.short	0x0064
        /*001c*/ 	.short	0x0082
	.zero		2


//--------------------- .nv.info                  --------------------------
	.section	.nv.info,"",@"SHT_CUDA_INFO"
	.align	4


	//----- nvinfo : EIATTR_REGCOUNT
	.align		4
        /*0000*/ 	.byte	0x04, 0x2f
        /*0002*/ 	.short	(.L_44 - .L_43)
	.align		4
.L_43:
        /*0004*/ 	.word	index@(_Z18searchForSubstringPjS_iiPi)
        /*0008*/ 	.word	0x0000000e


	//----- nvinfo : EIATTR_FRAME_SIZE
	.align		4
.L_44:
        /*000c*/ 	.byte	0x04, 0x11
        /*000e*/ 	.short	(.L_46 - .L_45)
	.align		4
.L_45:
        /*0010*/ 	.word	index@(_Z18searchForSubstringPjS_iiPi)
        /*0014*/ 	.word	0x00000000


	//----- nvinfo : EIATTR_REGCOUNT
	.align		4
.L_46:
        /*0018*/ 	.byte	0x04, 0x2f
        /*001a*/ 	.short	(.L_48 - .L_47)
	.align		4
.L_47:
        /*001c*/ 	.word	index@(_ZN3cub18CUB_300001_SM_10006detail11EmptyKernelIvEEvv)
        /*0020*/ 	.word	0x00000004


	//----- nvinfo : EIATTR_FRAME_SIZE
	.align		4
.L_48:
        /*0024*/ 	.byte	0x04, 0x11
        /*0026*/ 	.short	(.L_50 - .L_49)
	.align		4
.L_49:
        /*0028*/ 	.word	index@(_ZN3cub18CUB_300001_SM_10006detail11EmptyKernelIvEEvv)
        /*002c*/ 	.word	0x00000000


	//----- nvinfo : EIATTR_REGCOUNT
	.align		4
.L_50:
        /*0030*/ 	.byte	0x04, 0x2f
        /*0032*/ 	.short	(.L_52 - .L_51)
	.align		4
.L_51:
        /*0034*/ 	.word	index@(_ZN3cub18CUB_300001_SM_10006detail8for_each13static_kernelINS2_12policy_hub_t12policy_500_tEmN6thrust24THRUST_300001_SM_1000_NS8cuda_cub20__uninitialized_fill7functorINS7_10device_ptrIiEEiEEEEvT0_T1_)
        /*0038*/ 	.word	0x00000008


	//----- nvinfo : EIATTR_FRAME_SIZE
	.align		4
.L_52:
        /*003c*/ 	.byte	0x04, 0x11
        /*003e*/ 	.short	(.L_54 - .L_53)
	.align		4
.L_53:
        /*0040*/ 	.word	index@(_ZN3cub18CUB_300001_SM_10006detail8for_each13static_kernelINS2_12policy_hub_t12policy_500_tEmN6thrust24THRUST_300001_SM_1000_NS8cuda_cub20__uninitialized_fill7functorINS7_10device_ptrIiEEiEEEEvT0_T1_)
        /*0044*/ 	.word	0x00000000


	//----- nvinfo : EIATTR_REGCOUNT
	.align		4
.L_54:
        /*0048*/ 	.byte	0x04, 0x2f
        /*004a*/ 	.short	(.L_56 - .L_55)
	.align		4
.L_55:
        /*004c*/ 	.word	index@(_ZN3cub18CUB_300001_SM_10006detail4scan23DeviceCompactInitKernelINS0_13ScanTileStateIiLb1EEEPlEEvT_iT0_)
        /*0050*/ 	.word	0x0000000a


	//----- nvinfo : EIATTR_FRAME_SIZE
	.align		4
.L_56:
        /*0054*/ 	.byte	0x04, 0x11
        /*0056*/ 	.short	(.L_58 - .L_57)
	.align		4
.L_57:
        /*0058*/ 	.word	index@(_ZN3cub18CUB_300001_SM_10006detail4scan23DeviceCompactInitKernelINS0_13ScanTileStateIiLb1EEEPlEEvT_iT0_)
        /*005c*/ 	.word	0x00000000


	//----- nvinfo : EIATTR_REGCOUNT
	.align		4
.L_58:
        /*0060*/ 	.byte	0x04, 0x2f
        /*0062*/ 	.short	(.L_60 - .L_59)
	.align		4
.L_59:
        /*0064*/ 	.word	index@(_ZN3cub18CUB_300001_SM_10006detail6select23DeviceSelectSweepKernelINS2_10policy_hubIiiiLb0ELNS0_10SelectImplE0EE10Policy1000EN6thrust24THRUST_300001_SM_1000_NS17counting_iteratorIiNS9_11use_defaultESB_SB_EENS9_6detail15normal_iteratorINS9_10device_ptrIiEEEESH_PlNS0_13ScanTileStateIiLb1EEE17ifEquals1ThanSaveNS0_8NullTypeEiNS2_19streaming_context_tIlLb1EEELS5_0EEEvT0_T1_T2_T3_T4_T5_T6_T7_iT8_NS1_7vsmem_tE)
        /*0068*/ 	.word	0x00000040


	//----- nvinfo : EIATTR_FRAME_SIZE
	.align		4
.L_60:
        /*006c*/ 	.byte	0x04, 0x11
        /*006e*/ 	.short	(.L_62 - .L_61)
	.align		4
.L_61:
        /*0070*/ 	.word	index@(_ZN3cub18CUB_300001_SM_10006detail6select23DeviceSelectSweepKernelINS2_10policy_hubIiiiLb0ELNS0_10SelectImplE0EE10Policy1000EN6thrust24THRUST_300001_SM_1000_NS17counting_iteratorIiNS9_11use_defaultESB_SB_EENS9_6detail15normal_iteratorINS9_10device_ptrIiEEEESH_PlNS0_13ScanTileStateIiLb1EEE17ifEquals1ThanSaveNS0_8NullTypeEiNS2_19streaming_context_tIlLb1EEELS5_0EEEvT0_T1_T2_T3_T4_T5_T6_T7_iT8_NS1_7vsmem_tE)
        /*0074*/ 	.word	0x00000008


	//----- nvinfo : EIATTR_MIN_STACK_SIZE
	.align		4
.L_62:
        /*0078*/ 	.byte	0x04, 0x12
        /*007a*/ 	.short	(.L_64 - .L_63)
	.align		4
.L_63:
        /*007c*/ 	.word	index@(_ZN3cub18CUB_300001_SM_10006detail6select23DeviceSelectSweepKernelINS2_10policy_hubIiiiLb0ELNS0_10SelectImplE0EE10Policy1000EN6thrust24THRUST_300001_SM_1000_NS17counting_iteratorIiNS9_11use_defaultESB_SB_EENS9_6detail15normal_iteratorINS9_10device_ptrIiEEEESH_PlNS0_13ScanTileStateIiLb1EEE17ifEquals1ThanSaveNS0_8NullTypeEiNS2_19streaming_context_tIlLb1EEELS5_0EEEvT0_T1_T2_T3_T4_T5_T6_T7_iT8_NS1_7vsmem_tE)
        /*0080*/ 	.word	0x00000008


	//----- nvinfo : EIATTR_MIN_STACK_SIZE
	.align		4
.L_64:
        /*0084*/ 	.byte	0x04, 0x12
        /*0086*/ 	.short	(.L_66 - .L_65)
	.align		4
.L_65:
        /*0088*/ 	.word	index@(_ZN3cub18CUB_300001_SM_10006detail4scan23DeviceCompactInitKernelINS0_13ScanTileStateIiLb1EEEPlEEvT_iT0_)
        /*008c*/ 	.word	0x00000000


	//----- nvinfo : EIATTR_MIN_STACK_SIZE
	.align		4
.L_66:
        /*0090*/ 	.byte	0x04, 0x12
        /*0092*/ 	.short	(.L_68 - .L_67)
	.align		4
.L_67:
        /*0094*/ 	.word	index@(_ZN3cub18CUB_300001_SM_10006detail8for_each13static_kernelINS2_12policy_hub_t12policy_500_tEmN6thrust24THRUST_300001_SM_1000_NS8cuda_cub20__uninitialized_fill7functorINS7_10device_ptrIiEEiEEEEvT0_T1_)
        /*0098*/ 	.word	0x00000000


	//----- nvinfo : EIATTR_MIN_STACK_SIZE
	.align		4
.L_68:
        /*009c*/ 	.byte	0x04, 0x12
        /*009e*/ 	.short	(.L_70 - .L_69)
	.align		4
.L_69:
        /*00a0*/ 	.word	index@(_ZN3cub18CUB_300001_SM_10006detail11EmptyKernelIvEEvv)
        /*00a4*/ 	.word	0x00000000


	//----- nvinfo : EIATTR_MIN_STACK_SIZE
	.align		4
.L_70:
        /*00a8*/ 	.byte	0x04, 0x12
        /*00aa*/ 	.short	(.L_72 - .L_71)
	.align		4
.L_71:
        /*00ac*/ 	.word	index@(_Z18searchForSubstringPjS_iiPi)
        /*00b0*/ 	.word	0x00000000
.L_72:


//--------------------- .nv.compat                --------------------------
	.section	.nv.compat,"",@"SHT_CUDA_COMPAT_INFO"
	.align	4
        /*0000*/ 	.byte	0x02, 0x09, 0x00, 0x00, 0x02, 0x02, 0x01, 0x00, 0x02, 0x05, 0x05, 0x00, 0x03, 0x07, 0x01, 0x01
        /*0010*/ 	.byte	0x02, 0x03, 0x00, 0x00, 0x02, 0x06, 0x01, 0x00, 0x04, 0x0b, 0x08, 0x00, 0x09, 0x00, 0x00, 0x00
        /*0020*/ 	.byte	0x00, 0x00, 0x00, 0x00


//--------------------- .nv.info._ZN3cub18CUB_300001_SM_10006detail6select23DeviceSelectSweepKernelINS2_10policy_hubIiiiLb0ELNS0_10SelectImplE0EE10Policy1000EN6thrust24THRUST_300001_SM_1000_NS17counting_iteratorIiNS9_11use_defaultESB_SB_EENS9_6detail15normal_iteratorINS9_10device_ptrIiEEEESH_PlNS0_13ScanTileStateIiLb1EEE17ifEquals1ThanSaveNS0_8NullTypeEiNS2_19streaming_context_tIlLb1EEELS5_0EEEvT0_T1_T2_T3_T4_T5_T6_T7_iT8_NS1_7vsmem_tE --------------------------
	.section	.nv.info._ZN3cub18CUB_300001_SM_10006detail6select23DeviceSelectSweepKernelINS2_10policy_hubIiiiLb0ELNS0_10SelectImplE0EE10Policy1000EN6thrust24THRUST_300001_SM_1000_NS17counting_iteratorIiNS9_11use_defaultESB_SB_EENS9_6detail15normal_iteratorINS9_10device_ptrIiEEEESH_PlNS0_13ScanTileStateIiLb1EEE17ifEquals1ThanSaveNS0_8NullTypeEiNS2_19streaming_context_tIlLb1EEELS5_0EEEvT0_T1_T2_T3_T4_T5_T6_T7_iT8_NS1_7vsmem_tE,"",@"SHT_CUDA_INFO"
	.sectionflags	@""
	.align	4


	//----- nvinfo : EIATTR_CUDA_API_VERSION
	.align		4
        /*0000*/ 	.byte	0x04, 0x37
        /*0002*/ 	.short	(.L_74 - .L_73)
.L_73:
        /*0004*/ 	.word	0x00000082


	//----- nvinfo : EIATTR_KPARAM_INFO
	.align		4
.L_74:
        /*0008*/ 	.byte	0x04, 0x17
        /*000a*/ 	.short	(.L_76 - .L_75)
.L_75:
        /*000c*/ 	.word	0x00000000
        /*0010*/ 	.short	0x000a
        /*0012*/ 	.short	0x0060
        /*0014*/ 	.byte	0x00, 0xf0, 0x21, 0x00


	//----- nvinfo : EIATTR_KPARAM_INFO
	.align		4
.L_76:
        /*0018*/ 	.byte	0x04, 0x17
        /*001a*/ 	.short	(.L_78 - .L_77)
.L_77:
        /*001c*/ 	.word	0x00000000
        /*0020*/ 	.short	0x0009
        /*0022*/ 	.short	0x0038
        /*0024*/ 	.byte	0x00, 0xf0, 0xa1, 0x00


	//----- nvinfo : EIATTR_KPARAM_INFO
	.align		4
.L_78:
        /*0028*/ 	.byte	0x04, 0x17
        /*002a*/ 	.short	(.L_80 - .L_79)
.L_79:
        /*002c*/ 	.word	0x00000000
        /*0030*/ 	.short	0x0008
        /*0032*/ 	.short	0x0030
        /*0034*/ 	.byte	0x00, 0xf0, 0x11, 0x00


	//----- nvinfo : EIATTR_KPARAM_INFO
	.align		4
.L_80:
        /*0038*/ 	.byte	0x04, 0x17
        /*003a*/ 	.short	(.L_82 - .L_81)
.L_81:
        /*003c*/ 	.word	0x00000000
        /*0040*/ 	.short	0x0007
        /*0042*/ 	.short	0x002c
        /*0044*/ 	.byte	0x00, 0xf0, 0x11, 0x00


	//----- nvinfo : EIATTR_KPARAM_INFO
	.align		4
.L_82:
        /*0048*/ 	.byte	0x04, 0x17
        /*004a*/ 	.short	(.L_84 - .L_83)
.L_83:
        /*004c*/ 	.word	0x00000000
        /*0050*/ 	.short	0x0006
        /*0052*/ 	.short	0x0029
        /*0054*/ 	.byte	0x00, 0xf0, 0x05, 0x00


	//----- nvinfo : EIATTR_KPARAM_INFO
	.align		4
.L_84:
        /*0058*/ 	.byte	0x04, 0x17
        /*005a*/ 	.short	(.L_86 - .L_85)
.L_85:
        /*005c*/ 	.word	0x00000000
        /*0060*/ 	.short	0x0005
        /*0062*/ 	.short	0x0028
        /*0064*/ 	.byte	0x00, 0xf0, 0x05, 0x00


	//----- nvinfo : EIATTR_KPARAM_INFO
	.align		4
.L_86:
        /*0068*/ 	.byte	0x04, 0x17
        /*006a*/ 	.short	(.L_88 - .L_87)
.L_87:
        /*006c*/ 	.word	0x00000000
        /*0070*/ 	.short	0x0004
        /*0072*/ 	.short	0x0020
        /*0074*/ 	.byte	0x00, 0xf0, 0x21, 0x00


	//----- nvinfo : EIATTR_KPARAM_INFO
	.align		4
.L_88:
        /*0078*/ 	.byte	0x04, 0x17
        /*007a*/ 	.short	(.L_90 - .L_89)
.L_89:
        /*007c*/ 	.word	0x00000000
        /*0080*/ 	.short	0x0003
        /*0082*/ 	.short	0x0018
        /*0084*/ 	.byte	0x00, 0xf5, 0x21, 0x00


	//----- nvinfo : EIATTR_KPARAM_INFO
	.align		4
.L_90:
        /*0088*/ 	.byte	0x04, 0x17
        /*008a*/ 	.short	(.L_92 - .L_91)
.L_91:
        /*008c*/ 	.word	0x00000000
        /*0090*/ 	.short	0x0002
        /*0092*/ 	.short	0x0010
        /*0094*/ 	.byte	0x00, 0xf0, 0x21, 0x00


	//----- nvinfo : EIATTR_KPARAM_INFO
	.align		4
.L_92:
        /*0098*/ 	.byte	0x04, 0x17
        /*009a*/ 	.short	(.L_94 - .L_93)
.L_93:
        /*009c*/ 	.word	0x00000000
        /*00a0*/ 	.short	0x0001
        /*00a2*/ 	.short	0x0008
        /*00a4*/ 	.byte	0x00, 0xf0, 0x21, 0x00


	//----- nvinfo : EIATTR_KPARAM_INFO
	.align		4
.L_94:
        /*00a8*/ 	.byte	0x04, 0x17
        /*00aa*/ 	.short	(.L_96 - .L_95)
.L_95:
        /*00ac*/ 	.word	0x00000000
        /*00b0*/ 	.short	0x0000
        /*00b2*/ 	.short	0x0000
        /*00b4*/ 	.byte	0x00, 0xf0, 0x11, 0x00


	//----- nvinfo : EIATTR_SPARSE_MMA_MASK
	.align		4
.L_96:
        /*00b8*/ 	.byte	0x03, 0x50
        /*00ba*/ 	.short	0x0000


	//----- nvinfo : EIATTR_MAXREG_COUNT
	.align		4
        /*00bc*/ 	.byte	0x03, 0x1b
        /*00be*/ 	.short	0x0080


	//----- nvinfo : EIATTR_NUM_BARRIERS
	.align		4
        /*00c0*/ 	.byte	0x02, 0x4c
        /*00c2*/ 	.byte	0x01
	.zero		1


	//----- nvinfo : EIATTR_ANNOTATIONS
	.align		4
        /*00c4*/ 	.byte	0x04, 0x55
        /*00c6*/ 	.short	(.L_98 - .L_97)


	//   ....[0]....
.L_97:
        /*00c8*/ 	.word	0x00000001
        /*00cc*/ 	.byte	0x10, 0x0d, 0x00, 0x00, 0x01, 0x00, 0x00, 0x00, 0xc0, 0x0d, 0x00, 0x00


	//----- nvinfo : EIATTR_MERCURY_ISA_VERSION
	.align		4
.L_98:
        /*00d8*/ 	.byte	0x03, 0x5f
        /*00da*/ 	.short	0x0101


	//----- nvinfo : EIATTR_UNUSED_LOAD_BYTE_OFFSET
	.align		4
        /*00dc*/ 	.byte	0x04, 0x44
        /*00de*/ 	.short	(.L_100 - .L_99)


	//   ....[0]....
.L_99:
        /*00e0*/ 	.word	0x00008e70
        /*00e4*/ 	.word	0x0000fff0


	//----- nvinfo : EIATTR_COOP_GROUP_MASK_REGIDS
	.align		4
.L_100:
        /*00e8*/ 	.byte	0x04, 0x29
        /*00ea*/ 	.short	(.L_102 - .L_101)


	//   ....[0]....
.L_101:
        /*00ec*/ 	.word	0xffffffff


	//   ....[1]....
        /*00f0*/ 	.word	0xffffffff


	//   ....[2]....
        /*00f4*/ 	.word	0xffffffff


	//   ....[3]....
        /*00f8*/ 	.word	0xffffffff


	//   ....[4]....
        /*00fc*/ 	.word	0xffffffff


	//   ....[5]....
        /*0100*/ 	.word	0xffffffff


	//   ....[6]....
        /*0104*/ 	.word	0xffffffff


	//   ....[7]....
        /*0108*/ 	.word	0xffffffff


	//   ....[8]....
        /*010c*/ 	.word	0xffffffff


	//   ....[9]....
        /*0110*/ 	.word	0xffffffff


	//   ....[10]....
        /*0114*/ 	.word	0xffffffff


	//   ....[11]....
        /*0118*/ 	.word	0xffffffff


	//   ....[12]....
        /*011c*/ 	.word	0xffffffff


	//   ....[13]....
        /*0120*/ 	.word	0xffffffff


	//   ....[14]....
        /*0124*/ 	.word	0xffffffff


	//   ....[15]....
        /*0128*/ 	.word	0xffffffff


	//   ....[16]....
        /*012c*/ 	.word	0xffffffff


	//   ....[17]....
        /*0130*/ 	.word	0xffffffff


	//   ....[18]....
        /*0134*/ 	.word	0xffffffff


	//   ....[19]....
        /*0138*/ 	.word	0xffffffff


	//   ....[20]....
        /*013c*/ 	.word	0xffffffff


	//   ....[21]....
        /*0140*/ 	.word	0xffffffff


	//   ....[22]....
        /*0144*/ 	.word	0xffffffff


	//   ....[23]....
        /*0148*/ 	.word	0xffffffff


	//   ....[24]....
        /*014c*/ 	.word	0xffffffff


	//   ....[25]....
        /*0150*/ 	.word	0xffffffff


	//   ....[26]....
        /*0154*/ 	.word	0xffffffff


	//   ....[27]....
        /*0158*/ 	.word	0xffffffff


	//   ....[28]....
        /*015c*/ 	.word	0xffffffff


	//   ....[29]....
        /*0160*/ 	.word	0xffffffff


	//   ....[30]....
        /*0164*/ 	.word	0xffffffff


	//   ....[31]....
        /*0168*/ 	.word	0xffffffff


	//   ....[32]....
        /*016c*/ 	.word	0xffffffff


	//   ....[33]....
        /*0170*/ 	.word	0xffffffff


	//   ....[34]....
        /*0174*/ 	.word	0xffffffff


	//   ....[35]....
        /*0178*/ 	.word	0xffffffff


	//   ....[36]....
        /*017c*/ 	.word	0xffffffff


	//   ....[37]....
        /*0180*/ 	.word	0xffffffff


	//   ....[38]....
        /*0184*/ 	.word	0xffffffff


	//   ....[39]....
        /*0188*/ 	.word	0xffffffff


	//   ....[40]....
        /*018c*/ 	.word	0xffffffff


	//   ....[41]....
        /*0190*/ 	.word	0xffffffff


	//   ....[42]....
        /*0194*/ 	.word	0xffffffff


	//   ....[43]....
        /*0198*/ 	.word	0xffffffff


	//   ....[44]....
        /*019c*/ 	.word	0xffffffff


	//   ....[45]....
        /*01a0*/ 	.word	0xffffffff


	//   ....[46]....
        /*01a4*/ 	.word	0xffffffff


	//   ....[47]....
        /*01a8*/ 	.word	0xffffffff


	//   ....[48]....
        /*01ac*/ 	.word	0xffffffff


	//   ....[49]....
        /*01b0*/ 	.word	0xffffffff


	//   ....[50]....
        /*01b4*/ 	.word	0xffffffff


	//   ....[51]....
        /*01b8*/ 	.word	0xffffffff


	//   ....[52]....
        /*01bc*/ 	.word	0xffffffff


	//   ....[53]....
        /*01c0*/ 	.word	0xffffffff


	//   ....[54]....
        /*01c4*/ 	.word	0xffffffff


	//   ....[55]....
        /*01c8*/ 	.word	0xffffffff


	//   ....[56]....
        /*01cc*/ 	.word	0x05000016


	//   ....[57]....
        /*01d0*/ 	.word	0x05000016


	//   ....[58]....
        /*01d4*/ 	.word	0x05000016


	//   ....[59]....
        /*01d8*/ 	.word	0x05000016


	//   ....[60]....
        /*01dc*/ 	.word	0x05000016


	//   ....[61]....
        /*01e0*/ 	.word	0x05000016


	//   ....[62]....
        /*01e4*/ 	.word	0x05000016


	//   ....[63]....
        /*01e8*/ 	.word	0x05000016


	//   ....[64]....
        /*01ec*/ 	.word	0x05000016


	//   ....[65]....
        /*01f0*/ 	.word	0x05000016


	//   ....[66]....
        /*01f4*/ 	.word	0x05000016


	//   ....[67]....
        /*01f8*/ 	.word	0x05000016


	//   ....[68]....
        /*01fc*/ 	.word	0x05000016


	//   ....[69]....
        /*0200*/ 	.word	0x05000016


	//   ....[70]....
        /*0204*/ 	.word	0x05000016


	//   ....[71]....
        /*0208*/ 	.word	0x05000016


	//   ....[72]....
        /*020c*/ 	.word	0x05000016


	//   ....[73]....
        /*0210*/ 	.word	0x05000016


	//   ....[74]....
        /*0214*/ 	.word	0x05000016


	//   ....[75]....
        /*0218*/ 	.word	0x05000016


	//   ....[76]....
        /*021c*/ 	.word	0x05000016


	//   ....[77]....
        /*0220*/ 	.word	0x05000016


	//   ....[78]....
        /*0224*/ 	.word	0x05000016


	//   ....[79]....
        /*0228*/ 	.word	0x05000016


	//   ....[80]....
        /*022c*/ 	.word	0x05000016


	//   ....[81]....
        /*0230*/ 	.word	0x05000016


	//   ....[82]....
        /*0234*/ 	.word	0x05000016


	//   ....[83]....
        /*0238*/ 	.word	0x05000016


	//   ....[84]....
        /*023c*/ 	.word	0x05000016


	//   ....[85]....
        /*0240*/ 	.word	0x05000016


	//   ....[86]....
        /*0244*/ 	.word	0x05000016


	//   ....[87]....
        /*0248*/ 	.word	0x05000016


	//   ....[88]....
        /*024c*/ 	.word	0x05000016


	//   ....[89]....
        /*0250*/ 	.word	0x05000016


	//   ....[90]....
        /*0254*/ 	.word	0x05000016


	//   ....[91]....
        /*0258*/ 	.word	0x05000016


	//----- nvinfo : EIATTR_COOP_GROUP_INSTR_OFFSETS
	.align		4
.L_102:
        /*025c*/ 	.byte	0x04, 0x28
        /*025e*/ 	.short	(.L_104 - .L_103)


	//   ....[0]....
.L_103:
        /*0260*/ 	.word	0x00000620


	//   ....[1]....
        /*0264*/ 	.word	0x00000640


	//   ....[2]....
        /*0268*/ 	.word	0x00000660


	//   ....[3]....
        /*026c*/ 	.word	0x00000680


	//   ....[4]....
        /*0270*/ 	.word	0x000006d0


	//   ....[5]....
        /*0274*/ 	.word	0x000029e0


	//   ....[6]....
        /*0278*/ 	.word	0x00002a10


	//   ....[7]....
        /*027c*/ 	.word	0x00002a30


	//   ....[8]....
        /*0280*/ 	.word	0x00002a50


	//   ....[9]....
        /*0284*/ 	.word	0x00002a70


	//   ....[10]....
        /*0288*/ 	.word	0x00003000


	//   ....[11]....
        /*028c*/ 	.word	0x000031d0


	//   ....[12]....
        /*0290*/ 	.word	0x00003230


	//   ....[13]....
        /*0294*/ 	.word	0x000032b0


	//   ....[14]....
        /*0298*/ 	.word	0x00003300


	//   ....[15]....
        /*029c*/ 	.word	0x00003350


	//   ....[16]....
        /*02a0*/ 	.word	0x000033a0


	//   ....[17]....
        /*02a4*/ 	.word	0x000033f0


	//   ....[18]....
        /*02a8*/ 	.word	0x00003400


	//   ....[19]....
        /*02ac*/ 	.word	0x00003500


	//   ....[20]....
        /*02b0*/ 	.word	0x000036d0


	//   ....[21]....
        /*02b4*/ 	.word	0x00003720


	//   ....[22]....
        /*02b8*/ 	.word	0x00003780


	//   ....[23]....
        /*02bc*/ 	.word	0x000037e0


	//   ....[24]....
        /*02c0*/ 	.word	0x00003820


	//   ....[25]....
        /*02c4*/ 	.word	0x00003860


	//   ....[26]....
        /*02c8*/ 	.word	0x000038a0


	//   ....[27]....
        /*02cc*/ 	.word	0x000038b0


	//   ....[28]....
        /*02d0*/ 	.word	0x000059c0


	//   ....[29]....
        /*02d4*/ 	.word	0x000059e0


	//   ....[30]....
        /*02d8*/ 	.word	0x00005a00


	//   ....[31]....
        /*02dc*/ 	.word	0x00005a30


	//   ....[32]....
        /*02e0*/ 	.word	0x00005a60


	//   ....[33]....
        /*02e4*/ 	.word	0x00007dd0


	//   ....[34]....
        /*02e8*/ 	.word	0x00007df0


	//   ....[35]....
        /*02ec*/ 	.word	0x00007e10


	//   ....[36]....
        /*02f0*/ 	.word	0x00007e30


	//   ....[37]....
        /*02f4*/ 	.word	0x00007e60


	//   ....[38]....
        /*02f8*/ 	.word	0x00008400


	//   ....[39]....
        /*02fc*/ 	.word	0x000085d0


	//   ....[40]....
        /*0300*/ 	.word	0x00008630


	//   ....[41]....
        /*0304*/ 	.word	0x000086c0


	//   ....[42]....
        /*0308*/ 	.word	0x00008720


	//   ....[43]....
        /*030c*/ 	.word	0x00008770


	//   ....[44]....
        /*0310*/ 	.word	0x000087c0


	//   ....[45]....
        /*0314*/ 	.word	0x00008810


	//   ....[46]....
        /*0318*/ 	.word	0x00008820


	//   ....[47]....
        /*031c*/ 	.word	0x00008900


	//   ....[48]....
        /*0320*/ 	.word	0x00008ad0


	//   ....[49]....
        /*0324*/ 	.word	0x00008b20


	//   ....[50]....
        /*0328*/ 	.word	0x00008b80


	//   ....[51]....
        /*032c*/ 	.word	0x00008be0


	//   ....[52]....
        /*0330*/ 	.word	0x00008c20


	//   ....[53]....
        /*0334*/ 	.word	0x00008c60


	//   ....[54]....
        /*0338*/ 	.word	0x00008ca0


	//   ....[55]....
        /*033c*/ 	.word	0x00008cb0


	//   ....[56]....
        /*0340*/ 	.word	0x0000a8f0


	//   ....[57]....
        /*0344*/ 	.word	0x0000a970


	//   ....[58]....
        /*0348*/ 	.word	0x0000aa00


	//   ....[59]....
        /*034c*/ 	.word	0x0000aae0


	//   ....[60]....
        /*0350*/ 	.word	0x0000ab60


	//   ....[61]....
        /*0354*/ 	.word	0x0000ac00


	//   ....[62]....
        /*0358*/ 	.word	0x0000ac90


	//   ....[63]....
        /*035c*/ 	.word	0x0000ad10


	//   ....[64]....
        /*0360*/ 	.word	0x0000ad40


	//   ....[65]....
        /*0364*/ 	.word	0x0000ae00


	//   ....[66]....
        /*0368*/ 	.word	0x0000ae80


	//   ....[67]....
        /*036c*/ 	.word	0x0000af00


	//   ....[68]....
        /*0370*/ 	.word	0x0000afb0


	//   ....[69]....
        /*0374*/ 	.word	0x0000b040


	//   ....[70]....
        /*0378*/ 	.word	0x0000b0c0


	//   ....[71]....
        /*037c*/ 	.word	0x0000b130


	//   ....[72]....
        /*0380*/ 	.word	0x0000b1b0


	//   ....[73]....
        /*0384*/ 	.word	0x0000b210


	//   ....[74]....
        /*0388*/ 	.word	0x0000b280


	//   ....[75]....
        /*038c*/ 	.word	0x0000b300


	//   ....[76]....
        /*0390*/ 	.word	0x0000b390


	//   ....[77]....
        /*0394*/ 	.word	0x0000b4a0


	//   ....[78]....
        /*0398*/ 	.word	0x0000b520


	//   ....[79]....
        /*039c*/ 	.word	0x0000b5b0


	//   ....[80]....
        /*03a0*/ 	.word	0x0000b640


	//   ....[81]....
        /*03a4*/ 	.word	0x0000b6c0


	//   ....[82]....
        /*03a8*/ 	.word	0x0000b6f0


	//   ....[83]....
        /*03ac*/ 	.word	0x0000b7a0


	//   ....[84]....
        /*03b0*/ 	.word	0x0000b820


	//   ....[85]....
        /*03b4*/ 	.word	0x0000b8a0


	//   ....[86]....
        /*03b8*/ 	.word	0x0000b960


	//   ....[87]....
        /*03bc*/ 	.word	0x0000ba00


	//   ....[88]....
        /*03c0*/ 	.word	0x0000ba80


	//   ....[89]....
        /*03c4*/ 	.word	0x0000bb00


	//   ....[90]....
        /*03c8*/ 	.word	0x0000bb80


	//   ....[91]....
        /*03cc*/ 	.word	0x0000bbb0


	//----- nvinfo : EIATTR_VRC_CTA_INIT_COUNT
	.align		4
.L_104:
        /*03d0*/ 	.byte	0x02, 0x4a
	.zero		1
	.zero		1


	//----- nvinfo : EIATTR_EXIT_INSTR_OFFSETS
	.align		4
        /*03d4*/ 	.byte	0x04, 0x1c
        /*03d6*/ 	.short	(.L_106 - .L_105)


	//   ....[0]....
.L_105:
        /*03d8*/ 	.word	0x00001af0


	//   ....[1]....
        /*03dc*/ 	.word	0x00001bb0


	//   ....[2]....
        /*03e0*/ 	.word	0x00001ea0


	//   ....[3]....
        /*03e4*/ 	.word	0x00002160


	//   ....[4]....
        /*03e8*/ 	.word	0x000024e0


	//   ....[5]....
        /*03ec*/ 	.word	0x00004870


	//   ....[6]....
        /*03f0*/ 	.word	0x00004930


	//   ....[7]....
        /*03f4*/ 	.word	0x00004cf0


	//   ....[8]....
        /*03f8*/ 	.word	0x00004f10


	//   ....[9]....
        /*03fc*/ 	.word	0x00005270


	//   ....[10]....
        /*0400*/ 	.word	0x0000a710


	//   ....[11]....
        /*0404*/ 	.word	0x0000a7f0


	//   ....[12]....
        /*0408*/ 	.word	0x0000a8a0


	//----- nvinfo : EIATTR_MAX_THREADS
	.align		4
.L_106:
        /*040c*/ 	.byte	0x04, 0x05
        /*040e*/ 	.short	(.L_108 - .L_107)
.L_107:
        /*0410*/ 	.word	0x00000200
        /*0414*/ 	.word	0x00000001
        /*0418*/ 	.word	0x00000001


	//----- nvinfo : EIATTR_CRS_STACK_SIZE
	.align		4
.L_108:
        /*041c*/ 	.byte	0x04, 0x1e
        /*041e*/ 	.short	(.L_110 - .L_109)
.L_109:
        /*0420*/ 	.word	0x00000000


	//----- nvinfo : EIATTR_CBANK_PARAM_SIZE
	.align		4
.L_110:
        /*0424*/ 	.byte	0x03, 0x19
        /*0426*/ 	.short	0x0068


	//----- nvinfo : EIATTR_PARAM_CBANK
	.align		4
        /*0428*/ 	.byte	0x04, 0x0a
        /*042a*/ 	.short	(.L_112 - .L_111)
	.align		4
.L_111:
        /*042c*/ 	.word	index@(.nv.constant0._ZN3cub18CUB_300001_SM_10006detail6select23DeviceSelectSweepKernelINS2_10policy_hubIiiiLb0ELNS0_10SelectImplE0EE10Policy1000EN6thrust24THRUST_300001_SM_1000_NS17counting_iteratorIiNS9_11use_defaultESB_SB_EENS9_6detail15normal_iteratorINS9_10device_ptrIiEEEESH_PlNS0_13ScanTileStateIiLb1EEE17ifEquals1ThanSaveNS0_8NullTypeEiNS2_19streaming_context_tIlLb1EEELS5_0EEEvT0_T1_T2_T3_T4_T5_T6_T7_iT8_NS1_7vsmem_tE)
        /*0430*/ 	.short	0x0380
        /*0432*/ 	.short	0x0068


	//----- nvinfo : EIATTR_SW_WAR
	.align		4
.L_112:
        /*0434*/ 	.byte	0x04, 0x36
        /*0436*/ 	.short	(.L_114 - .L_113)
.L_113:
        /*0438*/ 	.word	0x00000008
.L_114:


//--------------------- .nv.info._ZN3cub18CUB_300001_SM_10006detail4scan23DeviceCompactInitKernelINS0_13ScanTileStateIiLb1EEEPlEEvT_iT0_ --------------------------
	.section	.nv.info._ZN3cub18CUB_300001_SM_10006detail4scan23DeviceCompactInitKernelINS0_13ScanTileStateIiLb1EEEPlEEvT_iT0_,"",@"SHT_CUDA_INFO"
	.sectionflags	@""
	.align	4


	//----- nvinfo : EIATTR_CUDA_API_VERSION
	.align		4
        /*0000*/ 	.byte	0x04, 0x37
        /*0002*/ 	.short	(.L_116 - .L_115)
.L_115:
        /*0004*/ 	.word	0x00000082


	//----- nvinfo : EIATTR_KPARAM_INFO
	.align		4
.L_116:
        /*0008*/ 	.byte	0x04, 0x17
        /*000a*/ 	.short	(.L_118 - .L_117)
.L_117:
        /*000c*/ 	.word	0x00000000
        /*0010*/ 	.short	0x0002
        /*0012*/ 	.short	0x0010
        /*0014*/ 	.byte	0x00, 0xf5, 0x21, 0x00


	//----- nvinfo : EIATTR_KPARAM_INFO
	.align		4
.L_118:
        /*0018*/ 	.byte	0x04, 0x17
        /*001a*/ 	.short	(.L_120 - .L_119)
.L_119:
        /*001c*/ 	.word	0x00000000
        /*0020*/ 	.short	0x0001
        /*0022*/ 	.short	0x0008
        /*0024*/ 	.byte	0x00, 0xf0, 0x11, 0x00


	//----- nvinfo : EIATTR_KPARAM_INFO
	.align		4
.L_120:
        /*0028*/ 	.byte	0x04, 0x17
        /*002a*/ 	.short	(.L_122 - .L_121)
.L_121:
        /*002c*/ 	.word	0x00000000
        /*0030*/ 	.short	0x0000
        /*0032*/ 	.short	0x0000
        /*0034*/ 	.byte	0x00, 0xf0, 0x21, 0x00


	//----- nvinfo : EIATTR_SPARSE_MMA_MASK
	.align		4
.L_122:
        /*0038*/ 	.byte	0x03, 0x50
        /*003a*/ 	.short	0x0000


	//----- nvinfo : EIATTR_MAXREG_COUNT
	.align		4
        /*003c*/ 	.byte	0x03, 0x1b
        /*003e*/ 	.short	0x00ff


	//----- nvinfo : EIATTR_MERCURY_ISA_VERSION
	.align		4
        /*0040*/ 	.byte	0x03, 0x5f
        /*0042*/ 	.short	0x0101


	//----- nvinfo : EIATTR_VRC_CTA_INIT_COUNT
	.align		4
        /*0044*/ 	.byte	0x02, 0x4a
	.zero		1
	.zero		1


	//----- nvinfo : EIATTR_EXIT_INSTR_OFFSETS
	.align		4
        /*0048*/ 	.byte	0x04, 0x1c
        /*004a*/ 	.short	(.L_124 - .L_123)


	//   ....[0]....
.L_123:
        /*004c*/ 	.word	0x00000130


	//   ....[1]....
        /*0050*/ 	.word	0x00000160


	//----- nvinfo : EIATTR_CBANK_PARAM_SIZE
	.align		4
.L_124:
        /*0054*/ 	.byte	0x03, 0x19
        /*0056*/ 	.short	0x0018


	//----- nvinfo : EIATTR_PARAM_CBANK
	.align		4
        /*0058*/ 	.byte	0x04, 0x0a
        /*005a*/ 	.short	(.L_126 - .L_125)
	.align		4
.L_125:
        /*005c*/ 	.word	index@(.nv.constant0._ZN3cub18CUB_300001_SM_10006detail4scan23DeviceCompactInitKernelINS0_13ScanTileStateIiLb1EEEPlEEvT_iT0_)
        /*0060*/ 	.short	0x0380
        /*0062*/ 	.short	0x0018


	//----- nvinfo : EIATTR_SW_WAR
	.align		4
.L_126:
        /*0064*/ 	.byte	0x04, 0x36
        /*0066*/ 	.short	(.L_128 - .L_127)
.L_127:
        /*0068*/ 	.word	0x00000008
.L_128:


//--------------------- .nv.info._ZN3cub18CUB_300001_SM_10006detail8for_each13static_kernelINS2_12policy_hub_t12policy_500_tEmN6thrust24THRUST_300001_SM_1000_NS8cuda_cub20__uninitialized_fill7functorINS7_10device_ptrIiEEiEEEEvT0_T1_ --------------------------
	.section	.nv.info._ZN3cub18CUB_300001_SM_10006detail8for_each13static_kernelINS2_12policy_hub_t12policy_500_tEmN6thrust24THRUST_300001_SM_1000_NS8cuda_cub20__uninitialized_fill7functorINS7_10device_ptrIiEEiEEEEvT0_T1_,"",@"SHT_CUDA_INFO"
	.sectionflags	@""
	.align	4


	//----- nvinfo : EIATTR_CUDA_API_VERSION
	.align		4
        /*0000*/ 	.byte	0x04, 0x37
        /*0002*/ 	.short	(.L_130 - .L_129)
.L_129:
        /*0004*/ 	.word	0x00000082


	//----- nvinfo : EIATTR_KPARAM_INFO
	.align		4
.L_130:
        /*0008*/ 	.byte	0x04, 0x17
        /*000a*/ 	.short	(.L_132 - .L_131)
.L_131:
        /*000c*/ 	.word	0x00000000
        /*0010*/ 	.short	0x0001
        /*0012*/ 	.short	0x0008
        /*0014*/ 	.byte	0x00, 0xf0, 0x41, 0x00


	//----- nvinfo : EIATTR_KPARAM_INFO
	.align		4
.L_132:
        /*0018*/ 	.byte	0x04, 0x17
        /*001a*/ 	.short	(.L_134 - .L_133)
.L_133:
        /*001c*/ 	.word	0x00000000
        /*0020*/ 	.short	0x0000
        /*0022*/ 	.short	0x0000
        /*0024*/ 	.byte	0x00, 0xf0, 0x21, 0x00


	//----- nvinfo : EIATTR_SPARSE_MMA_MASK
	.align		4
.L_134:
        /*0028*/ 	.byte	0x03, 0x50
        /*002a*/ 	.short	0x0000


	//----- nvinfo : EIATTR_MAXREG_COUNT
	.align		4
        /*002c*/ 	.byte	0x03, 0x1b
        /*002e*/ 	.short	0x00ff


	//----- nvinfo : EIATTR_MERCURY_ISA_VERSION
	.align		4
        /*0030*/ 	.byte	0x03, 0x5f
        /*0032*/ 	.short	0x0101


	//----- nvinfo : EIATTR_VRC_CTA_INIT_COUNT
	.align		4
        /*0034*/ 	.byte	0x02, 0x4a
	.zero		1
	.zero		1


	//----- nvinfo : EIATTR_EXIT_INSTR_OFFSETS
	.align		4
        /*0038*/ 	.byte	0x04, 0x1c
        /*003a*/ 	.short	(.L_136 - .L_135)


	//   ....[0]....
.L_135:
        /*003c*/ 	.word	0x00000130


	//   ....[1]....
        /*0040*/ 	.word	0x00000230


	//   ....[2]....
        /*0044*/ 	.word	0x00000260


	//----- nvinfo : EIATTR_MAX_THREADS
	.align		4
.L_136:
        /*0048*/ 	.byte	0x04, 0x05
        /*004a*/ 	.short	(.L_138 - .L_137)
.L_137:
        /*004c*/ 	.word	0x00000100
        /*0050*/ 	.word	0x00000001
        /*0054*/ 	.word	0x00000001


	//----- nvinfo : EIATTR_CBANK_PARAM_SIZE
	.align		4
.L_138:
        /*0058*/ 	.byte	0x03, 0x19
        /*005a*/ 	.short	0x0018


	//----- nvinfo : EIATTR_PARAM_CBANK
	.align		4
        /*005c*/ 	.byte	0x04, 0x0a
        /*005e*/ 	.short	(.L_140 - .L_139)
	.align		4
.L_139:
        /*0060*/ 	.word	index@(.nv.constant0._ZN3cub18CUB_300001_SM_10006detail8for_each13static_kernelINS2_12policy_hub_t12policy_500_tEmN6thrust24THRUST_300001_SM_1000_NS8cuda_cub20__uninitialized_fill7functorINS7_10device_ptrIiEEiEEEEvT0_T1_)
        /*0064*/ 	.short	0x0380
        /*0066*/ 	.short	0x0018


	//----- nvinfo : EIATTR_SW_WAR
	.align		4
.L_140:
        /*0068*/ 	.byte	0x04, 0x36
        /*006a*/ 	.short	(.L_142 - .L_141)
.L_141:
        /*006c*/ 	.word	0x00000008
.L_142:


//--------------------- .nv.info._ZN3cub18CUB_300001_SM_10006detail11EmptyKernelIvEEvv --------------------------
	.section	.nv.info._ZN3cub18CUB_300001_SM_10006detail11EmptyKernelIvEEvv,"",@"SHT_CUDA_INFO"
	.sectionflags	@""
	.align	4


	//----- nvinfo : EIATTR_CUDA_API_VERSION
	.align		4
        /*0000*/ 	.byte	0x04, 0x37
        /*0002*/ 	.short	(.L_144 - .L_143)
.L_143:
        /*0004*/ 	.word	0x00000082


	//----- nvinfo : EIATTR_SPARSE_MMA_MASK
	.align		4
.L_144:
        /*0008*/ 	.byte	0x03, 0x50
        /*000a*/ 	.short	0x0000


	//----- nvinfo : EIATTR_MAXREG_COUNT
	.align		4
        /*000c*/ 	.byte	0x03, 0x1b
        /*000e*/ 	.short	0x00ff


	//----- nvinfo : EIATTR_MERCURY_ISA_VERSION
	.align		4
        /*0010*/ 	.byte	0x03, 0x5f
        /*0012*/ 	.short	0x0101


	//----- nvinfo : EIATTR_VRC_CTA_INIT_COUNT
	.align		4
        /*0014*/ 	.byte	0x02, 0x4a
	.zero		1
	.zero		1


	//----- nvinfo : EIATTR_EXIT_INSTR_OFFSETS
	.align		4
        /*0018*/ 	.byte	0x04, 0x1c
        /*001a*/ 	.short	(.L_146 - .L_145)


	//   ....[0]....
.L_145:
        /*001c*/ 	.word	0x00000010


	//----- nvinfo : EIATTR_SW_WAR
	.align		4
.L_146:
        /*0020*/ 	.byte	0x04, 0x36
        /*0022*/ 	.short	(.L_148 - .L_147)
.L_147:
        /*0024*/ 	.word	0x00000008
.L_148:


//--------------------- .nv.info._Z18searchForSubstringPjS_iiPi --------------------------
	.section	.nv.info._Z18searchForSubstringPjS_iiPi,"",@"SHT_CUDA_INFO"
	.sectionflags	@""
	.align	4


	//----- nvinfo : EIATTR_CUDA_API_VERSION
	.align		4
        /*0000*/ 	.byte	0x04, 0x37
        /*0002*/ 	.short	(.L_150 - .L_149)
.L_149:
        /*0004*/ 	.word	0x00000082


	//----- nvinfo : EIATTR_KPARAM_INFO
	.align		4
.L_150:
        /*0008*/ 	.byte	0x04, 0x17
        /*000a*/ 	.short	(.L_152 - .L_151)
.L_151:
        /*000c*/ 	.word	0x00000000
        /*0010*/ 	.short	0x0004
        /*0012*/ 	.short	0x0018
        /*0014*/ 	.byte	0x00, 0xf5, 0x21, 0x00


	//----- nvinfo : EIATTR_KPARAM_INFO
	.align		4
.L_152:
        /*0018*/ 	.byte	0x04, 0x17
        /*001a*/ 	.short	(.L_154 - .L_153)
.L_153:
        /*001c*/ 	.word	0x00000000
        /*0020*/ 	.short	0x0003
        /*0022*/ 	.short	0x0014
        /*0024*/ 	.byte	0x00, 0xf0, 0x11, 0x00


	//----- nvinfo : EIATTR_KPARAM_INFO
	.align		4
.L_154:
        /*0028*/ 	.byte	0x04, 0x17
        /*002a*/ 	.short	(.L_156 - .L_155)
.L_155:
        /*002c*/ 	.word	0x00000000
        /*0030*/ 	.short	0x0002
        /*0032*/ 	.short	0x0010
        /*0034*/ 	.byte	0x00, 0xf0, 0x11, 0x00


	//----- nvinfo : EIATTR_KPARAM_INFO
	.align		4
.L_156:
        /*0038*/ 	.byte	0x04, 0x17
        /*003a*/ 	.short	(.L_158 - .L_157)
.L_157:
        /*003c*/ 	.word	0x00000000
        /*0040*/ 	.short	0x0001
        /*0042*/ 	.short	0x0008
        /*0044*/ 	.byte	0x00, 0xf5, 0x21, 0x00


	//----- nvinfo : EIATTR_KPARAM_INFO
	.align		4
.L_158:
        /*0048*/ 	.byte	0x04, 0x17
        /*004a*/ 	.short	(.L_160 - .L_159)
.L_159:
        /*004c*/ 	.word	0x00000000
        /*0050*/ 	.short	0x0000
        /*0052*/ 	.short	0x0000
        /*0054*/ 	.byte	0x00, 0xf5, 0x21, 0x00


	//----- nvinfo : EIATTR_SPARSE_MMA_MASK
	.align		4
.L_160:
        /*0058*/ 	.byte	0x03, 0x50
        /*005a*/ 	.short	0x0000


	//----- nvinfo : EIATTR_MAXREG_COUNT
	.align		4
        /*005c*/ 	.byte	0x03, 0x1b
        /*005e*/ 	.short	0x00ff


	//----- nvinfo : EIATTR_MERCURY_ISA_VERSION
	.align		4
        /*0060*/ 	.byte	0x03, 0x5f
        /*0062*/ 	.short	0x0101


	//----- nvinfo : EIATTR_VRC_CTA_INIT_COUNT
	.align		4
        /*0064*/ 	.byte	0x02, 0x4a
	.zero		1
	.zero		1


	//----- nvinfo : EIATTR_EXIT_INSTR_OFFSETS
	.align		4
        /*0068*/ 	.byte	0x04, 0x1c
        /*006a*/ 	.short	(.L_162 - .L_161)


	//   ....[0]....
.L_161:
        /*006c*/ 	.word	0x00000280


	//   ....[1]....
        /*0070*/ 	.word	0x000002c0


	//   ....[2]....
        /*0074*/ 	.word	0x00000300


	//----- nvinfo : EIATTR_CRS_STACK_SIZE
	.align		4
.L_162:
        /*0078*/ 	.byte	0x04, 0x1e
        /*007a*/ 	.short	(.L_164 - .L_163)
.L_163:
        /*007c*/ 	.word	0x00000000


	//----- nvinfo : EIATTR_CBANK_PARAM_SIZE
	.align		4
.L_164:
        /*0080*/ 	.byte	0x03, 0x19
        /*0082*/ 	.short	0x0020


	//----- nvinfo : EIATTR_PARAM_CBANK
	.align		4
        /*0084*/ 	.byte	0x04, 0x0a
        /*0086*/ 	.short	(.L_166 - .L_165)
	.align		4
.L_165:
        /*0088*/ 	.word	index@(.nv.constant0._Z18searchForSubstringPjS_iiPi)
        /*008c*/ 	.short	0x0380
        /*008e*/ 	.short	0x0020


	//----- nvinfo : EIATTR_SW_WAR
	.align		4
.L_166:
        /*0090*/ 	.byte	0x04, 0x36
        /*0092*/ 	.short	(.L_168 - .L_167)
.L_167:
        /*0094*/ 	.word	0x00000008
.L_168:


//--------------------- .nv.callgraph             --------------------------
	.section	.nv.callgraph,"",@"SHT_CUDA_CALLGRAPH"
	.align	4
	.sectionentsize	8
	.align		4
        /*0000*/ 	.word	0x00000000
	.align		4
        /*0004*/ 	.word	0xffffffff
	.align		4
        /*0008*/ 	.word	0x00000000
	.align		4
        /*000c*/ 	.word	0xfffffffe
	.align		4
        /*0010*/ 	.word	0x00000000
	.align		4
        /*0014*/ 	.word	0xfffffffd
	.align		4
        /*0018*/ 	.word	0x00000000
	.align		4
        /*001c*/ 	.word	0xfffffffc


//--------------------- .nv.constant4             --------------------------
	.section	.nv.constant4,"a",@progbits
	.align	8
	.align		8
.nv.constant4:
        /*0000*/ 	.dword	_ZN34_INTERNAL_f6de29ba_4_k_cu_868903054cuda3std3__45__cpo5beginE
	.align		8
        /*0008*/ 	.dword	_ZN34_INTERNAL_f6de29ba_4_k_cu_868903054cuda3std3__45__cpo3endE
	.align		8
        /*0010*/ 	.dword	_ZN34_INTERNAL_f6de29ba_4_k_cu_868903054cuda3std3__45__cpo6cbeginE
	.align		8
        /*0018*/ 	.dword	_ZN34_INTERNAL_f6de29ba_4_k_cu_868903054cuda3std3__45__cpo4cendE
	.align		8
        /*0020*/ 	.dword	_ZN34_INTERNAL_f6de29ba_4_k_cu_868903054cuda3std3__45__cpo6rbeginE
	.align		8
        /*0028*/ 	.dword	_ZN34_INTERNAL_f6de29ba_4_k_cu_868903054cuda3std3__45__cpo4rendE
	.align		8
        /*0030*/ 	.dword	_ZN34_INTERNAL_f6de29ba_4_k_cu_868903054cuda3std3__45__cpo7crbeginE
	.align		8
        /*0038*/ 	.dword	_ZN34_INTERNAL_f6de29ba_4_k_cu_868903054cuda3std3__45__cpo5crendE
	.align		8
        /*0040*/ 	.dword	_ZN34_INTERNAL_f6de29ba_4_k_cu_868903054cuda3std3__436_GLOBAL__N__f6de29ba_4_k_cu_868903056ignoreE
	.align		8
        /*0048*/ 	.dword	_ZN34_INTERNAL_f6de29ba_4_k_cu_868903054cuda3std3__419piecewise_constructE
	.align		8
        /*0050*/ 	.dword	_ZN34_INTERNAL_f6de29ba_4_k_cu_868903054cuda3std3__48in_placeE
	.align		8
        /*0058*/ 	.dword	_ZN34_INTERNAL_f6de29ba_4_k_cu_868903054cuda3std3__420unreachable_sentinelE
	.align		8
        /*0060*/ 	.dword	_ZN34_INTERNAL_f6de29ba_4_k_cu_868903054cuda3std3__47nulloptE
	.align		8
        /*0068*/ 	.dword	_ZN34_INTERNAL_f6de29ba_4_k_cu_868903054cuda3std3__48unexpectE
	.align		8
        /*0070*/ 	.dword	_ZN34_INTERNAL_f6de29ba_4_k_cu_868903054cuda3std6ranges3__45__cpo4swapE
	.align		8
        /*0078*/ 	.dword	_ZN34_INTERNAL_f6de29ba_4_k_cu_868903054cuda3std6ranges3__45__cpo9iter_moveE
	.align		8
        /*0080*/ 	.dword	_ZN34_INTERNAL_f6de29ba_4_k_cu_868903054cuda3std6ranges3__45__cpo5beginE
	.align		8
        /*0088*/ 	.dword	_ZN34_INTERNAL_f6de29ba_4_k_cu_868903054cuda3std6ranges3__45__cpo3endE
	.align		8
        /*0090*/ 	.dword	_ZN34_INTERNAL_f6de29ba_4_k_cu_868903054cuda3std6ranges3__45__cpo6cbeginE
	.align		8
        /*0098*/ 	.dword	_ZN34_INTERNAL_f6de29ba_4_k_cu_868903054cuda3std6ranges3__45__cpo4cendE
	.align		8
        /*00a0*/ 	.dword	_ZN34_INTERNAL_f6de29ba_4_k_cu_868903054cuda3std6ranges3__45__cpo7advanceE
	.align		8
        /*00a8*/ 	.dword	_ZN34_INTERNAL_f6de29ba_4_k_cu_868903054cuda3std6ranges3__45__cpo9iter_swapE
	.align		8
        /*00b0*/ 	.dword	_ZN34_INTERNAL_f6de29ba_4_k_cu_868903054cuda3std6ranges3__45__cpo4nextE
	.align		8
        /*00b8*/ 	.dword	_ZN34_INTERNAL_f6de29ba_4_k_cu_868903054cuda3std6ranges3__45__cpo4prevE
	.align		8
        /*00c0*/ 	.dword	_ZN34_INTERNAL_f6de29ba_4_k_cu_868903054cuda3std6ranges3__45__cpo4dataE
	.align		8
        /*00c8*/ 	.dword	_ZN34_INTERNAL_f6de29ba_4_k_cu_868903054cuda3std6ranges3__45__cpo5cdataE
	.align		8
        /*00d0*/ 	.dword	_ZN34_INTERNAL_f6de29ba_4_k_cu_868903054cuda3std6ranges3__45__cpo4sizeE
	.align		8
        /*00d8*/ 	.dword	_ZN34_INTERNAL_f6de29ba_4_k_cu_868903054cuda3std6ranges3__45__cpo5ssizeE
	.align		8
        /*00e0*/ 	.dword	_ZN34_INTERNAL_f6de29ba_4_k_cu_868903054cuda3std6ranges3__45__cpo8distanceE
	.align		8
        /*00e8*/ 	.dword	_ZN34_INTERNAL_f6de29ba_4_k_cu_868903056thrust24THRUST_300001_SM_1000_NS8cuda_cub3parE
	.align		8
        /*00f0*/ 	.dword	_ZN34_INTERNAL_f6de29ba_4_k_cu_868903056thrust24THRUST_300001_SM_1000_NS8cuda_cub10par_nosyncE
	.align		8
        /*00f8*/ 	.dword	_ZN34_INTERNAL_f6de29ba_4_k_cu_868903056thrust24THRUST_300001_SM_1000_NS6system6detail10sequential3seqE
	.align		8
        /*0100*/ 	.dword	_ZN34_INTERNAL_f6de29ba_4_k_cu_868903056thrust24THRUST_300001_SM_1000_NS12placeholders2_1E
	.align		8
        /*0108*/ 	.dword	_ZN34_INTERNAL_f6de29ba_4_k_cu_868903056thrust24THRUST_300001_SM_1000_NS12placeholders2_2E
	.align		8
        /*0110*/ 	.dword	_ZN34_INTERNAL_f6de29ba_4_k_cu_868903056thrust24THRUST_300001_SM_1000_NS12placeholders2_3E
	.align		8
        /*0118*/ 	.dword	_ZN34_INTERNAL_f6de29ba_4_k_cu_868903056thrust24THRUST_300001_SM_1000_NS12placeholders2_4E
	.align		8
        /*0120*/ 	.dword	_ZN34_INTERNAL_f6de29ba_4_k_cu_868903056thrust24THRUST_300001_SM_1000_NS12placeholders2_5E
	.align		8
        /*0128*/ 	.dword	_ZN34_INTERNAL_f6de29ba_4_k_cu_868903056thrust24THRUST_300001_SM_1000_NS12placeholders2_6E
	.align		8
        /*0130*/ 	.dword	_ZN34_INTERNAL_f6de29ba_4_k_cu_868903056thrust24THRUST_300001_SM_1000_NS12placeholders2_7E
	.align		8
        /*0138*/ 	.dword	_ZN34_INTERNAL_f6de29ba_4_k_cu_868903056thrust24THRUST_300001_SM_1000_NS12placeholders2_8E
	.align		8
        /*0140*/ 	.dword	_ZN34_INTERNAL_f6de29ba_4_k_cu_868903056thrust24THRUST_300001_SM_1000_NS12placeholders2_9E
	.align		8
        /*0148*/ 	.dword	_ZN34_INTERNAL_f6de29ba_4_k_cu_868903056thrust24THRUST_300001_SM_1000_NS12placeholders3_10E
	.align		8
        /*0150*/ 	.dword	_ZN34_INTERNAL_f6de29ba_4_k_cu_868903056thrust24THRUST_300001_SM_1000_NS3seqE


//--------------------- .text._ZN3cub18CUB_300001_SM_10006detail6select23DeviceSelectSweepKernelINS2_10policy_hubIiiiLb0ELNS0_10SelectImplE0EE10Policy1000EN6thrust24THRUST_300001_SM_1000_NS17counting_iteratorIiNS9_11use_defaultESB_SB_EENS9_6detail15normal_iteratorINS9_10device_ptrIiEEEESH_PlNS0_13ScanTileStateIiLb1EEE17ifEquals1ThanSaveNS0_8NullTypeEiNS2_19streaming_context_tIlLb1EEELS5_0EEEvT0_T1_T2_T3_T4_T5_T6_T7_iT8_NS1_7vsmem_tE --------------------------
	.section	.text._ZN3cub18CUB_300001_SM_10006detail6select23DeviceSelectSweepKernelINS2_10policy_hubIiiiLb0ELNS0_10SelectImplE0EE10Policy1000EN6thrust24THRUST_300001_SM_1000_NS17counting_iteratorIiNS9_11use_defaultESB_SB_EENS9_6detail15normal_iteratorINS9_10device_ptrIiEEEESH_PlNS0_13ScanTileStateIiLb1EEE17ifEquals1ThanSaveNS0_8NullTypeEiNS2_19streaming_context_tIlLb1EEELS5_0EEEvT0_T1_T2_T3_T4_T5_T6_T7_iT8_NS1_7vsmem_tE,"ax",@progbits
	.align	128
        .global         _ZN3cub18CUB_300001_SM_10006detail6select23DeviceSelectSweepKernelINS2_10policy_hubIiiiLb0ELNS0_10SelectImplE0EE10Policy1000EN6thrust24THRUST_300001_SM_1000_NS17counting_iteratorIiNS9_11use_defaultESB_SB_EENS9_6detail15normal_iteratorINS9_10device_ptrIiEEEESH_PlNS0_13ScanTileStateIiLb1EEE17ifEquals1ThanSaveNS0_8NullTypeEiNS2_19streaming_context_tIlLb1EEELS5_0EEEvT0_T1_T2_T3_T4_T5_T6_T7_iT8_NS1_7vsmem_tE
        .type           _ZN3cub18CUB_300001_SM_10006detail6select23DeviceSelectSweepKernelINS2_10policy_hubIiiiLb0ELNS0_10SelectImplE0EE10Policy1000EN6thrust24THRUST_300001_SM_1000_NS17counting_iteratorIiNS9_11use_defaultESB_SB_EENS9_6detail15normal_iteratorINS9_10device_ptrIiEEEESH_PlNS0_13ScanTileStateIiLb1EEE17ifEquals1ThanSaveNS0_8NullTypeEiNS2_19streaming_context_tIlLb1EEELS5_0EEEvT0_T1_T2_T3_T4_T5_T6_T7_iT8_NS1_7vsmem_tE,@function
        .size           _ZN3cub18CUB_300001_SM_10006detail6select23DeviceSelectSweepKernelINS2_10policy_hubIiiiLb0ELNS0_10SelectImplE0EE10Policy1000EN6thrust24THRUST_300001_SM_1000_NS17counting_iteratorIiNS9_11use_defaultESB_SB_EENS9_6detail15normal_iteratorINS9_10device_ptrIiEEEESH_PlNS0_13ScanTileStateIiLb1EEE17ifEquals1ThanSaveNS0_8NullTypeEiNS2_19streaming_context_tIlLb1EEELS5_0EEEvT0_T1_T2_T3_T4_T5_T6_T7_iT8_NS1_7vsmem_tE,(.L_x_290 - _ZN3cub18CUB_300001_SM_10006detail6select23DeviceSelectSweepKernelINS2_10policy_hubIiiiLb0ELNS0_10SelectImplE0EE10Policy1000EN6thrust24THRUST_300001_SM_1000_NS17counting_iteratorIiNS9_11use_defaultESB_SB_EENS9_6detail15normal_iteratorINS9_10device_ptrIiEEEESH_PlNS0_13ScanTileStateIiLb1EEE17ifEquals1ThanSaveNS0_8NullTypeEiNS2_19streaming_context_tIlLb1EEELS5_0EEEvT0_T1_T2_T3_T4_T5_T6_T7_iT8_NS1_7vsmem_tE)
        .other          _ZN3cub18CUB_300001_SM_10006detail6select23DeviceSelectSweepKernelINS2_10policy_hubIiiiLb0ELNS0_10SelectImplE0EE10Policy1000EN6thrust24THRUST_300001_SM_1000_NS17counting_iteratorIiNS9_11use_defaultESB_SB_EENS9_6detail15normal_iteratorINS9_10device_ptrIiEEEESH_PlNS0_13ScanTileStateIiLb1EEE17ifEquals1ThanSaveNS0_8NullTypeEiNS2_19streaming_context_tIlLb1EEELS5_0EEEvT0_T1_T2_T3_T4_T5_T6_T7_iT8_NS1_7vsmem_tE,@"STO_CUDA_ENTRY STV_DEFAULT"
_ZN3cub18CUB_300001_SM_10006detail6select23DeviceSelectSweepKernelINS2_10policy_hubIiiiLb0ELNS0_10SelectImplE0EE10Policy1000EN6thrust24THRUST_300001_SM_1000_NS17counting_iteratorIiNS9_11use_defaultESB_SB_EENS9_6detail15normal_iteratorINS9_10device_ptrIiEEEESH_PlNS0_13ScanTileStateIiLb1EEE17ifEquals1ThanSaveNS0_8NullTypeEiNS2_19streaming_context_tIlLb1EEELS5_0EEEvT0_T1_T2_T3_T4_T5_T6_T7_iT8_NS1_7vsmem_tE:
.text._ZN3cub18CUB_300001_SM_10006detail6select23DeviceSelectSweepKernelINS2_10policy_hubIiiiLb0ELNS0_10SelectImplE0EE10Policy1000EN6thrust24THRUST_300001_SM_1000_NS17counting_iteratorIiNS9_11use_defaultESB_SB_EENS9_6detail15normal_iteratorINS9_10device_ptrIiEEEESH_PlNS0_13ScanTileStateIiLb1EEE17ifEquals1ThanSaveNS0_8NullTypeEiNS2_19streaming_context_tIlLb1EEELS5_0EEEvT0_T1_T2_T3_T4_T5_T6_T7_iT8_NS1_7vsmem_tE:
[----:B------:R-:W0:Y:S08]  /*0000*/  LDC R1, c[0x0][0x37c] ;  /* 0x0000df00ff017b82 */ /* 0x000e300000000800 */
[----:B------:R-:W-:Y:S01]  /*0010*/  S2UR UR4, SR_CTAID.X ;  /* 0x00000000000479c3 */ /* 0x000fe20000002500 */
[----:B------:R-:W1:Y:S01]  /*0020*/  LDCU UR5, c[0x0][0x374] ;  /* 0x00006e80ff0577ac */ /* 0x000e620008000800 */
[----:B0-----:R-:W-:Y:S01]  /*0030*/  VIADD R1, R1, 0xfffffff8 ;  /* 0xfffffff801017836 */ /* 0x001fe20000000000 */
[----:B------:R-:W0:Y:S05]  /*0040*/  LDCU UR7, c[0x0][0x3b0] ;  /* 0x00007600ff0777ac */ /* 0x000e2a0008000800 */
[----:B------:R-:W1:Y:S01]  /*0050*/  S2UR UR6, SR_CTAID.Y ;  /* 0x00000000000679c3 */ /* 0x000e620000002600 */
[----:B------:R-:W2:Y:S01]  /*0060*/  LDCU.64 UR8, c[0x0][0x358] ;  /* 0x00006b00ff0877ac */ /* 0x000ea20008000a00 */
[----:B-1----:R-:W-:-:S02]  /*0070*/  UIMAD UR4, UR4, UR5, UR6 ;  /* 0x00000005040472a4 */ /* 0x002fc4000f8e0206 */
[----:B0-----:R-:W-:Y:S02]  /*0080*/  UIADD3 UR5, UPT, UPT, UR7, -0x1, URZ ;  /* 0xffffffff07057890 */ /* 0x001fe4000fffe0ff */
[----:B------:R-:W-:Y:S02]  /*0090*/  UIMAD UR7, UR4, 0x1c00, URZ ;  /* 0x00001c00040778a4 */ /* 0x000fe4000f8e02ff */
[----:B------:R-:W-:Y:S02]  /*00a0*/  UISETP.GE.AND UP0, UPT, UR4, UR5, UPT ;  /* 0x000000050400728c */ /* 0x000fe4000bf06270 */
[----:B------:R-:W-:-:S07]  /*00b0*/  IMAD.U32 R0, RZ, RZ, UR4 ;  /* 0x00000004ff007e24 */ /* 0x000fce000f8e00ff */
[----:B--2---:R-:W-:Y:S05]  /*00c0*/  BRA.U UP0, `(.L_x_0) ;  /* 0x00000051006c7547 */ /* 0x004fea000b800000 */
[----:B------:R-:W-:-:S13]  /*00d0*/  ISETP.NE.AND P0, PT, R0, RZ, PT ;  /* 0x000000ff0000720c */ /* 0x000fda0003f05270 */
[----:B------:R-:W-:Y:S05]  /*00e0*/  @P0 BRA `(.L_x_1) ;  /* 0x0000002400000947 */ /* 0x000fea0003800000 */
[----:B------:R-:W0:Y:S01]  /*00f0*/  S2R R34, SR_TID.X ;  /* 0x0000000000227919 */ /* 0x000e220000002100 */
[----:B------:R-:W1:Y:S01]  /*0100*/  LDC R56, c[0x0][0x3c8] ;  /* 0x0000f200ff387b82 */ /* 0x000e620000000800 */
[----:B------:R-:W2:Y:S01]  /*0110*/  LDCU.U8 UR6, c[0x0][0x3b8] ;  /* 0x00007700ff0677ac */ /* 0x000ea20008000000 */
[----:B------:R-:W3:Y:S06]  /*0120*/  LDCU.64 UR4, c[0x0][0x388] ;  /* 0x00007100ff0477ac */ /* 0x000eec0008000a00 */
[----:B------:R-:W4:Y:S08]  /*0130*/  LDC R3, c[0x0][0x3cc] ;  /* 0x0000f300ff037b82 */ /* 0x000f300000000800 */
[----:B------:R-:W-:Y:S01]  /*0140*/  BAR.SYNC.DEFER_BLOCKING 0x0 ;  /* 0x0000000000007b1d */ /* 0x000fe20000010000 */
[----:B--2---:R-:W-:-:S04]  /*0150*/  ISETP.NE.AND P0, PT, RZ, UR6, PT ;  /* 0x00000006ff007c0c */ /* 0x004fc8000bf05270 */
[----:B-1----:R-:W-:Y:S01]  /*0160*/  SEL R56, R56, RZ, !P0 ;  /* 0x000000ff38387207 */ /* 0x002fe20004000000 */
[----:B0-----:R-:W-:Y:S01]  /*0170*/  IMAD R33, R34, 0xe, RZ ;  /* 0x0000000e22217824 */ /* 0x001fe200078e02ff */
[----:B----4-:R-:W-:-:S04]  /*0180*/  SEL R3, R3, RZ, !P0 ;  /* 0x000000ff03037207 */ /* 0x010fc80004000000 */
[----:B------:R-:W-:-:S04]  /*0190*/  IADD3 R0, P1, P2, R33, UR7, R56 ;  /* 0x0000000721007c10 */ /* 0x000fc8000fa3e038 */
[----:B---3--:R-:W-:Y:S02]  /*01a0*/  LEA R2, P0, R0, UR4, 0x2 ;  /* 0x0000000400027c11 */ /* 0x008fe4000f8010ff */
[----:B------:R-:W-:-:S04]  /*01b0*/  IADD3.X R3, PT, PT, RZ, R3, RZ, P1, P2 ;  /* 0x00000003ff037210 */ /* 0x000fc80000fe44ff */
[----:B------:R-:W-:-:S05]  /*01c0*/  LEA.HI.X R3, R0, UR5, R3, 0x2, P0 ;  /* 0x0000000500037c11 */ /* 0x000fca00080f1403 */
[----:B------:R-:W2:Y:S04]  /*01d0*/  LDG.E R58, desc[UR8][R2.64] ;  /* 0x00000008023a7981 */ /* 0x000ea8000c1e1900 */
[----:B------:R-:W3:Y:S04]  /*01e0*/  LDG.E R55, desc[UR8][R2.64+0x4] ;  /* 0x0000040802377981 */ /* 0x000ee8000c1e1900 */
[----:B------:R-:W4:Y:S04]  /*01f0*/  LDG.E R53, desc[UR8][R2.64+0x8] ;  /* 0x0000080802357981 */ /* 0x000f28000c1e1900 */
[----:B------:R-:W5:Y:S04]  /*0200*/  LDG.E R49, desc[UR8][R2.64+0xc] ;  /* 0x00000c0802317981 */ /* 0x000f68000c1e1900 */
[----:B------:R-:W5:Y:S04]  /*0210*/  LDG.E R31, desc[UR8][R2.64+0x10] ;  /* 0x00001008021f7981 */ /* 0x000f68000c1e1900 */
[----:B------:R-:W5:Y:S04]  /*0220*/  LDG.E R30, desc[UR8][R2.64+0x14] ;  /* 0x00001408021e7981 */ /* 0x000f68000c1e1900 */
[----:B------:R-:W5:Y:S04]  /*0230*/  LDG.E R29, desc[UR8][R2.64+0x18] ;  /* 0x00001808021d7981 */ /* 0x000f68000c1e1900 */
[----:B------:R-:W5:Y:S04]  /*0240*/  LDG.E R28, desc[UR8][R2.64+0x1c] ;  /* 0x00001c08021c7981 */ /* 0x000f68000c1e1900 */
[----:B------:R-:W5:Y:S04]  /*0250*/  LDG.E R11, desc[UR8][R2.64+0x20] ;  /* 0x00002008020b7981 */ /* 0x000f68000c1e1900 */
[----:B------:R-:W5:Y:S04]  /*0260*/  LDG.E R10, desc[UR8][R2.64+0x24] ;  /* 0x00002408020a7981 */ /* 0x000f68000c1e1900 */
[----:B------:R-:W5:Y:S01]  /*0270*/  LDG.E R9, desc[UR8][R2.64+0x28] ;  /* 0x0000280802097981 */ /* 0x000f62000c1e1900 */
[----:B------:R-:W-:Y:S01]  /*0280*/  IMAD.MOV.U32 R0, RZ, RZ, 0x2 ;  /* 0x00000002ff007424 */ /* 0x000fe200078e00ff */
[----:B------:R-:W-:-:S02]  /*0290*/  LOP3.LUT R5, R5, 0xffffffef, RZ, 0xc0, !PT ;  /* 0xffffffef05057812 */ /* 0x000fc400078ec0ff */
[----:B------:R-:W5:Y:S04]  /*02a0*/  LDG.E R8, desc[UR8][R2.64+0x2c] ;  /* 0x00002c0802087981 */ /* 0x000f68000c1e1900 */
[----:B------:R-:W5:Y:S01]  /*02b0*/  LDG.E R7, desc[UR8][R2.64+0x30] ;  /* 0x0000300802077981 */ /* 0x000f62000c1e1900 */
[----:B--2---:R-:W-:Y:S02]  /*02c0*/  ISETP.NE.AND P0, PT, R58, 0x1, PT ;  /* 0x000000013a00780c */ /* 0x004fe40003f05270 */
[----:B---3--:R-:W-:Y:S02]  /*02d0*/  ISETP.NE.AND P4, PT, R55, 0x1, PT ;  /* 0x000000013700780c */ /* 0x008fe40003f85270 */
[----:B------:R-:W-:Y:S02]  /*02e0*/  SEL R54, RZ, 0x1, P0 ;  /* 0x00000001ff367807 */ /* 0x000fe40000000000 */
[----:B----4-:R-:W-:-:S02]  /*02f0*/  ISETP.NE.AND P3, PT, R53, 0x1, PT ;  /* 0x000000013500780c */ /* 0x010fc40003f65270 */
[----:B------:R-:W-:Y:S02]  /*0300*/  P2R R15, PR, RZ, 0x1 ;  /* 0x00000001ff0f7803 */ /* 0x000fe40000000000 */
[----:B-----5:R-:W-:-:S03]  /*0310*/  ISETP.NE.AND P1, PT, R49, 0x1, PT ;  /* 0x000000013100780c */ /* 0x020fc60003f25270 */
[----:B------:R-:W-:Y:S01]  /*0320*/  @P0 IMAD.MOV R0, RZ, RZ, 0x1 ;  /* 0x00000001ff000424 */ /* 0x000fe200078e02ff */
[----:B------:R-:W-:Y:S01]  /*0330*/  ISETP.NE.AND P5, PT, R31, 0x1, PT ;  /* 0x000000011f00780c */ /* 0x000fe20003fa5270 */
[----:B------:R-:W-:Y:S01]  /*0340*/  @P4 IMAD.MOV R0, RZ, RZ, R54 ;  /* 0x000000ffff004224 */ /* 0x000fe200078e0236 */
[----:B------:R-:W-:-:S03]  /*0350*/  ISETP.NE.AND P4, PT, R30, 0x1, PT ;  /* 0x000000011e00780c */ /* 0x000fc60003f85270 */
[----:B------:R-:W-:Y:S01]  /*0360*/  VIADD R4, R0, 0x1 ;  /* 0x0000000100047836 */ /* 0x000fe20000000000 */
[----:B------:R-:W-:Y:S01]  /*0370*/  @P3 LOP3.LUT R5, R5, 0x10, RZ, 0xfc, !PT ;  /* 0x0000001005053812 */ /* 0x000fe200078efcff */
[----:B------:R-:W-:Y:S01]  /*0380*/  @P3 IMAD.MOV R4, RZ, RZ, R0 ;  /* 0x000000ffff043224 */ /* 0x000fe200078e0200 */
[----:B------:R-:W-:Y:S02]  /*0390*/  ISETP.NE.AND P3, PT, R29, 0x1, PT ;  /* 0x000000011d00780c */ /* 0x000fe40003f65270 */
[----:B------:R-:W-:Y:S01]  /*03a0*/  LOP3.LUT R5, R5, 0xfffffff7, RZ, 0xc0, !PT ;  /* 0xfffffff705057812 */ /* 0x000fe200078ec0ff */
[----:B------:R-:W-:Y:S01]  /*03b0*/  VIADD R0, R4, 0x1 ;  /* 0x0000000104007836 */ /* 0x000fe20000000000 */
[----:B------:R-:W-:Y:S01]  /*03c0*/  ISETP.NE.AND P2, PT, R28, 0x1, PT ;  /* 0x000000011c00780c */ /* 0x000fe20003f45270 */
[----:B------:R-:W-:Y:S01]  /*03d0*/  @P1 IMAD.MOV R0, RZ, RZ, R4 ;  /* 0x000000ffff001224 */ /* 0x000fe200078e0204 */
[----:B------:R-:W-:-:S03]  /*03e0*/  ISETP.NE.AND P1, PT, R11, 0x1, PT ;  /* 0x000000010b00780c */ /* 0x000fc60003f25270 */
[----:B------:R-:W-:Y:S02]  /*03f0*/  VIADD R4, R0, 0x1 ;  /* 0x0000000100047836 */ /* 0x000fe40000000000 */
[----:B------:R-:W-:Y:S01]  /*0400*/  @P5 IMAD.MOV R4, RZ, RZ, R0 ;  /* 0x000000ffff045224 */ /* 0x000fe200078e0200 */
[----:B------:R-:W-:-:S03]  /*0410*/  ISETP.NE.AND P0, PT, R10, 0x1, PT ;  /* 0x000000010a00780c */ /* 0x000fc60003f05270 */
[----:B------:R-:W-:Y:S02]  /*0420*/  VIADD R6, R4, 0x1 ;  /* 0x0000000104067836 */ /* 0x000fe40000000000 */
[----:B------:R-:W-:Y:S01]  /*0430*/  @P4 IMAD.MOV R6, RZ, RZ, R4 ;  /* 0x000000ffff064224 */ /* 0x000fe200078e0204 */
[----:B------:R-:W-:-:S03]  /*0440*/  ISETP.NE.AND P6, PT, R8, 0x1, PT ;  /* 0x000000010800780c */ /* 0x000fc60003fc5270 */
[----:B------:R-:W-:Y:S02]  /*0450*/  VIADD R4, R6, 0x1 ;  /* 0x0000000106047836 */ /* 0x000fe40000000000 */
[----:B------:R-:W-:Y:S02]  /*0460*/  @P3 IMAD.MOV R4, RZ, RZ, R6 ;  /* 0x000000ffff043224 */ /* 0x000fe400078e0206 */
[----:B------:R-:W-:Y:S02]  /*0470*/  @P0 LOP3.LUT R5, R5, 0x8, RZ, 0xfc, !PT ;  /* 0x0000000805050812 */ /* 0x000fe400078efcff */
[----:B------:R-:W-:Y:S02]  /*0480*/  VIADD R6, R4, 0x1 ;  /* 0x0000000104067836 */ /* 0x000fe40000000000 */
[----:B------:R-:W-:Y:S01]  /*0490*/  @P2 IMAD.MOV R6, RZ, RZ, R4 ;  /* 0x000000ffff062224 */ /* 0x000fe200078e0204 */
[----:B------:R-:W-:-:S03]  /*04a0*/  LOP3.LUT R5, R5, 0xfffffffb, RZ, 0xc0, !PT ;  /* 0xfffffffb05057812 */ /* 0x000fc600078ec0ff */
[----:B------:R-:W-:Y:S02]  /*04b0*/  VIADD R4, R6, 0x1 ;  /* 0x0000000106047836 */ /* 0x000fe40000000000 */
[----:B------:R-:W-:-:S04]  /*04c0*/  @P1 IMAD.MOV R4, RZ, RZ, R6 ;  /* 0x000000ffff041224 */ /* 0x000fc800078e0206 */
[----:B------:R-:W-:Y:S02]  /*04d0*/  VIADD R6, R4, 0x1 ;  /* 0x0000000104067836 */ /* 0x000fe40000000000 */
[----:B------:R-:W-:Y:S01]  /*04e0*/  @P0 IMAD.MOV R6, RZ, RZ, R4 ;  /* 0x000000ffff060224 */ /* 0x000fe200078e0204 */
[----:B------:R-:W-:-:S03]  /*04f0*/  ISETP.NE.AND P0, PT, R9, 0x1, PT ;  /* 0x000000010900780c */ /* 0x000fc60003f05270 */
[----:B------:R-:W-:-:S10]  /*0500*/  VIADD R4, R6, 0x1 ;  /* 0x0000000106047836 */ /* 0x000fd40000000000 */
[----:B------:R-:W-:Y:S01]  /*0510*/  @P0 IMAD.MOV R4, RZ, RZ, R6 ;  /* 0x000000ffff040224 */ /* 0x000fe200078e0206 */
[----:B------:R-:W-:Y:S01]  /*0520*/  @P0 LOP3.LUT R5, R5, 0x4, RZ, 0xfc, !PT ;  /* 0x0000000405050812 */ /* 0x000fe200078efcff */
[----:B------:R0:W2:Y:S02]  /*0530*/  LDG.E R6, desc[UR8][R2.64+0x34] ;  /* 0x0000340802067981 */ /* 0x0000a4000c1e1900 */
[----:B------:R-:W-:Y:S02]  /*0540*/  VIADD R61, R4, 0x1 ;  /* 0x00000001043d7836 */ /* 0x000fe40000000000 */
[----:B------:R-:W-:Y:S01]  /*0550*/  @P6 IMAD.MOV R61, RZ, RZ, R4 ;  /* 0x000000ffff3d6224 */ /* 0x000fe200078e0204 */
[----:B------:R-:W-:Y:S01]  /*0560*/  BAR.SYNC.DEFER_BLOCKING 0x0 ;  /* 0x0000000000007b1d */ /* 0x000fe20000010000 */
[----:B------:R-:W-:Y:S02]  /*0570*/  ISETP.NE.AND P6, PT, R7, 0x1, PT ;  /* 0x000000010700780c */ /* 0x000fe40003fc5270 */
[----:B------:R-:W-:-:S11]  /*0580*/  VIADD R60, R61, 0x1 ;  /* 0x000000013d3c7836 */ /* 0x000fd60000000000 */
[----:B------:R-:W-:-:S04]  /*0590*/  @P6 IMAD.MOV R60, RZ, RZ, R61 ;  /* 0x000000ffff3c6224 */ /* 0x000fc800078e023d */
[C---:B------:R-:W-:Y:S02]  /*05a0*/  VIADD R4, R60.reuse, 0x1 ;  /* 0x000000013c047836 */ /* 0x040fe40000000000 */
[----:B------:R-:W-:Y:S01]  /*05b0*/  VIADD R16, R60, 0x1 ;  /* 0x000000013c107836 */ /* 0x000fe20000000000 */
[----:B------:R-:W1:Y:S01]  /*05c0*/  S2UR UR5, SR_CgaCtaId ;  /* 0x00000000000579c3 */ /* 0x000e620000008800 */
[----:B------:R-:W-:Y:S01]  /*05d0*/  UMOV UR4, 0x400 ;  /* 0x0000040000047882 */ /* 0x000fe20000000000 */
[----:B0-----:R-:W-:Y:S01]  /*05e0*/  SHF.R.U32.HI R2, RZ, 0x5, R34 ;  /* 0x00000005ff027819 */ /* 0x001fe20000011622 */
[----:B-1----:R-:W-:Y:S01]  /*05f0*/  ULEA UR4, UR5, UR4, 0x18 ;  /* 0x0000000405047291 */ /* 0x002fe2000f8ec0ff */
[----:B--2---:R-:W-:-:S13]  /*0600*/  ISETP.NE.AND P6, PT, R6, 0x1, PT ;  /* 0x000000010600780c */ /* 0x004fda0003fc5270 */
[----:B------:R-:W-:-:S05]  /*0610*/  @P6 IMAD.MOV R4, RZ, RZ, R60 ;  /* 0x000000ffff046224 */ /* 0x000fca00078e023c */
[----:B------:R-:W0:Y:S02]  /*0620*/  SHFL.UP P0, R5, R4, 0x1, RZ ;  /* 0x0420000004057989 */ /* 0x000e2400000000ff */
[----:B0-----:R-:W-:-:S05]  /*0630*/  @P0 IMAD.IADD R5, R5, 0x1, R4 ;  /* 0x0000000105050824 */ /* 0x001fca00078e0204 */
[----:B------:R-:W0:Y:S02]  /*0640*/  SHFL.UP P0, R12, R5, 0x2, RZ ;  /* 0x04400000050c7989 */ /* 0x000e2400000000ff */
[----:B0-----:R-:W-:-:S05]  /*0650*/  @P0 IMAD.IADD R12, R5, 0x1, R12 ;  /* 0x00000001050c0824 */ /* 0x001fca00078e020c */
[----:B------:R-:W0:Y:S02]  /*0660*/  SHFL.UP P0, R13, R12, 0x4, RZ ;  /* 0x048000000c0d7989 */ /* 0x000e2400000000ff */
[----:B0-----:R-:W-:-:S05]  /*0670*/  @P0 IMAD.IADD R13, R12, 0x1, R13 ;  /* 0x000000010c0d0824 */ /* 0x001fca00078e020d */
[----:B------:R-:W0:Y:S01]  /*0680*/  SHFL.UP P0, R14, R13, 0x8, RZ ;  /* 0x050000000d0e7989 */ /* 0x000e2200000000ff */
[----:B------:R-:W-:Y:S02]  /*0690*/  @P6 IMAD.MOV R16, RZ, RZ, R60 ;  /* 0x000000ffff106224 */ /* 0x000fe400078e023c */
[----:B0-----:R-:W-:Y:S01]  /*06a0*/  @P0 IMAD.IADD R14, R13, 0x1, R14 ;  /* 0x000000010d0e0824 */ /* 0x001fe200078e020e */
[----:B------:R-:W-:Y:S02]  /*06b0*/  ISETP.NE.AND P0, PT, R15, RZ, PT ;  /* 0x000000ff0f00720c */ /* 0x000fe40003f05270 */
[----:B------:R-:W0:Y:S02]  /*06c0*/  S2R R15, SR_LANEID ;  /* 0x00000000000f7919 */ /* 0x000e240000000000 */
[----:B------:R-:W1:Y:S02]  /*06d0*/  SHFL.UP P6, R3, R14, 0x10, RZ ;  /* 0x060000000e037989 */ /* 0x000e6400000c00ff */
[----:B-1----:R-:W-:Y:S01]  /*06e0*/  @P6 IMAD.IADD R3, R14, 0x1, R3 ;  /* 0x000000010e036824 */ /* 0x002fe200078e0203 */
[----:B0-----:R-:W-:-:S13]  /*06f0*/  ISETP.NE.AND P6, PT, R15, 0x1f, PT ;  /* 0x0000001f0f00780c */ /* 0x001fda0003fc5270 */
[----:B------:R-:W-:-:S05]  /*0700*/  @!P6 LEA R4, R2, UR4, 0x2 ;  /* 0x000000040204ec11 */ /* 0x000fca000f8e10ff */
[----:B------:R-:W-:Y:S01]  /*0710*/  @!P6 STS [R4], R3 ;  /* 0x000000030400e388 */ /* 0x000fe20000000800 */
[----:B------:R-:W-:Y:S01]  /*0720*/  BAR.SYNC.DEFER_BLOCKING 0x0 ;  /* 0x0000000000007b1d */ /* 0x000fe20000010000 */
[----:B------:R-:W-:-:S05]  /*0730*/  ISETP.NE.AND P6, PT, R15, RZ, PT ;  /* 0x000000ff0f00720c */ /* 0x000fca0003fc5270 */
[----:B------:R-:W0:Y:S01]  /*0740*/  LDS.128 R12, [UR4] ;  /* 0x00000004ff0c7984 */ /* 0x000e220008000c00 */
[----:B------:R-:W-:-:S03]  /*0750*/  IMAD.IADD R16, R3, 0x1, -R16 ;  /* 0x0000000103107824 */ /* 0x000fc600078e0a10 */
[----:B------:R-:W-:Y:S02]  /*0760*/  LDS.128 R20, [UR4+0x20] ;  /* 0x00002004ff147984 */ /* 0x000fe40008000c00 */
[----:B------:R-:W-:Y:S02]  /*0770*/  SEL R57, R16, RZ, P6 ;  /* 0x000000ff10397207 */ /* 0x000fe40003000000 */
[----:B------:R-:W-:Y:S01]  /*0780*/  ISETP.NE.AND P6, PT, R2, 0x2, PT ;  /* 0x000000020200780c */ /* 0x000fe20003fc5270 */
[----:B------:R-:W-:Y:S01]  /*0790*/  LDS.128 R24, [UR4+0x30] ;  /* 0x00003004ff187984 */ /* 0x000fe20008000c00 */
[----:B0-----:R-:W-:-:S05]  /*07a0*/  IMAD.IADD R5, R12, 0x1, R13 ;  /* 0x000000010c057824 */ /* 0x001fca00078e020d */
[----:B------:R-:W-:Y:S01]  /*07b0*/  SEL R16, R5, R12, !P6 ;  /* 0x0000000c05107207 */ /* 0x000fe20007000000 */
[----:B------:R-:W-:Y:S01]  /*07c0*/  IMAD.IADD R5, R14, 0x1, R5 ;  /* 0x000000010e057824 */ /* 0x000fe200078e0205 */
[----:B------:R-:W-:-:S04]  /*07d0*/  ISETP.NE.AND P6, PT, R2, 0x3, PT ;  /* 0x000000030200780c */ /* 0x000fc80003fc5270 */
[----:B------:R-:W-:Y:S01]  /*07e0*/  SEL R16, R5, R16, !P6 ;  /* 0x0000001005107207 */ /* 0x000fe20007000000 */
[----:B------:R-:W-:Y:S01]  /*07f0*/  IMAD.IADD R5, R15, 0x1, R5 ;  /* 0x000000010f057824 */ /* 0x000fe200078e0205 */
[----:B------:R-:W-:-:S04]  /*0800*/  ISETP.NE.AND P6, PT, R2, 0x4, PT ;  /* 0x000000040200780c */ /* 0x000fc80003fc5270 */
[C---:B------:R-:W-:Y:S02]  /*0810*/  SEL R3, R5.reuse, R16, !P6 ;  /* 0x0000001005037207 */ /* 0x040fe40007000000 */
[----:B------:R-:W0:Y:S01]  /*0820*/  LDS.128 R16, [UR4+0x10] ;  /* 0x00001004ff107984 */ /* 0x000e220008000c00 */
[----:B------:R-:W-:Y:S01]  /*0830*/  ISETP.NE.AND P6, PT, R2, 0x5, PT ;  /* 0x000000050200780c */ /* 0x000fe20003fc5270 */
[----:B0-----:R-:W-:-:S05]  /*0840*/  IMAD.IADD R4, R5, 0x1, R16 ;  /* 0x0000000105047824 */ /* 0x001fca00078e0210 */
[----:B------:R-:W-:Y:S01]  /*0850*/  SEL R3, R4, R3, !P6 ;  /* 0x0000000304037207 */ /* 0x000fe20007000000 */
[----:B------:R-:W-:Y:S01]  /*0860*/  IMAD.IADD R4, R17, 0x1, R4 ;  /* 0x0000000111047824 */ /* 0x000fe200078e0204 */
[----:B------:R-:W-:-:S04]  /*0870*/  ISETP.NE.AND P6, PT, R2, 0x6, PT ;  /* 0x000000060200780c */ /* 0x000fc80003fc5270 */
[----:B------:R-:W-:Y:S01]  /*0880*/  SEL R3, R4, R3, !P6 ;  /* 0x0000000304037207 */ /* 0x000fe20007000000 */
[----:B------:R-:W-:Y:S01]  /*0890*/  IMAD.IADD R4, R18, 0x1, R4 ;  /* 0x0000000112047824 */ /* 0x000fe200078e0204 */
[----:B------:R-:W-:-:S04]  /*08a0*/  ISETP.NE.AND P6, PT, R2, 0x7, PT ;  /* 0x000000070200780c */ /* 0x000fc80003fc5270 */
[----:B------:R-:W-:Y:S01]  /*08b0*/  SEL R3, R4, R3, !P6 ;  /* 0x0000000304037207 */ /* 0x000fe20007000000 */
[----:B------:R-:W-:Y:S01]  /*08c0*/  IMAD.IADD R4, R19, 0x1, R4 ;  /* 0x0000000113047824 */ /* 0x000fe200078e0204 */
[----:B------:R-:W-:-:S04]  /*08d0*/  ISETP.NE.AND P6, PT, R2, 0x8, PT ;  /* 0x000000080200780c */ /* 0x000fc80003fc5270 */
[C---:B------:R-:W-:Y:S01]  /*08e0*/  SEL R3, R4.reuse, R3, !P6 ;  /* 0x0000000304037207 */ /* 0x040fe20007000000 */
        /* <DEDUP_REMOVED lines=17> */
[----:B------:R-:W-:Y:S02]  /*0a00*/  SEL R3, R4, R3, !P6 ;  /* 0x0000000304037207 */ /* 0x000fe40007000000 */
[----:B------:R-:W-:-:S13]  /*0a10*/  ISETP.NE.AND P6, PT, R2, 0xf, PT ;  /* 0x0000000f0200780c */ /* 0x000fda0003fc5270 */
[----:B------:R-:W-:Y:S01]  /*0a20*/  @!P6 IMAD.IADD R3, R26, 0x1, R4 ;  /* 0x000000011a03e824 */ /* 0x000fe200078e0204 */
[----:B------:R-:W-:-:S04]  /*0a30*/  ISETP.GE.U32.AND P6, PT, R34, 0x20, PT ;  /* 0x000000202200780c */ /* 0x000fc80003fc6070 */
[----:B------:R-:W-:-:S05]  /*0a40*/  SEL R2, R3, RZ, P6 ;  /* 0x000000ff03027207 */ /* 0x000fca0003000000 */
[----:B------:R-:W-:-:S04]  /*0a50*/  IMAD.IADD R57, R2, 0x1, R57 ;  /* 0x0000000102397824 */ /* 0x000fc800078e0239 */
[----:B------:R-:W-:Y:S02]  /*0a60*/  IMAD.IADD R5, R0, 0x1, R57 ;  /* 0x0000000100057824 */ /* 0x000fe400078e0239 */
[----:B------:R-:W0:Y:S02]  /*0a70*/  LDC R0, c[0x0][0x380] ;  /* 0x0000e000ff007b82 */ /* 0x000e240000000800 */
[----:B------:R-:W-:Y:S01]  /*0a80*/  VIADD R4, R5, 0x1 ;  /* 0x0000000105047836 */ /* 0x000fe20000000000 */
[----:B------:R-:W-:Y:S01]  /*0a90*/  IADD3 R32, PT, PT, R14, R13, R12 ;  /* 0x0000000d0e207210 */ /* 0x000fe20007ffe00c */
[----:B------:R-:W-:-:S03]  /*0aa0*/  @P5 IMAD.MOV R4, RZ, RZ, R5 ;  /* 0x000000ffff045224 */ /* 0x000fc600078e0205 */
[----:B------:R-:W-:Y:S01]  /*0ab0*/  IADD3 R32, PT, PT, R16, R32, R15 ;  /* 0x0000002010207210 */ /* 0x000fe20007ffe00f */
[----:B------:R-:W-:Y:S02]  /*0ac0*/  VIADD R3, R4, 0x1 ;  /* 0x0000000104037836 */ /* 0x000fe40000000000 */
[----:B------:R-:W-:-:S04]  /*0ad0*/  @P4 IMAD.MOV R3, RZ, RZ, R4 ;  /* 0x000000ffff034224 */ /* 0x000fc800078e0204 */
[----:B------:R-:W-:Y:S02]  /*0ae0*/  VIADD R2, R3, 0x1 ;  /* 0x0000000103027836 */ /* 0x000fe40000000000 */
[----:B------:R-:W-:Y:S01]  /*0af0*/  @P3 IMAD.MOV R2, RZ, RZ, R3 ;  /* 0x000000ffff023224 */ /* 0x000fe200078e0203 */
[----:B0-----:R-:W-:-:S05]  /*0b00*/  IADD3 R33, PT, PT, R0, UR7, R33 ;  /* 0x0000000700217c10 */ /* 0x001fca000fffe021 */
[----:B------:R-:W-:Y:S01]  /*0b10*/  IMAD.IADD R56, R56, 0x1, R33 ;  /* 0x0000000138387824 */ /* 0x000fe200078e0221 */
[----:B------:R-:W-:Y:S01]  /*0b20*/  IADD3 R33, PT, PT, R18, R32, R17 ;  /* 0x0000002012217210 */ /* 0x000fe20007ffe011 */
[----:B------:R-:W-:-:S03]  /*0b30*/  VIADD R0, R2, 0x1 ;  /* 0x0000000102007836 */ /* 0x000fc60000000000 */
[----:B------:R-:W-:Y:S01]  /*0b40*/  IADD3 R36, PT, PT, R20, R33, R19 ;  /* 0x0000002114247210 */ /* 0x000fe20007ffe013 */
[----:B------:R-:W-:Y:S01]  /*0b50*/  @P2 IMAD.MOV R0, RZ, RZ, R2 ;  /* 0x000000ffff002224 */ /* 0x000fe200078e0202 */
[----:B------:R-:W-:Y:S02]  /*0b60*/  ISETP.NE.AND P2, PT, R34, RZ, PT ;  /* 0x000000ff2200720c */ /* 0x000fe40003f45270 */
[----:B------:R-:W-:Y:S02]  /*0b70*/  IADD3 R39, PT, PT, R22, R36, R21 ;  /* 0x0000002416277210 */ /* 0x000fe40007ffe015 */
[----:B------:R-:W-:Y:S02]  /*0b80*/  ISETP.NE.AND P6, PT, R55, 0x1, PT ;  /* 0x000000013700780c */ /* 0x000fe40003fc5270 */
[----:B------:R-:W-:Y:S01]  /*0b90*/  IADD3 R41, PT, PT, R24, R39, R23 ;  /* 0x0000002718297210 */ /* 0x000fe20007ffe017 */
[----:B------:R-:W-:-:S03]  /*0ba0*/  VIADD R39, R0, 0x1 ;  /* 0x0000000100277836 */ /* 0x000fc60000000000 */
[----:B------:R-:W-:Y:S01]  /*0bb0*/  IADD3 R42, PT, PT, R26, R41, R25 ;  /* 0x000000291a2a7210 */ /* 0x000fe20007ffe019 */
[----:B------:R-:W-:Y:S01]  /*0bc0*/  @P1 IMAD.MOV R39, RZ, RZ, R0 ;  /* 0x000000ffff271224 */ /* 0x000fe200078e0200 */
[----:B------:R-:W-:Y:S01]  /*0bd0*/  BSSY.RECONVERGENT B0, `(.L_x_2) ;  /* 0x0000020000007945 */ /* 0x000fe20003800200 */
[----:B------:R-:W-:Y:S02]  /*0be0*/  VIADD R51, R54, 0x1 ;  /* 0x0000000136337836 */ /* 0x000fe40000000000 */
[----:B------:R-:W-:Y:S02]  /*0bf0*/  IMAD.IADD R59, R27, 0x1, R42 ;  /* 0x000000011b3b7824 */ /* 0x000fe400078e022a */
[C---:B------:R-:W-:Y:S02]  /*0c00*/  VIADD R52, R56.reuse, 0x1 ;  /* 0x0000000138347836 */ /* 0x040fe40000000000 */
[C---:B------:R-:W-:Y:S02]  /*0c10*/  VIADD R48, R56.reuse, 0x2 ;  /* 0x0000000238307836 */ /* 0x040fe40000000000 */
[----:B------:R-:W-:-:S02]  /*0c20*/  VIADD R50, R56, 0x3 ;  /* 0x0000000338327836 */ /* 0x000fc40000000000 */
[C---:B------:R-:W-:Y:S02]  /*0c30*/  VIADD R46, R56.reuse, 0x4 ;  /* 0x00000004382e7836 */ /* 0x040fe40000000000 */
[C---:B------:R-:W-:Y:S02]  /*0c40*/  VIADD R32, R56.reuse, 0x5 ;  /* 0x0000000538207836 */ /* 0x040fe40000000000 */
[C---:B------:R-:W-:Y:S02]  /*0c50*/  VIADD R33, R56.reuse, 0x6 ;  /* 0x0000000638217836 */ /* 0x040fe40000000000 */
[C---:B------:R-:W-:Y:S02]  /*0c60*/  VIADD R34, R56.reuse, 0x7 ;  /* 0x0000000738227836 */ /* 0x040fe40000000000 */
[C---:B------:R-:W-:Y:S02]  /*0c70*/  VIADD R35, R56.reuse, 0x8 ;  /* 0x0000000838237836 */ /* 0x040fe40000000000 */
[----:B------:R-:W-:-:S02]  /*0c80*/  VIADD R36, R56, 0x9 ;  /* 0x0000000938247836 */ /* 0x000fc40000000000 */
[C---:B------:R-:W-:Y:S02]  /*0c90*/  VIADD R37, R56.reuse, 0xa ;  /* 0x0000000a38257836 */ /* 0x040fe40000000000 */
[C---:B------:R-:W-:Y:S02]  /*0ca0*/  VIADD R38, R56.reuse, 0xb ;  /* 0x0000000b38267836 */ /* 0x040fe40000000000 */
[C---:B------:R-:W-:Y:S02]  /*0cb0*/  VIADD R40, R56.reuse, 0xc ;  /* 0x0000000c38287836 */ /* 0x040fe40000000000 */
[----:B------:R-:W-:Y:S02]  /*0cc0*/  VIADD R41, R56, 0xd ;  /* 0x0000000d38297836 */ /* 0x000fe40000000000 */
[----:B------:R-:W-:Y:S02]  /*0cd0*/  @P6 IMAD.MOV R51, RZ, RZ, R54 ;  /* 0x000000ffff336224 */ /* 0x000fe400078e0236 */
[----:B------:R-:W-:Y:S01]  /*0ce0*/  VIADD R42, R39, 0x1 ;  /* 0x00000001272a7836 */ /* 0x000fe20000000000 */
[----:B------:R-:W-:Y:S06]  /*0cf0*/  @P2 BRA `(.L_x_3) ;  /* 0x0000000000342947 */ /* 0x000fec0003800000 */
[----:B------:R-:W-:Y:S01]  /*0d00*/  IADD3 R43, PT, PT, R14, R13, R12 ;  /* 0x0000000d0e2b7210 */ /* 0x000fe20007ffe00c */
[----:B------:R0:W-:Y:S03]  /*0d10*/  STL.64 [R1], R2 ;  /* 0x0000000201007387 */ /* 0x0001e60000100a00 */
[----:B------:R-:W-:-:S04]  /*0d20*/  IADD3 R43, PT, PT, R16, R43, R15 ;  /* 0x0000002b102b7210 */ /* 0x000fc80007ffe00f */
[----:B------:R-:W-:-:S04]  /*0d30*/  IADD3 R43, PT, PT, R18, R43, R17 ;  /* 0x0000002b122b7210 */ /* 0x000fc80007ffe011 */
[----:B------:R-:W-:Y:S01]  /*0d40*/  IADD3 R43, PT, PT, R20, R43, R19 ;  /* 0x0000002b142b7210 */ /* 0x000fe20007ffe013 */
[----:B0-----:R-:W0:Y:S03]  /*0d50*/  LDC.64 R2, c[0x0][0x3a0] ;  /* 0x0000e800ff027b82 */ /* 0x001e260000000a00 */
[----:B------:R-:W-:-:S04]  /*0d60*/  IADD3 R43, PT, PT, R22, R43, R21 ;  /* 0x0000002b162b7210 */ /* 0x000fc80007ffe015 */
[----:B------:R-:W-:-:S04]  /*0d70*/  IADD3 R43, PT, PT, R24, R43, R23 ;  /* 0x0000002b182b7210 */ /* 0x000fc80007ffe017 */
[----:B------:R-:W-:-:S05]  /*0d80*/  IADD3 R44, PT, PT, R26, R43, R25 ;  /* 0x0000002b1a2c7210 */ /* 0x000fca0007ffe019 */
[----:B------:R-:W-:Y:S02]  /*0d90*/  IMAD.IADD R45, R27, 0x1, R44 ;  /* 0x000000011b2d7824 */ /* 0x000fe400078e022c */
[----:B------:R-:W-:-:S05]  /*0da0*/  IMAD.MOV.U32 R44, RZ, RZ, 0x65 ;  /* 0x00000065ff2c7424 */ /* 0x000fca00078e00ff */
[----:B0-----:R0:W-:Y:S04]  /*0db0*/  ST.E.64.STRONG.GPU desc[UR8][R2.64+0x100], R44 ;  /* 0x0001002c02007985 */ /* 0x0011e8000c10fb08 */
[----:B0-----:R0:W5:Y:S02]  /*0dc0*/  LDL.LU.64 R2, [R1] ;  /* 0x0000000001027983 */ /* 0x0011640000300a00 */
.L_x_3:
[----:B------:R-:W-:Y:S05]  /*0dd0*/  BSYNC.RECONVERGENT B0 ;  /* 0x0000000000007941 */ /* 0x000fea0003800200 */
.L_x_2:
[----:B------:R-:W-:Y:S01]  /*0de0*/  ISETP.NE.AND P1, PT, R10, 0x1, PT ;  /* 0x000000010a00780c */ /* 0x000fe20003f25270 */
[----:B------:R-:W-:Y:S01]  /*0df0*/  IMAD.IADD R51, R57, 0x1, R51 ;  /* 0x0000000139337824 */ /* 0x000fe200078e0233 */
[----:B------:R-:W-:Y:S01]  /*0e00*/  ISETP.NE.AND P3, PT, R53, 0x1, PT ;  /* 0x000000013500780c */ /* 0x000fe20003f65270 */
[--C-:B------:R-:W-:Y:S01]  /*0e10*/  IMAD.IADD R54, R54, 0x1, R57.reuse ;  /* 0x0000000136367824 */ /* 0x100fe200078e0239 */
[----:B------:R-:W-:Y:S01]  /*0e20*/  ISETP.NE.AND P2, PT, R9, 0x1, PT ;  /* 0x000000010900780c */ /* 0x000fe20003f45270 */
[----:B------:R-:W-:Y:S02]  /*0e30*/  VIADD R47, R51, 0x1 ;  /* 0x00000001332f7836 */ /* 0x000fe40000000000 */
[--C-:B------:R-:W-:Y:S02]  /*0e40*/  IMAD.IADD R44, R61, 0x1, R57.reuse ;  /* 0x000000013d2c7824 */ /* 0x100fe400078e0239 */
[----:B------:R-:W-:-:S04]  /*0e50*/  IMAD.IADD R45, R60, 0x1, R57 ;  /* 0x000000013c2d7824 */ /* 0x000fc800078e0239 */
[----:B------:R-:W-:Y:S01]  /*0e60*/  @P1 IMAD.MOV R42, RZ, RZ, R39 ;  /* 0x000000ffff2a1224 */ /* 0x000fe200078e0227 */
[----:B------:R-:W-:Y:S01]  /*0e70*/  ISETP.GT.AND P1, PT, R59, 0x200, PT ;  /* 0x000002003b00780c */ /* 0x000fe20003f24270 */
[----:B------:R-:W-:Y:S02]  /*0e80*/  @P3 IMAD.MOV R47, RZ, RZ, R51 ;  /* 0x000000ffff2f3224 */ /* 0x000fe400078e0233 */
[----:B------:R-:W-:Y:S02]  /*0e90*/  VIADD R43, R42, 0x1 ;  /* 0x000000012a2b7836 */ /* 0x000fe40000000000 */
[----:B------:R-:W-:-:S08]  /*0ea0*/  @P2 IMAD.MOV R43, RZ, RZ, R42 ;  /* 0x000000ffff2b2224 */ /* 0x000fd000078e022a */
[----:B------:R-:W-:Y:S05]  /*0eb0*/  @P1 BRA `(.L_x_4) ;  /* 0x0000000c00401947 */ /* 0x000fea0003800000 */
[----:B------:R-:W-:Y:S04]  /*0ec0*/  BSSY.RECONVERGENT B0, `(.L_x_5) ;  /* 0x000000d000007945 */ /* 0x000fe80003800200 */
[----:B------:R-:W-:Y:S05]  /*0ed0*/  @P0 BRA `(.L_x_6) ;  /* 0x00000000002c0947 */ /* 0x000fea0003800000 */
[----:B------:R-:W-:Y:S01]  /*0ee0*/  UISETP.NE.AND UP0, UPT, UR6, URZ, UPT ;  /* 0x000000ff0600728c */ /* 0x000fe2000bf05270 */
[----:B------:R-:W-:Y:S01]  /*0ef0*/  CS2R R12, SRZ ;  /* 0x00000000000c7805 */ /* 0x000fe2000001ff00 */
[----:B------:R-:W1:Y:S07]  /*0f00*/  LDCU.64 UR4, c[0x0][0x390] ;  /* 0x00007200ff0477ac */ /* 0x000e6e0008000a00 */
[----:B------:R-:W-:Y:S05]  /*0f10*/  BRA.U UP0, `(.L_x_7) ;  /* 0x0000000100087547 */ /* 0x000fea000b800000 */
[----:B------:R-:W2:Y:S02]  /*0f20*/  LDC.64 R12, c[0x0][0x3d0] ;  /* 0x0000f400ff0c7b82 */ /* 0x000ea40000000a00 */
[----:B--2---:R-:W5:Y:S02]  /*0f30*/  LDG.E.64 R12, desc[UR8][R12.64] ;  /* 0x000000080c0c7981 */ /* 0x004f64000c1e1b00 */
.L_x_7:
[----:B-----5:R-:W-:-:S04]  /*0f40*/  IADD3 R14, P0, PT, R57, R12, RZ ;  /* 0x0000000c390e7210 */ /* 0x020fc80007f1e0ff */
[----:B------:R-:W-:Y:S02]  /*0f50*/  LEA.HI.X.SX32 R13, R57, R13, 0x1, P0 ;  /* 0x0000000d390d7211 */ /* 0x000fe400000f0eff */
[----:B-1----:R-:W-:-:S04]  /*0f60*/  LEA R12, P0, R14, UR4, 0x2 ;  /* 0x000000040e0c7c11 */ /* 0x002fc8000f8010ff */
[----:B------:R-:W-:-:S05]  /*0f70*/  LEA.HI.X R13, R14, UR5, R13, 0x2, P0 ;  /* 0x000000050e0d7c11 */ /* 0x000fca00080f140d */
[----:B------:R1:W-:Y:S04]  /*0f80*/  STG.E desc[UR8][R12.64], R56 ;  /* 0x000000380c007986 */ /* 0x0003e8000c101908 */
.L_x_6:
[----:B------:R-:W-:Y:S05]  /*0f90*/  BSYNC.RECONVERGENT B0 ;  /* 0x0000000000007941 */ /* 0x000fea0003800200 */
.L_x_5:
[----:B------:R-:W-:Y:S01]  /*0fa0*/  ISETP.NE.AND P0, PT, R55, 0x1, PT ;  /* 0x000000013700780c */ /* 0x000fe20003f05270 */
[----:B------:R-:W-:-:S12]  /*0fb0*/  BSSY.RECONVERGENT B0, `(.L_x_8) ;  /* 0x000000d000007945 */ /* 0x000fd80003800200 */
[----:B------:R-:W-:Y:S05]  /*0fc0*/  @P0 BRA `(.L_x_9) ;  /* 0x00000000002c0947 */ /* 0x000fea0003800000 */
[----:B------:R-:W-:Y:S01]  /*0fd0*/  UISETP.NE.AND UP0, UPT, UR6, URZ, UPT ;  /* 0x000000ff0600728c */ /* 0x000fe2000bf05270 */
[----:B-1----:R-:W-:Y:S01]  /*0fe0*/  CS2R R12, SRZ ;  /* 0x00000000000c7805 */ /* 0x002fe2000001ff00 */
[----:B------:R-:W1:Y:S07]  /*0ff0*/  LDCU.64 UR4, c[0x0][0x390] ;  /* 0x00007200ff0477ac */ /* 0x000e6e0008000a00 */
[----:B------:R-:W-:Y:S05]  /*1000*/  BRA.U UP0, `(.L_x_10) ;  /* 0x0000000100087547 */ /* 0x000fea000b800000 */
[----:B------:R-:W2:Y:S02]  /*1010*/  LDC.64 R12, c[0x0][0x3d0] ;  /* 0x0000f400ff0c7b82 */ /* 0x000ea40000000a00 */
[----:B--2---:R-:W5:Y:S02]  /*1020*/  LDG.E.64 R12, desc[UR8][R12.64] ;  /* 0x000000080c0c7981 */ /* 0x004f64000c1e1b00 */
.L_x_10:
[----:B-----5:R-:W-:-:S04]  /*1030*/  IADD3 R14, P0, PT, R54, R12, RZ ;  /* 0x0000000c360e7210 */ /* 0x020fc80007f1e0ff */
[----:B------:R-:W-:Y:S02]  /*1040*/  LEA.HI.X.SX32 R13, R54, R13, 0x1, P0 ;  /* 0x0000000d360d7211 */ /* 0x000fe400000f0eff */
[----:B-1----:R-:W-:-:S04]  /*1050*/  LEA R12, P0, R14, UR4, 0x2 ;  /* 0x000000040e0c7c11 */ /* 0x002fc8000f8010ff */
[----:B------:R-:W-:-:S05]  /*1060*/  LEA.HI.X R13, R14, UR5, R13, 0x2, P0 ;  /* 0x000000050e0d7c11 */ /* 0x000fca00080f140d */
[----:B------:R2:W-:Y:S04]  /*1070*/  STG.E desc[UR8][R12.64], R52 ;  /* 0x000000340c007986 */ /* 0x0005e8000c101908 */
.L_x_9:
[----:B------:R-:W-:Y:S05]  /*1080*/  BSYNC.RECONVERGENT B0 ;  /* 0x0000000000007941 */ /* 0x000fea0003800200 */
.L_x_8:
[----:B------:R-:W-:Y:S01]  /*1090*/  ISETP.NE.AND P0, PT, R53, 0x1, PT ;  /* 0x000000013500780c */ /* 0x000fe20003f05270 */
[----:B------:R-:W-:-:S12]  /*10a0*/  BSSY.RECONVERGENT B0, `(.L_x_11) ;  /* 0x000000d000007945 */ /* 0x000fd80003800200 */
[----:B------:R-:W-:Y:S05]  /*10b0*/  @P0 BRA `(.L_x_12) ;  /* 0x00000000002c0947 */ /* 0x000fea0003800000 */
[----:B------:R-:W-:Y:S01]  /*10c0*/  UISETP.NE.AND UP0, UPT, UR6, URZ, UPT ;  /* 0x000000ff0600728c */ /* 0x000fe2000bf05270 */
[----:B-12---:R-:W-:Y:S01]  /*10d0*/  CS2R R12, SRZ ;  /* 0x00000000000c7805 */ /* 0x006fe2000001ff00 */
[----:B------:R-:W1:Y:S07]  /*10e0*/  LDCU.64 UR4, c[0x0][0x390] ;  /* 0x00007200ff0477ac */ /* 0x000e6e0008000a00 */
[----:B------:R-:W-:Y:S05]  /*10f0*/  BRA.U UP0, `(.L_x_13) ;  /* 0x0000000100087547 */ /* 0x000fea000b800000 */
[----:B------:R-:W2:Y:S02]  /*1100*/  LDC.64 R12, c[0x0][0x3d0] ;  /* 0x0000f400ff0c7b82 */ /* 0x000ea40000000a00 */
[----:B--2---:R-:W5:Y:S02]  /*1110*/  LDG.E.64 R12, desc[UR8][R12.64] ;  /* 0x000000080c0c7981 */ /* 0x004f64000c1e1b00 */
.L_x_13:
[----:B-----5:R-:W-:-:S04]  /*1120*/  IADD3 R14, P0, PT, R51, R12, RZ ;  /* 0x0000000c330e7210 */ /* 0x020fc80007f1e0ff */
[----:B------:R-:W-:Y:S02]  /*1130*/  LEA.HI.X.SX32 R13, R51, R13, 0x1, P0 ;  /* 0x0000000d330d7211 */ /* 0x000fe400000f0eff */
[----:B-1----:R-:W-:-:S04]  /*1140*/  LEA R12, P0, R14, UR4, 0x2 ;  /* 0x000000040e0c7c11 */ /* 0x002fc8000f8010ff */
[----:B------:R-:W-:-:S05]  /*1150*/  LEA.HI.X R13, R14, UR5, R13, 0x2, P0 ;  /* 0x000000050e0d7c11 */ /* 0x000fca00080f140d */
[----:B------:R3:W-:Y:S04]  /*1160*/  STG.E desc[UR8][R12.64], R48 ;  /* 0x000000300c007986 */ /* 0x0007e8000c101908 */
.L_x_12:
[----:B------:R-:W-:Y:S05]  /*1170*/  BSYNC.RECONVERGENT B0 ;  /* 0x0000000000007941 */ /* 0x000fea0003800200 */
.L_x_11:
[----:B------:R-:W-:Y:S01]  /*1180*/  ISETP.NE.AND P0, PT, R49, 0x1, PT ;  /* 0x000000013100780c */ /* 0x000fe20003f05270 */
[----:B------:R-:W-:-:S12]  /*1190*/  BSSY.RECONVERGENT B0, `(.L_x_14) ;  /* 0x000000d000007945 */ /* 0x000fd80003800200 */
[----:B------:R-:W-:Y:S05]  /*11a0*/  @P0 BRA `(.L_x_15) ;  /* 0x00000000002c0947 */ /* 0x000fea0003800000 */
[----:B------:R-:W-:Y:S01]  /*11b0*/  UISETP.NE.AND UP0, UPT, UR6, URZ, UPT ;  /* 0x000000ff0600728c */ /* 0x000fe2000bf05270 */
[----:B-123--:R-:W-:Y:S01]  /*11c0*/  CS2R R12, SRZ ;  /* 0x00000000000c7805 */ /* 0x00efe2000001ff00 */
[----:B------:R-:W1:Y:S07]  /*11d0*/  LDCU.64 UR4, c[0x0][0x390] ;  /* 0x00007200ff0477ac */ /* 0x000e6e0008000a00 */
[----:B------:R-:W-:Y:S05]  /*11e0*/  BRA.U UP0, `(.L_x_16) ;  /* 0x0000000100087547 */ /* 0x000fea000b800000 */
[----:B------:R-:W2:Y:S02]  /*11f0*/  LDC.64 R12, c[0x0][0x3d0] ;  /* 0x0000f400ff0c7b82 */ /* 0x000ea40000000a00 */
[----:B--2---:R-:W5:Y:S02]  /*1200*/  LDG.E.64 R12, desc[UR8][R12.64] ;  /* 0x000000080c0c7981 */ /* 0x004f64000c1e1b00 */
.L_x_16:
[----:B-----5:R-:W-:-:S04]  /*1210*/  IADD3 R14, P0, PT, R47, R12, RZ ;  /* 0x0000000c2f0e7210 */ /* 0x020fc80007f1e0ff */
[----:B------:R-:W-:Y:S02]  /*1220*/  LEA.HI.X.SX32 R13, R47, R13, 0x1, P0 ;  /* 0x0000000d2f0d7211 */ /* 0x000fe400000f0eff */
[----:B-1----:R-:W-:-:S04]  /*1230*/  LEA R12, P0, R14, UR4, 0x2 ;  /* 0x000000040e0c7c11 */ /* 0x002fc8000f8010ff */
[----:B------:R-:W-:-:S05]  /*1240*/  LEA.HI.X R13, R14, UR5, R13, 0x2, P0 ;  /* 0x000000050e0d7c11 */ /* 0x000fca00080f140d */
[----:B------:R4:W-:Y:S04]  /*1250*/  STG.E desc[UR8][R12.64], R50 ;  /* 0x000000320c007986 */ /* 0x0009e8000c101908 */
.L_x_15:
[----:B------:R-:W-:Y:S05]  /*1260*/  BSYNC.RECONVERGENT B0 ;  /* 0x0000000000007941 */ /* 0x000fea0003800200 */
.L_x_14:
[----:B------:R-:W-:Y:S01]  /*1270*/  ISETP.NE.AND P0, PT, R31, 0x1, PT ;  /* 0x000000011f00780c */ /* 0x000fe20003f05270 */
[----:B------:R-:W-:-:S12]  /*1280*/  BSSY.RECONVERGENT B0, `(.L_x_17) ;  /* 0x000000d000007945 */ /* 0x000fd80003800200 */
[----:B------:R-:W-:Y:S05]  /*1290*/  @P0 BRA `(.L_x_18) ;  /* 0x00000000002c0947 */ /* 0x000fea0003800000 */
[----:B------:R-:W-:Y:S01]  /*12a0*/  UISETP.NE.AND UP0, UPT, UR6, URZ, UPT ;  /* 0x000000ff0600728c */ /* 0x000fe2000bf05270 */
[----:B-1234-:R-:W-:Y:S01]  /*12b0*/  CS2R R12, SRZ ;  /* 0x00000000000c7805 */ /* 0x01efe2000001ff00 */
[----:B------:R-:W1:Y:S07]  /*12c0*/  LDCU.64 UR4, c[0x0][0x390] ;  /* 0x00007200ff0477ac */ /* 0x000e6e0008000a00 */
[----:B------:R-:W-:Y:S05]  /*12d0*/  BRA.U UP0, `(.L_x_19) ;  /* 0x0000000100087547 */ /* 0x000fea000b800000 */
[----:B------:R-:W2:Y:S02]  /*12e0*/  LDC.64 R12, c[0x0][0x3d0] ;  /* 0x0000f400ff0c7b82 */ /* 0x000ea40000000a00 */
[----:B--2---:R-:W5:Y:S02]  /*12f0*/  LDG.E.64 R12, desc[UR8][R12.64] ;  /* 0x000000080c0c7981 */ /* 0x004f64000c1e1b00 */
.L_x_19:
[----:B-----5:R-:W-:-:S04]  /*1300*/  IADD3 R14, P0, PT, R5, R12, RZ ;  /* 0x0000000c050e7210 */ /* 0x020fc80007f1e0ff */
[----:B------:R-:W-:Y:S02]  /*1310*/  LEA.HI.X.SX32 R5, R5, R13, 0x1, P0 ;  /* 0x0000000d05057211 */ /* 0x000fe400000f0eff */
[----:B-1----:R-:W-:-:S04]  /*1320*/  LEA R12, P0, R14, UR4, 0x2 ;  /* 0x000000040e0c7c11 */ /* 0x002fc8000f8010ff */
[----:B------:R-:W-:-:S05]  /*1330*/  LEA.HI.X R13, R14, UR5, R5, 0x2, P0 ;  /* 0x000000050e0d7c11 */ /* 0x000fca00080f1405 */
[----:B------:R1:W-:Y:S04]  /*1340*/  STG.E desc[UR8][R12.64], R46 ;  /* 0x0000002e0c007986 */ /* 0x0003e8000c101908 */
.L_x_18:
[----:B------:R-:W-:Y:S05]  /*1350*/  BSYNC.RECONVERGENT B0 ;  /* 0x0000000000007941 */ /* 0x000fea0003800200 */
.L_x_17:
        /* <DEDUP_REMOVED lines=9> */
.L_x_22:
[----:B-----5:R-:W-:-:S04]  /*13f0*/  IADD3 R5, P0, PT, R4, R12, RZ ;  /* 0x0000000c04057210 */ /* 0x020fc80007f1e0ff */
[----:B------:R-:W-:Y:S02]  /*1400*/  LEA.HI.X.SX32 R12, R4, R13, 0x1, P0 ;  /* 0x0000000d040c7211 */ /* 0x000fe400000f0eff */
[----:B-1----:R-:W-:-:S04]  /*1410*/  LEA R4, P0, R5, UR4, 0x2 ;  /* 0x0000000405047c11 */ /* 0x002fc8000f8010ff */
[----:B------:R-:W-:-:S05]  /*1420*/  LEA.HI.X R5, R5, UR5, R12, 0x2, P0 ;  /* 0x0000000505057c11 */ /* 0x000fca00080f140c */
[----:B------:R1:W-:Y:S04]  /*1430*/  STG.E desc[UR8][R4.64], R32 ;  /* 0x0000002004007986 */ /* 0x0003e8000c101908 */
.L_x_21:
[----:B------:R-:W-:Y:S05]  /*1440*/  BSYNC.RECONVERGENT B0 ;  /* 0x0000000000007941 */ /* 0x000fea0003800200 */
.L_x_20:
[----:B------:R-:W-:Y:S01]  /*1450*/  ISETP.NE.AND P0, PT, R29, 0x1, PT ;  /* 0x000000011d00780c */ /* 0x000fe20003f05270 */
[----:B------:R-:W-:-:S12]  /*1460*/  BSSY.RECONVERGENT B0, `(.L_x_23) ;  /* 0x000000d000007945 */ /* 0x000fd80003800200 */
[----:B------:R-:W-:Y:S05]  /*1470*/  @P0 BRA `(.L_x_24) ;  /* 0x00000000002c0947 */ /* 0x000fea0003800000 */
[----:B------:R-:W-:Y:S01]  /*1480*/  UISETP.NE.AND UP0, UPT, UR6, URZ, UPT ;  /* 0x000000ff0600728c */ /* 0x000fe2000bf05270 */
[----:B-1----:R-:W-:Y:S01]  /*1490*/  CS2R R4, SRZ ;  /* 0x0000000000047805 */ /* 0x002fe2000001ff00 */
[----:B------:R-:W1:Y:S07]  /*14a0*/  LDCU.64 UR4, c[0x0][0x390] ;  /* 0x00007200ff0477ac */ /* 0x000e6e0008000a00 */
[----:B------:R-:W-:Y:S05]  /*14b0*/  BRA.U UP0, `(.L_x_25) ;  /* 0x0000000100087547 */ /* 0x000fea000b800000 */
[----:B------:R-:W0:Y:S02]  /*14c0*/  LDC.64 R4, c[0x0][0x3d0] ;  /* 0x0000f400ff047b82 */ /* 0x000e240000000a00 */
[----:B0-----:R-:W5:Y:S02]  /*14d0*/  LDG.E.64 R4, desc[UR8][R4.64] ;  /* 0x0000000804047981 */ /* 0x001f64000c1e1b00 */
.L_x_25:
[----:B--2345:R-:W-:-:S04]  /*14e0*/  IADD3 R12, P0, PT, R3, R4, RZ ;  /* 0x00000004030c7210 */ /* 0x03cfc80007f1e0ff */
[----:B------:R-:W-:Y:S02]  /*14f0*/  LEA.HI.X.SX32 R3, R3, R5, 0x1, P0 ;  /* 0x0000000503037211 */ /* 0x000fe400000f0eff */
[----:B-1----:R-:W-:-:S04]  /*1500*/  LEA R4, P0, R12, UR4, 0x2 ;  /* 0x000000040c047c11 */ /* 0x002fc8000f8010ff */
[----:B------:R-:W-:-:S05]  /*1510*/  LEA.HI.X R5, R12, UR5, R3, 0x2, P0 ;  /* 0x000000050c057c11 */ /* 0x000fca00080f1403 */
[----:B------:R1:W-:Y:S04]  /*1520*/  STG.E desc[UR8][R4.64], R33 ;  /* 0x0000002104007986 */ /* 0x0003e8000c101908 */
.L_x_24:
[----:B------:R-:W-:Y:S05]  /*1530*/  BSYNC.RECONVERGENT B0 ;  /* 0x0000000000007941 */ /* 0x000fea0003800200 */
.L_x_23:
        /* <DEDUP_REMOVED lines=9> */
.L_x_28:
[----:B-----5:R-:W-:-:S04]  /*15d0*/  IADD3 R3, P0, PT, R2, R4, RZ ;  /* 0x0000000402037210 */ /* 0x020fc80007f1e0ff */
[----:B------:R-:W-:Y:S02]  /*15e0*/  LEA.HI.X.SX32 R4, R2, R5, 0x1, P0 ;  /* 0x0000000502047211 */ /* 0x000fe400000f0eff */
[----:B-1----:R-:W-:-:S04]  /*15f0*/  LEA R2, P0, R3, UR4, 0x2 ;  /* 0x0000000403027c11 */ /* 0x002fc8000f8010ff */
[----:B------:R-:W-:-:S05]  /*1600*/  LEA.HI.X R3, R3, UR5, R4, 0x2, P0 ;  /* 0x0000000503037c11 */ /* 0x000fca00080f1404 */
[----:B------:R1:W-:Y:S04]  /*1610*/  STG.E desc[UR8][R2.64], R34 ;  /* 0x0000002202007986 */ /* 0x0003e8000c101908 */
.L_x_27:
[----:B------:R-:W-:Y:S05]  /*1620*/  BSYNC.RECONVERGENT B0 ;  /* 0x0000000000007941 */ /* 0x000fea0003800200 */
.L_x_26:
[----:B------:R-:W-:Y:S01]  /*1630*/  ISETP.NE.AND P0, PT, R11, 0x1, PT ;  /* 0x000000010b00780c */ /* 0x000fe20003f05270 */
[----:B------:R-:W-:-:S12]  /*1640*/  BSSY.RECONVERGENT B0, `(.L_x_29) ;  /* 0x000000d000007945 */ /* 0x000fd80003800200 */
[----:B------:R-:W-:Y:S05]  /*1650*/  @P0 BRA `(.L_x_30) ;  /* 0x00000000002c0947 */ /* 0x000fea0003800000 */
[----:B------:R-:W-:Y:S01]  /*1660*/  UISETP.NE.AND UP0, UPT, UR6, URZ, UPT ;  /* 0x000000ff0600728c */ /* 0x000fe2000bf05270 */
[----:B-1---5:R-:W-:Y:S01]  /*1670*/  CS2R R2, SRZ ;  /* 0x0000000000027805 */ /* 0x022fe2000001ff00 */
[----:B------:R-:W1:Y:S07]  /*1680*/  LDCU.64 UR4, c[0x0][0x390] ;  /* 0x00007200ff0477ac */ /* 0x000e6e0008000a00 */
[----:B------:R-:W-:Y:S05]  /*1690*/  BRA.U UP0, `(.L_x_31) ;  /* 0x0000000100087547 */ /* 0x000fea000b800000 */
[----:B------:R-:W0:Y:S02]  /*16a0*/  LDC.64 R2, c[0x0][0x3d0] ;  /* 0x0000f400ff027b82 */ /* 0x000e240000000a00 */
[----:B0-----:R-:W5:Y:S02]  /*16b0*/  LDG.E.64 R2, desc[UR8][R2.64] ;  /* 0x0000000802027981 */ /* 0x001f64000c1e1b00 */
.L_x_31:
[----:B-----5:R-:W-:-:S04]  /*16c0*/  IADD3 R4, P0, PT, R0, R2, RZ ;  /* 0x0000000200047210 */ /* 0x020fc80007f1e0ff */
[----:B------:R-:W-:Y:S02]  /*16d0*/  LEA.HI.X.SX32 R3, R0, R3, 0x1, P0 ;  /* 0x0000000300037211 */ /* 0x000fe400000f0eff */
[----:B-1----:R-:W-:-:S04]  /*16e0*/  LEA R2, P0, R4, UR4, 0x2 ;  /* 0x0000000404027c11 */ /* 0x002fc8000f8010ff */
[----:B------:R-:W-:-:S05]  /*16f0*/  LEA.HI.X R3, R4, UR5, R3, 0x2, P0 ;  /* 0x0000000504037c11 */ /* 0x000fca00080f1403 */
[----:B------:R1:W-:Y:S04]  /*1700*/  STG.E desc[UR8][R2.64], R35 ;  /* 0x0000002302007986 */ /* 0x0003e8000c101908 */
.L_x_30:
[----:B------:R-:W-:Y:S05]  /*1710*/  BSYNC.RECONVERGENT B0 ;  /* 0x0000000000007941 */ /* 0x000fea0003800200 */
.L_x_29:
        /* <DEDUP_REMOVED lines=9> */
.L_x_34:
[----:B-----5:R-:W-:-:S04]  /*17b0*/  IADD3 R0, P0, PT, R39, R2, RZ ;  /* 0x0000000227007210 */ /* 0x020fc80007f1e0ff */
[----:B------:R-:W-:Y:S02]  /*17c0*/  LEA.HI.X.SX32 R3, R39, R3, 0x1, P0 ;  /* 0x0000000327037211 */ /* 0x000fe400000f0eff */
[----:B-1----:R-:W-:-:S04]  /*17d0*/  LEA R2, P0, R0, UR4, 0x2 ;  /* 0x0000000400027c11 */ /* 0x002fc8000f8010ff */
[----:B------:R-:W-:-:S05]  /*17e0*/  LEA.HI.X R3, R0, UR5, R3, 0x2, P0 ;  /* 0x0000000500037c11 */ /* 0x000fca00080f1403 */
[----:B------:R1:W-:Y:S04]  /*17f0*/  STG.E desc[UR8][R2.64], R36 ;  /* 0x0000002402007986 */ /* 0x0003e8000c101908 */
.L_x_33:
[----:B------:R-:W-:Y:S05]  /*1800*/  BSYNC.RECONVERGENT B0 ;  /* 0x0000000000007941 */ /* 0x000fea0003800200 */
.L_x_32:
        /* <DEDUP_REMOVED lines=9> */
.L_x_37:
[----:B-----5:R-:W-:-:S04]  /*18a0*/  IADD3 R0, P0, PT, R42, R2, RZ ;  /* 0x000000022a007210 */ /* 0x020fc80007f1e0ff */
[----:B------:R-:W-:Y:S02]  /*18b0*/  LEA.HI.X.SX32 R3, R42, R3, 0x1, P0 ;  /* 0x000000032a037211 */ /* 0x000fe400000f0eff */
[----:B-1----:R-:W-:-:S04]  /*18c0*/  LEA R2, P0, R0, UR4, 0x2 ;  /* 0x0000000400027c11 */ /* 0x002fc8000f8010ff */
[----:B------:R-:W-:-:S05]  /*18d0*/  LEA.HI.X R3, R0, UR5, R3, 0x2, P0 ;  /* 0x0000000500037c11 */ /* 0x000fca00080f1403 */
[----:B------:R1:W-:Y:S04]  /*18e0*/  STG.E desc[UR8][R2.64], R37 ;  /* 0x0000002502007986 */ /* 0x0003e8000c101908 */
.L_x_36:
[----:B------:R-:W-:Y:S05]  /*18f0*/  BSYNC.RECONVERGENT B0 ;  /* 0x0000000000007941 */ /* 0x000fea0003800200 */
.L_x_35:
        /* <DEDUP_REMOVED lines=9> */
.L_x_40:
[----:B-----5:R-:W-:-:S04]  /*1990*/  IADD3 R0, P0, PT, R43, R2, RZ ;  /* 0x000000022b007210 */ /* 0x020fc80007f1e0ff */
[----:B------:R-:W-:Y:S02]  /*19a0*/  LEA.HI.X.SX32 R3, R43, R3, 0x1, P0 ;  /* 0x000000032b037211 */ /* 0x000fe400000f0eff */
[----:B-1----:R-:W-:-:S04]  /*19b0*/  LEA R2, P0, R0, UR4, 0x2 ;  /* 0x0000000400027c11 */ /* 0x002fc8000f8010ff */
[----:B------:R-:W-:-:S05]  /*19c0*/  LEA.HI.X R3, R0, UR5, R3, 0x2, P0 ;  /* 0x0000000500037c11 */ /* 0x000fca00080f1403 */
[----:B------:R1:W-:Y:S04]  /*19d0*/  STG.E desc[UR8][R2.64], R38 ;  /* 0x0000002602007986 */ /* 0x0003e8000c101908 */
.L_x_39:
[----:B------:R-:W-:Y:S05]  /*19e0*/  BSYNC.RECONVERGENT B0 ;  /* 0x0000000000007941 */ /* 0x000fea0003800200 */
.L_x_38:
        /* <DEDUP_REMOVED lines=9> */
.L_x_43:
[----:B-----5:R-:W-:-:S04]  /*1a80*/  IADD3 R0, P0, PT, R44, R2, RZ ;  /* 0x000000022c007210 */ /* 0x020fc80007f1e0ff */
[----:B------:R-:W-:Y:S02]  /*1a90*/  LEA.HI.X.SX32 R3, R44, R3, 0x1, P0 ;  /* 0x000000032c037211 */ /* 0x000fe400000f0eff */
[----:B-1----:R-:W-:-:S04]  /*1aa0*/  LEA R2, P0, R0, UR4, 0x2 ;  /* 0x0000000400027c11 */ /* 0x002fc8000f8010ff */
[----:B------:R-:W-:-:S05]  /*1ab0*/  LEA.HI.X R3, R0, UR5, R3, 0x2, P0 ;  /* 0x0000000500037c11 */ /* 0x000fca00080f1403 */
[----:B------:R1:W-:Y:S04]  /*1ac0*/  STG.E desc[UR8][R2.64], R40 ;  /* 0x0000002802007986 */ /* 0x0003e8000c101908 */
.L_x_42:
[----:B------:R-:W-:Y:S05]  /*1ad0*/  BSYNC.RECONVERGENT B0 ;  /* 0x0000000000007941 */ /* 0x000fea0003800200 */
.L_x_41:
[----:B------:R-:W-:-:S13]  /*1ae0*/  ISETP.NE.AND P0, PT, R6, 0x1, PT ;  /* 0x000000010600780c */ /* 0x000fda0003f05270 */
[----:B------:R-:W-:Y:S05]  /*1af0*/  @P0 EXIT ;  /* 0x000000000000094d */ /* 0x000fea0003800000 */
[----:B------:R-:W-:Y:S01]  /*1b00*/  UISETP.NE.AND UP0, UPT, UR6, URZ, UPT ;  /* 0x000000ff0600728c */ /* 0x000fe2000bf05270 */
[----:B-1---5:R-:W-:-:S08]  /*1b10*/  CS2R R2, SRZ ;  /* 0x0000000000027805 */ /* 0x022fd0000001ff00 */
[----:B------:R-:W-:Y:S05]  /*1b20*/  BRA.U UP0, `(.L_x_44) ;  /* 0x0000000100087547 */ /* 0x000fea000b800000 */
[----:B------:R-:W1:Y:S02]  /*1b30*/  LDC.64 R2, c[0x0][0x3d0] ;  /* 0x0000f400ff027b82 */ /* 0x000e640000000a00 */
[----:B-1----:R-:W5:Y:S02]  /*1b40*/  LDG.E.64 R2, desc[UR8][R2.64] ;  /* 0x0000000802027981 */ /* 0x002f64000c1e1b00 */
.L_x_44:
[----:B------:R-:W1:Y:S01]  /*1b50*/  LDCU.64 UR4, c[0x0][0x390] ;  /* 0x00007200ff0477ac */ /* 0x000e620008000a00 */
[----:B-----5:R-:W-:-:S04]  /*1b60*/  IADD3 R0, P0, PT, R45, R2, RZ ;  /* 0x000000022d007210 */ /* 0x020fc80007f1e0ff */
[----:B------:R-:W-:Y:S02]  /*1b70*/  LEA.HI.X.SX32 R3, R45, R3, 0x1, P0 ;  /* 0x000000032d037211 */ /* 0x000fe400000f0eff */
[----:B-1----:R-:W-:-:S04]  /*1b80*/  LEA R2, P0, R0, UR4, 0x2 ;  /* 0x0000000400027c11 */ /* 0x002fc8000f8010ff */
[----:B------:R-:W-:-:S05]  /*1b90*/  LEA.HI.X R3, R0, UR5, R3, 0x2, P0 ;  /* 0x0000000500037c11 */ /* 0x000fca00080f1403 */
[----:B------:R-:W-:Y:S01]  /*1ba0*/  STG.E desc[UR8][R2.64], R41 ;  /* 0x0000002902007986 */ /* 0x000fe2000c101908 */
[----:B------:R-:W-:Y:S05]  /*1bb0*/  EXIT ;  /* 0x000000000000794d */ /* 0x000fea0003800000 */
.L_x_4:
[----:B------:R-:W-:Y:S01]  /*1bc0*/  BAR.SYNC.DEFER_BLOCKING 0x0 ;  /* 0x0000000000007b1d */ /* 0x000fe20000010000 */
[----:B------:R-:W-:Y:S02]  /*1bd0*/  ISETP.NE.AND P3, PT, R58, 0x1, PT ;  /* 0x000000013a00780c */ /* 0x000fe40003f65270 */
[----:B------:R-:W-:Y:S02]  /*1be0*/  ISETP.NE.AND P4, PT, R55, 0x1, PT ;  /* 0x000000013700780c */ /* 0x000fe40003f85270 */
[----:B------:R-:W-:Y:S02]  /*1bf0*/  ISETP.NE.AND P5, PT, R53, 0x1, PT ;  /* 0x000000013500780c */ /* 0x000fe40003fa5270 */
[----:B------:R-:W-:Y:S01]  /*1c00*/  ISETP.NE.AND P6, PT, R49, 0x1, PT ;  /* 0x000000013100780c */ /* 0x000fe20003fc5270 */
[----:B------:R-:W1:Y:S01]  /*1c10*/  S2R R60, SR_TID.X ;  /* 0x00000000003c7919 */ /* 0x000e620000002100 */
[----:B------:R-:W-:Y:S02]  /*1c20*/  ISETP.NE.AND P0, PT, R31, 0x1, PT ;  /* 0x000000011f00780c */ /* 0x000fe40003f05270 */
[----:B------:R-:W-:-:S02]  /*1c30*/  ISETP.NE.AND P1, PT, R30, 0x1, PT ;  /* 0x000000011e00780c */ /* 0x000fc40003f25270 */
[----:B------:R-:W-:Y:S02]  /*1c40*/  ISETP.NE.AND P2, PT, R29, 0x1, PT ;  /* 0x000000011d00780c */ /* 0x000fe40003f45270 */
[----:B------:R-:W-:Y:S02]  /*1c50*/  @!P3 LEA R57, R57, UR4, 0x2 ;  /* 0x000000043939bc11 */ /* 0x000fe4000f8e10ff */
[----:B------:R-:W-:Y:S02]  /*1c60*/  @!P4 LEA R29, R54, UR4, 0x2 ;  /* 0x00000004361dcc11 */ /* 0x000fe4000f8e10ff */
[----:B------:R-:W-:Y:S02]  /*1c70*/  @!P5 LEA R51, R51, UR4, 0x2 ;  /* 0x000000043333dc11 */ /* 0x000fe4000f8e10ff */
[----:B------:R-:W-:Y:S02]  /*1c80*/  @!P6 LEA R47, R47, UR4, 0x2 ;  /* 0x000000042f2fec11 */ /* 0x000fe4000f8e10ff */
[----:B------:R-:W-:Y:S01]  /*1c90*/  @!P0 LEA R5, R5, UR4, 0x2 ;  /* 0x0000000405058c11 */ /* 0x000fe2000f8e10ff */
[----:B------:R-:W-:Y:S01]  /*1ca0*/  @!P3 STS [R57], R56 ;  /* 0x000000383900b388 */ /* 0x000fe20000000800 */
[----:B------:R-:W-:-:S03]  /*1cb0*/  ISETP.NE.AND P3, PT, R28, 0x1, PT ;  /* 0x000000011c00780c */ /* 0x000fc60003f65270 */
[----:B------:R-:W-:Y:S01]  /*1cc0*/  @!P4 STS [R29], R52 ;  /* 0x000000341d00c388 */ /* 0x000fe20000000800 */
[----:B------:R-:W-:Y:S02]  /*1cd0*/  ISETP.NE.AND P4, PT, R11, 0x1, PT ;  /* 0x000000010b00780c */ /* 0x000fe40003f85270 */
[----:B------:R-:W-:Y:S01]  /*1ce0*/  @!P1 LEA R11, R4, UR4, 0x2 ;  /* 0x00000004040b9c11 */ /* 0x000fe2000f8e10ff */
[----:B------:R-:W-:Y:S01]  /*1cf0*/  @!P5 STS [R51], R48 ;  /* 0x000000303300d388 */ /* 0x000fe20000000800 */
[----:B-----5:R-:W-:Y:S02]  /*1d00*/  @!P2 LEA R4, R3, UR4, 0x2 ;  /* 0x000000040304ac11 */ /* 0x020fe4000f8e10ff */
[----:B------:R-:W-:Y:S01]  /*1d10*/  ISETP.NE.AND P5, PT, R10, 0x1, PT ;  /* 0x000000010a00780c */ /* 0x000fe20003fa5270 */
[----:B------:R-:W-:Y:S01]  /*1d20*/  @!P6 STS [R47], R50 ;  /* 0x000000322f00e388 */ /* 0x000fe20000000800 */
[----:B------:R-:W-:Y:S02]  /*1d30*/  ISETP.NE.AND P6, PT, R9, 0x1, PT ;  /* 0x000000010900780c */ /* 0x000fe40003fc5270 */
[----:B------:R-:W-:Y:S01]  /*1d40*/  @!P3 LEA R3, R2, UR4, 0x2 ;  /* 0x000000040203bc11 */ /* 0x000fe2000f8e10ff */
[----:B------:R2:W-:Y:S01]  /*1d50*/  @!P0 STS [R5], R46 ;  /* 0x0000002e05008388 */ /* 0x0005e20000000800 */
[----:B------:R-:W-:-:S02]  /*1d60*/  ISETP.NE.AND P0, PT, R8, 0x1, PT ;  /* 0x000000010800780c */ /* 0x000fc40003f05270 */
[----:B------:R-:W-:Y:S01]  /*1d70*/  @!P4 LEA R0, R0, UR4, 0x2 ;  /* 0x000000040000cc11 */ /* 0x000fe2000f8e10ff */
[----:B------:R3:W-:Y:S01]  /*1d80*/  @!P1 STS [R11], R32 ;  /* 0x000000200b009388 */ /* 0x0007e20000000800 */
[----:B------:R-:W-:-:S03]  /*1d90*/  ISETP.NE.AND P1, PT, R7, 0x1, PT ;  /* 0x000000010700780c */ /* 0x000fc60003f25270 */
[----:B------:R3:W-:Y:S01]  /*1da0*/  @!P2 STS [R4], R33 ;  /* 0x000000210400a388 */ /* 0x0007e20000000800 */
[----:B------:R-:W-:Y:S02]  /*1db0*/  ISETP.NE.AND P2, PT, R6, 0x1, PT ;  /* 0x000000010600780c */ /* 0x000fe40003f45270 */
[----:B------:R-:W-:Y:S01]  /*1dc0*/  @!P5 LEA R39, R39, UR4, 0x2 ;  /* 0x000000042727dc11 */ /* 0x000fe2000f8e10ff */
[----:B------:R3:W-:Y:S01]  /*1dd0*/  @!P3 STS [R3], R34 ;  /* 0x000000220300b388 */ /* 0x0007e20000000800 */
[----:B------:R-:W-:Y:S02]  /*1de0*/  @!P6 LEA R42, R42, UR4, 0x2 ;  /* 0x000000042a2aec11 */ /* 0x000fe4000f8e10ff */
[----:B------:R-:W-:Y:S01]  /*1df0*/  @!P0 LEA R43, R43, UR4, 0x2 ;  /* 0x000000042b2b8c11 */ /* 0x000fe2000f8e10ff */
[----:B------:R3:W-:Y:S01]  /*1e00*/  @!P4 STS [R0], R35 ;  /* 0x000000230000c388 */ /* 0x0007e20000000800 */
[----:B-1----:R-:W-:Y:S02]  /*1e10*/  ISETP.GE.U32.AND P3, PT, R60, R59, PT ;  /* 0x0000003b3c00720c */ /* 0x002fe40003f66070 */
[----:B--2---:R-:W-:Y:S01]  /*1e20*/  @!P1 LEA R5, R44, UR4, 0x2 ;  /* 0x000000042c059c11 */ /* 0x004fe2000f8e10ff */
[----:B------:R3:W-:Y:S02]  /*1e30*/  @!P5 STS [R39], R36 ;  /* 0x000000242700d388 */ /* 0x0007e40000000800 */
[----:B------:R-:W-:-:S02]  /*1e40*/  @!P2 LEA R2, R45, UR4, 0x2 ;  /* 0x000000042d02ac11 */ /* 0x000fc4000f8e10ff */
[----:B------:R3:W-:Y:S04]  /*1e50*/  @!P6 STS [R42], R37 ;  /* 0x000000252a00e388 */ /* 0x0007e80000000800 */
[----:B------:R3:W-:Y:S04]  /*1e60*/  @!P0 STS [R43], R38 ;  /* 0x000000262b008388 */ /* 0x0007e80000000800 */
[----:B------:R3:W-:Y:S04]  /*1e70*/  @!P1 STS [R5], R40 ;  /* 0x0000002805009388 */ /* 0x0007e80000000800 */
[----:B------:R3:W-:Y:S01]  /*1e80*/  @!P2 STS [R2], R41 ;  /* 0x000000290200a388 */ /* 0x0007e20000000800 */
[----:B------:R-:W-:Y:S06]  /*1e90*/  BAR.SYNC.DEFER_BLOCKING 0x0 ;  /* 0x0000000000007b1d */ /* 0x000fec0000010000 */
[----:B------:R-:W-:Y:S05]  /*1ea0*/  @P3 EXIT ;  /* 0x000000000000394d */ /* 0x000fea0003800000 */
[----:B------:R-:W-:Y:S01]  /*1eb0*/  IADD3 R13, PT, PT, R15, R13, R14 ;  /* 0x0000000d0f0d7210 */ /* 0x000fe20007ffe00e */
[----:B---3--:R-:W-:Y:S01]  /*1ec0*/  IMAD.MOV.U32 R0, RZ, RZ, R60 ;  /* 0x000000ffff007224 */ /* 0x008fe200078e003c */
[----:B------:R-:W1:Y:S01]  /*1ed0*/  LDCU.64 UR10, c[0x0][0x390] ;  /* 0x00007200ff0a77ac */ /* 0x000e620008000a00 */
[----:B------:R-:W-:Y:S01]  /*1ee0*/  BSSY.RECONVERGENT B0, `(.L_x_45) ;  /* 0x0000026000007945 */ /* 0x000fe20003800200 */
[----:B------:R-:W-:Y:S02]  /*1ef0*/  IADD3 R13, PT, PT, R17, R13, R16 ;  /* 0x0000000d110d7210 */ /* 0x000fe40007ffe010 */
[----:B------:R-:W-:Y:S02]  /*1f00*/  LOP3.LUT R2, RZ, R0, RZ, 0x33, !PT ;  /* 0x00000000ff027212 */ /* 0x000fe400078e33ff */
[----:B------:R-:W-:-:S04]  /*1f10*/  IADD3 R13, PT, PT, R19, R13, R18 ;  /* 0x0000000d130d7210 */ /* 0x000fc80007ffe012 */
[----:B------:R-:W-:-:S04]  /*1f20*/  IADD3 R13, PT, PT, R21, R13, R20 ;  /* 0x0000000d150d7210 */ /* 0x000fc80007ffe014 */
[----:B------:R-:W-:-:S04]  /*1f30*/  IADD3 R13, PT, PT, R23, R13, R22 ;  /* 0x0000000d170d7210 */ /* 0x000fc80007ffe016 */
[----:B------:R-:W-:-:S04]  /*1f40*/  IADD3 R13, PT, PT, R25, R13, R24 ;  /* 0x0000000d190d7210 */ /* 0x000fc80007ffe018 */
[----:B------:R-:W-:-:S04]  /*1f50*/  IADD3 R13, PT, PT, R27, R13, R26 ;  /* 0x0000000d1b0d7210 */ /* 0x000fc80007ffe01a */
[----:B------:R-:W-:-:S04]  /*1f60*/  IADD3 R13, PT, PT, R2, R13, R12 ;  /* 0x0000000d020d7210 */ /* 0x000fc80007ffe00c */
[----:B------:R-:W-:-:S04]  /*1f70*/  LOP3.LUT R2, R13, 0x600, RZ, 0xc0, !PT ;  /* 0x000006000d027812 */ /* 0x000fc800078ec0ff */
[----:B------:R-:W-:-:S13]  /*1f80*/  ISETP.NE.AND P0, PT, R2, 0x600, PT ;  /* 0x000006000200780c */ /* 0x000fda0003f05270 */
[----:B-1----:R-:W-:Y:S05]  /*1f90*/  @!P0 BRA `(.L_x_46) ;  /* 0x0000000000688947 */ /* 0x002fea0003800000 */
[----:B------:R-:W-:Y:S01]  /*1fa0*/  LEA.HI R2, R13, 0x1, RZ, 0x17 ;  /* 0x000000010d027811 */ /* 0x000fe200078fb8ff */
[----:B------:R-:W-:Y:S01]  /*1fb0*/  BSSY.RECONVERGENT B1, `(.L_x_47) ;  /* 0x0000017000017945 */ /* 0x000fe20003800200 */
[----:B------:R-:W-:Y:S01]  /*1fc0*/  LEA R6, R0, UR4, 0x2 ;  /* 0x0000000400067c11 */ /* 0x000fe2000f8e10ff */
[----:B------:R-:W-:Y:S01]  /*1fd0*/  IMAD.MOV.U32 R9, RZ, RZ, R0 ;  /* 0x000000ffff097224 */ /* 0x000fe200078e0000 */
[----:B------:R-:W-:Y:S01]  /*1fe0*/  LOP3.LUT R2, R2, 0x3, RZ, 0xc0, !PT ;  /* 0x0000000302027812 */ /* 0x000fe200078ec0ff */
[----:B------:R-:W-:Y:S01]  /*1ff0*/  IMAD.MOV.U32 R11, RZ, RZ, RZ ;  /* 0x000000ffff0b7224 */ /* 0x000fe200078e00ff */
[----:B------:R-:W-:-:S03]  /*2000*/  ISETP.NE.AND P2, PT, RZ, UR6, PT ;  /* 0x00000006ff007c0c */ /* 0x000fc6000bf45270 */
[----:B------:R-:W-:-:S10]  /*2010*/  IMAD.MOV R0, RZ, RZ, -R2 ;  /* 0x000000ffff007224 */ /* 0x000fd400078e0a02 */
.L_x_48:
[----:B-1----:R-:W1:Y:S01]  /*2020*/  @!P2 LDC.64 R4, c[0x0][0x3d0] ;  /* 0x0000f400ff04ab82 */ /* 0x002e620000000a00 */
[----:B------:R-:W-:Y:S01]  /*2030*/  CS2R R2, SRZ ;  /* 0x0000000000027805 */ /* 0x000fe2000001ff00 */
[----:B------:R2:W3:Y:S05]  /*2040*/  LDS R7, [R6] ;  /* 0x0000000006077984 */ /* 0x0004ea0000000800 */
[----:B-1----:R-:W4:Y:S01]  /*2050*/  @!P2 LDG.E.64 R2, desc[UR8][R4.64] ;  /* 0x000000080402a981 */ /* 0x002f22000c1e1b00 */
[----:B------:R-:W-:Y:S02]  /*2060*/  VIADD R0, R0, 0x1 ;  /* 0x0000000100007836 */ /* 0x000fe40000000000 */
[----:B--2---:R-:W-:Y:S01]  /*2070*/  VIADD R6, R6, 0x800 ;  /* 0x0000080006067836 */ /* 0x004fe20000000000 */
[----:B----4-:R-:W-:-:S05]  /*2080*/  IADD3 R8, P0, PT, R9, R2, RZ ;  /* 0x0000000209087210 */ /* 0x010fca0007f1e0ff */
[----:B------:R-:W-:Y:S01]  /*2090*/  IMAD.X R3, R11, 0x1, R3, P0 ;  /* 0x000000010b037824 */ /* 0x000fe200000e0603 */
[----:B------:R-:W-:-:S04]  /*20a0*/  LEA R2, P0, R8, UR10, 0x2 ;  /* 0x0000000a08027c11 */ /* 0x000fc8000f8010ff */
[----:B------:R-:W-:Y:S02]  /*20b0*/  LEA.HI.X R3, R8, UR11, R3, 0x2, P0 ;  /* 0x0000000b08037c11 */ /* 0x000fe400080f1403 */
[----:B------:R-:W-:Y:S02]  /*20c0*/  ISETP.NE.AND P0, PT, R0, RZ, PT ;  /* 0x000000ff0000720c */ /* 0x000fe40003f05270 */
[----:B------:R-:W-:Y:S01]  /*20d0*/  IADD3 R8, P1, PT, R9, 0x200, RZ ;  /* 0x0000020009087810 */ /* 0x000fe20007f3e0ff */
[----:B---3--:R1:W-:Y:S04]  /*20e0*/  STG.E desc[UR8][R2.64], R7 ;  /* 0x0000000702007986 */ /* 0x0083e8000c101908 */
[----:B------:R-:W-:Y:S02]  /*20f0*/  IMAD.MOV.U32 R9, RZ, RZ, R8 ;  /* 0x000000ffff097224 */ /* 0x000fe400078e0008 */
[----:B------:R-:W-:-:S04]  /*2100*/  IMAD.X R11, RZ, RZ, R11, P1 ;  /* 0x000000ffff0b7224 */ /* 0x000fc800008e060b */
[----:B------:R-:W-:Y:S05]  /*2110*/  @P0 BRA `(.L_x_48) ;  /* 0xfffffffc00c00947 */ /* 0x000fea000383ffff */
[----:B------:R-:W-:Y:S05]  /*2120*/  BSYNC.RECONVERGENT B1 ;  /* 0x0000000000017941 */ /* 0x000fea0003800200 */
.L_x_47:
[----:B------:R-:W-:-:S07]  /*2130*/  IMAD.MOV.U32 R0, RZ, RZ, R8 ;  /* 0x000000ffff007224 */ /* 0x000fce00078e0008 */
.L_x_46:
[----:B------:R-:W-:Y:S05]  /*2140*/  BSYNC.RECONVERGENT B0 ;  /* 0x0000000000007941 */ /* 0x000fea0003800200 */
.L_x_45:
[----:B------:R-:W-:-:S13]  /*2150*/  ISETP.GE.U32.AND P0, PT, R13, 0x600, PT ;  /* 0x000006000d00780c */ /* 0x000fda0003f06070 */
[----:B------:R-:W-:Y:S05]  /*2160*/  @!P0 EXIT ;  /* 0x000000000000894d */ /* 0x000fea0003800000 */
[----:B------:R-:W2:Y:S01]  /*2170*/  S2UR UR5, SR_CgaCtaId ;  /* 0x00000000000579c3 */ /* 0x000ea20000008800 */
[----:B------:R-:W-:Y:S01]  /*2180*/  UMOV UR4, 0x400 ;  /* 0x0000040000047882 */ /* 0x000fe20000000000 */
[----:B------:R-:W-:Y:S01]  /*2190*/  UISETP.NE.AND UP0, UPT, UR6, URZ, UPT ;  /* 0x000000ff0600728c */ /* 0x000fe2000bf05270 */
[----:B------:R-:W-:Y:S02]  /*21a0*/  IMAD.MOV.U32 R19, RZ, RZ, RZ ;  /* 0x000000ffff137224 */ /* 0x000fe400078e00ff */
[----:B------:R-:W-:-:S03]  /*21b0*/  IMAD.MOV.U32 R21, RZ, RZ, RZ ;  /* 0x000000ffff157224 */ /* 0x000fc600078e00ff */
[----:B-1----:R-:W1:Y:S01]  /*21c0*/  LDC.64 R2, c[0x0][0x390] ;  /* 0x0000e400ff027b82 */ /* 0x002e620000000a00 */
[----:B------:R-:W-:Y:S01]  /*21d0*/  PLOP3.LUT P0, PT, PT, PT, UP0, 0x80, 0x8 ;  /* 0x000000000008781c */ /* 0x000fe20003f0f008 */
[----:B------:R-:W-:Y:S02]  /*21e0*/  UISETP.NE.AND UP0, UPT, UR6, URZ, UPT ;  /* 0x000000ff0600728c */ /* 0x000fe4000bf05270 */
[----:B--2---:R-:W-:-:S06]  /*21f0*/  ULEA UR4, UR5, UR4, 0x18 ;  /* 0x0000000405047291 */ /* 0x004fcc000f8ec0ff */
[C---:B------:R-:W-:Y:S01]  /*2200*/  LEA R14, R0.reuse, UR4, 0x2 ;  /* 0x00000004000e7c11 */ /* 0x040fe2000f8e10ff */
[----:B-1----:R-:W-:-:S04]  /*2210*/  IMAD.WIDE.U32 R2, R0, 0x4, R2 ;  /* 0x0000000400027825 */ /* 0x002fc800078e0002 */
[----:B------:R-:W-:-:S07]  /*2220*/  VIADD R14, R14, 0x1000 ;  /* 0x000010000e0e7836 */ /* 0x000fce0000000000 */
.L_x_49:
[----:B--2---:R-:W1:Y:S01]  /*2230*/  @!P0 LDC.64 R8, c[0x0][0x3d0] ;  /* 0x0000f400ff088b82 */ /* 0x004e620000000a00 */
[----:B------:R-:W-:Y:S01]  /*2240*/  CS2R R4, SRZ ;  /* 0x0000000000047805 */ /* 0x000fe2000001ff00 */
[----:B------:R-:W2:Y:S04]  /*2250*/  LDS R15, [R14+-0x1000] ;  /* 0xfff000000e0f7984 */ /* 0x000ea80000000800 */
[----:B------:R-:W3:Y:S04]  /*2260*/  LDS R17, [R14+-0x800] ;  /* 0xfff800000e117984 */ /* 0x000ee80000000800 */
[----:B-1----:R-:W4:Y:S01]  /*2270*/  @!P0 LDG.E.64 R4, desc[UR8][R8.64] ;  /* 0x0000000808048981 */ /* 0x002f22000c1e1b00 */
[----:B------:R-:W-:-:S13]  /*2280*/  PLOP3.LUT P0, PT, PT, PT, UP0, 0x80, 0x8 ;  /* 0x000000000008781c */ /* 0x000fda0003f0f008 */
[----:B------:R-:W1:Y:S01]  /*2290*/  @!P0 LDC.64 R10, c[0x0][0x3d0] ;  /* 0x0000f400ff0a8b82 */ /* 0x000e620000000a00 */
[----:B----4-:R-:W-:-:S04]  /*22a0*/  LEA R7, P1, R4, R19, 0x2 ;  /* 0x0000001304077211 */ /* 0x010fc800078210ff */
[----:B------:R-:W-:Y:S02]  /*22b0*/  LEA.HI.X R5, R4, R21, R5, 0x2, P1 ;  /* 0x0000001504057211 */ /* 0x000fe400008f1405 */
[----:B------:R-:W-:-:S05]  /*22c0*/  IADD3 R6, P1, PT, R2, R7, RZ ;  /* 0x0000000702067210 */ /* 0x000fca0007f3e0ff */
[----:B------:R-:W-:Y:S01]  /*22d0*/  IMAD.X R7, R3, 0x1, R5, P1 ;  /* 0x0000000103077824 */ /* 0x000fe200008e0605 */
[----:B------:R-:W-:-:S04]  /*22e0*/  CS2R R4, SRZ ;  /* 0x0000000000047805 */ /* 0x000fc8000001ff00 */
[----:B--2---:R2:W-:Y:S04]  /*22f0*/  STG.E desc[UR8][R6.64], R15 ;  /* 0x0000000f06007986 */ /* 0x0045e8000c101908 */
[----:B-1----:R-:W4:Y:S01]  /*2300*/  @!P0 LDG.E.64 R4, desc[UR8][R10.64] ;  /* 0x000000080a048981 */ /* 0x002f22000c1e1b00 */
[----:B------:R-:W1:Y:S03]  /*2310*/  @!P0 LDC.64 R12, c[0x0][0x3d0] ;  /* 0x0000f400ff0c8b82 */ /* 0x000e660000000a00 */
[----:B------:R-:W5:Y:S01]  /*2320*/  LDS R15, [R14] ;  /* 0x000000000e0f7984 */ /* 0x000f620000000800 */
[----:B----4-:R-:W-:-:S04]  /*2330*/  LEA R9, P1, R4, R19, 0x2 ;  /* 0x0000001304097211 */ /* 0x010fc800078210ff */
[----:B------:R-:W-:Y:S02]  /*2340*/  LEA.HI.X R5, R4, R21, R5, 0x2, P1 ;  /* 0x0000001504057211 */ /* 0x000fe400008f1405 */
[----:B------:R-:W-:-:S05]  /*2350*/  IADD3 R8, P1, PT, R2, R9, RZ ;  /* 0x0000000902087210 */ /* 0x000fca0007f3e0ff */
[----:B------:R-:W-:Y:S01]  /*2360*/  IMAD.X R9, R3, 0x1, R5, P1 ;  /* 0x0000000103097824 */ /* 0x000fe200008e0605 */
[----:B------:R-:W-:-:S04]  /*2370*/  CS2R R4, SRZ ;  /* 0x0000000000047805 */ /* 0x000fc8000001ff00 */
[----:B---3--:R-:W-:Y:S04]  /*2380*/  STG.E desc[UR8][R8.64+0x800], R17 ;  /* 0x0008001108007986 */ /* 0x008fe8000c101908 */
[----:B-1----:R-:W2:Y:S01]  /*2390*/  @!P0 LDG.E.64 R4, desc[UR8][R12.64] ;  /* 0x000000080c048981 */ /* 0x002ea2000c1e1b00 */
[----:B------:R-:W1:Y:S03]  /*23a0*/  @!P0 LDC.64 R10, c[0x0][0x3d0] ;  /* 0x0000f400ff0a8b82 */ /* 0x000e660000000a00 */
[----:B------:R3:W4:Y:S01]  /*23b0*/  LDS R9, [R14+0x800] ;  /* 0x000800000e097984 */ /* 0x0007220000000800 */
[----:B--2---:R-:W-:-:S04]  /*23c0*/  LEA R7, P1, R4, R19, 0x2 ;  /* 0x0000001304077211 */ /* 0x004fc800078210ff */
[----:B------:R-:W-:Y:S02]  /*23d0*/  LEA.HI.X R5, R4, R21, R5, 0x2, P1 ;  /* 0x0000001504057211 */ /* 0x000fe400008f1405 */
[----:B------:R-:W-:-:S05]  /*23e0*/  IADD3 R6, P1, PT, R2, R7, RZ ;  /* 0x0000000702067210 */ /* 0x000fca0007f3e0ff */
[----:B------:R-:W-:Y:S01]  /*23f0*/  IMAD.X R7, R3, 0x1, R5, P1 ;  /* 0x0000000103077824 */ /* 0x000fe200008e0605 */
[----:B------:R-:W-:-:S04]  /*2400*/  CS2R R4, SRZ ;  /* 0x0000000000047805 */ /* 0x000fc8000001ff00 */
[----:B-----5:R2:W-:Y:S04]  /*2410*/  STG.E desc[UR8][R6.64+0x1000], R15 ;  /* 0x0010000f06007986 */ /* 0x0205e8000c101908 */
[----:B-1----:R-:W5:Y:S01]  /*2420*/  @!P0 LDG.E.64 R4, desc[UR8][R10.64] ;  /* 0x000000080a048981 */ /* 0x002f62000c1e1b00 */
[----:B------:R-:W-:Y:S02]  /*2430*/  VIADD R0, R0, 0x800 ;  /* 0x0000080000007836 */ /* 0x000fe40000000000 */
[----:B---3--:R-:W-:Y:S01]  /*2440*/  VIADD R14, R14, 0x2000 ;  /* 0x000020000e0e7836 */ /* 0x008fe20000000000 */
[----:B-----5:R-:W-:Y:S02]  /*2450*/  LEA R13, P1, R4, R19, 0x2 ;  /* 0x00000013040d7211 */ /* 0x020fe400078210ff */
[----:B------:R-:W-:-:S02]  /*2460*/  IADD3 R19, P2, PT, R19, 0x2000, RZ ;  /* 0x0000200013137810 */ /* 0x000fc40007f5e0ff */
[----:B------:R-:W-:Y:S02]  /*2470*/  LEA.HI.X R5, R4, R21, R5, 0x2, P1 ;  /* 0x0000001504057211 */ /* 0x000fe400008f1405 */
[----:B------:R-:W-:Y:S01]  /*2480*/  IADD3 R4, P1, PT, R2, R13, RZ ;  /* 0x0000000d02047210 */ /* 0x000fe20007f3e0ff */
[----:B------:R-:W-:-:S04]  /*2490*/  IMAD.X R21, RZ, RZ, R21, P2 ;  /* 0x000000ffff157224 */ /* 0x000fc800010e0615 */
[----:B------:R-:W-:Y:S01]  /*24a0*/  IMAD.X R5, R3, 0x1, R5, P1 ;  /* 0x0000000103057824 */ /* 0x000fe200008e0605 */
[----:B------:R-:W-:-:S04]  /*24b0*/  ISETP.GE.AND P1, PT, R0, R59, PT ;  /* 0x0000003b0000720c */ /* 0x000fc80003f26270 */
[----:B----4-:R2:W-:Y:S09]  /*24c0*/  STG.E desc[UR8][R4.64+0x1800], R9 ;  /* 0x0018000904007986 */ /* 0x0105f2000c101908 */
[----:B------:R-:W-:Y:S05]  /*24d0*/  @!P1 BRA `(.L_x_49) ;  /* 0xfffffffc00549947 */ /* 0x000fea000383ffff */
[----:B------:R-:W-:Y:S05]  /*24e0*/  EXIT ;  /* 0x000000000000794d */ /* 0x000fea0003800000 */
.L_x_1:
[----:B------:R-:W0:Y:S01]  /*24f0*/  S2R R38, SR_TID.X ;  /* 0x0000000000267919 */ /* 0x000e220000002100 */
[----:B------:R-:W1:Y:S01]  /*2500*/  LDC R36, c[0x0][0x3c8] ;  /* 0x0000f200ff247b82 */ /* 0x000e620000000800 */
[----:B------:R-:W2:Y:S01]  /*2510*/  LDCU.U8 UR4, c[0x0][0x3b8] ;  /* 0x00007700ff0477ac */ /* 0x000ea20008000000 */
[----:B------:R-:W3:Y:S06]  /*2520*/  LDCU.64 UR10, c[0x0][0x388] ;  /* 0x00007100ff0a77ac */ /* 0x000eec0008000a00 */
[----:B------:R-:W4:Y:S08]  /*2530*/  LDC R2, c[0x0][0x3cc] ;  /* 0x0000f300ff027b82 */ /* 0x000f300000000800 */
[----:B------:R-:W-:Y:S01]  /*2540*/  BAR.SYNC.DEFER_BLOCKING 0x0 ;  /* 0x0000000000007b1d */ /* 0x000fe20000010000 */
[----:B--2---:R-:W-:Y:S01]  /*2550*/  ISETP.NE.AND P0, PT, RZ, UR4, PT ;  /* 0x00000004ff007c0c */ /* 0x004fe2000bf05270 */
[----:B------:R-:W-:-:S03]  /*2560*/  USHF.R.S32.HI UR4, URZ, 0x1f, UR7 ;  /* 0x0000001fff047899 */ /* 0x000fc60008011407 */
[----:B-1----:R-:W-:Y:S01]  /*2570*/  SEL R36, R36, RZ, !P0 ;  /* 0x000000ff24247207 */ /* 0x002fe20004000000 */
[----:B0-----:R-:W-:Y:S01]  /*2580*/  IMAD R37, R38, 0xe, RZ ;  /* 0x0000000e26257824 */ /* 0x001fe200078e02ff */
[----:B----4-:R-:W-:-:S04]  /*2590*/  SEL R2, R2, RZ, !P0 ;  /* 0x000000ff02027207 */ /* 0x010fc80004000000 */
[----:B------:R-:W-:-:S04]  /*25a0*/  IADD3 R3, P1, P2, R37, UR7, R36 ;  /* 0x0000000725037c10 */ /* 0x000fc8000fa3e024 */
[----:B---3--:R-:W-:Y:S02]  /*25b0*/  LEA R12, P0, R3, UR10, 0x2 ;  /* 0x0000000a030c7c11 */ /* 0x008fe4000f8010ff */
[----:B------:R-:W-:-:S04]  /*25c0*/  IADD3.X R2, PT, PT, RZ, UR4, R2, P1, P2 ;  /* 0x00000004ff027c10 */ /* 0x000fc80008fe4402 */
        /* <DEDUP_REMOVED lines=14> */
[----:B------:R0:W5:Y:S01]  /*26b0*/  LDG.E R27, desc[UR8][R12.64+0x34] ;  /* 0x000034080c1b7981 */ /* 0x000162000c1e1900 */
[----:B------:R-:W-:Y:S01]  /*26c0*/  IMAD.MOV.U32 R28, RZ, RZ, 0x2 ;  /* 0x00000002ff1c7424 */ /* 0x000fe200078e00ff */
[----:B------:R-:W1:Y:S01]  /*26d0*/  S2UR UR5, SR_CgaCtaId ;  /* 0x00000000000579c3 */ /* 0x000e620000008800 */
[----:B------:R-:W-:Y:S01]  /*26e0*/  UMOV UR4, 0x400 ;  /* 0x0000040000047882 */ /* 0x000fe20000000000 */
[----:B------:R-:W0:Y:S01]  /*26f0*/  S2R R58, SR_LANEID ;  /* 0x00000000003a7919 */ /* 0x000e220000000000 */
[----:B------:R-:W-:Y:S01]  /*2700*/  SHF.R.U32.HI R40, RZ, 0x5, R38 ;  /* 0x00000005ff287819 */ /* 0x000fe20000011626 */
[----:B-1----:R-:W-:-:S04]  /*2710*/  ULEA UR4, UR5, UR4, 0x18 ;  /* 0x0000000405047291 */ /* 0x002fc8000f8ec0ff */
[----:B------:R-:W-:Y:S01]  /*2720*/  BAR.SYNC.DEFER_BLOCKING 0x0 ;  /* 0x0000000000007b1d */ /* 0x000fe20000010000 */
[----:B--2---:R-:W-:Y:S02]  /*2730*/  ISETP.NE.AND P0, PT, R2, 0x1, PT ;  /* 0x000000010200780c */ /* 0x004fe40003f05270 */
[----:B---3--:R-:W-:Y:S02]  /*2740*/  ISETP.NE.AND P1, PT, R3, 0x1, PT ;  /* 0x000000010300780c */ /* 0x008fe40003f25270 */
[----:B------:R-:W-:Y:S02]  /*2750*/  SEL R14, RZ, 0x1, P0 ;  /* 0x00000001ff0e7807 */ /* 0x000fe40000000000 */
[----:B----4-:R-:W-:-:S07]  /*2760*/  ISETP.NE.AND P2, PT, R4, 0x1, PT ;  /* 0x000000010400780c */ /* 0x010fce0003f45270 */
[----:B------:R-:W-:Y:S01]  /*2770*/  @P0 IMAD.MOV R28, RZ, RZ, 0x1 ;  /* 0x00000001ff1c0424 */ /* 0x000fe200078e02ff */
[----:B-----5:R-:W-:Y:S01]  /*2780*/  ISETP.NE.AND P0, PT, R5, 0x1, PT ;  /* 0x000000010500780c */ /* 0x020fe20003f05270 */
[----:B------:R-:W-:Y:S01]  /*2790*/  @P1 IMAD.MOV R28, RZ, RZ, R14 ;  /* 0x000000ffff1c1224 */ /* 0x000fe200078e020e */
[----:B------:R-:W-:-:S03]  /*27a0*/  ISETP.NE.AND P1, PT, R6, 0x1, PT ;  /* 0x000000010600780c */ /* 0x000fc60003f25270 */
[----:B------:R-:W-:Y:S02]  /*27b0*/  VIADD R29, R28, 0x1 ;  /* 0x000000011c1d7836 */ /* 0x000fe40000000000 */
[----:B------:R-:W-:Y:S01]  /*27c0*/  @P2 IMAD.MOV R29, RZ, RZ, R28 ;  /* 0x000000ffff1d2224 */ /* 0x000fe200078e021c */
[----:B0-----:R-:W-:-:S03]  /*27d0*/  ISETP.NE.AND P2, PT, R58, RZ, PT ;  /* 0x000000ff3a00720c */ /* 0x001fc60003f45270 */
[----:B------:R-:W-:Y:S02]  /*27e0*/  VIADD R30, R29, 0x1 ;  /* 0x000000011d1e7836 */ /* 0x000fe40000000000 */
[----:B------:R-:W-:Y:S01]  /*27f0*/  @P0 IMAD.MOV R30, RZ, RZ, R29 ;  /* 0x000000ffff1e0224 */ /* 0x000fe200078e021d */
[----:B------:R-:W-:-:S03]  /*2800*/  ISETP.NE.AND P0, PT, R7, 0x1, PT ;  /* 0x000000010700780c */ /* 0x000fc60003f05270 */
[----:B------:R-:W-:Y:S02]  /*2810*/  VIADD R31, R30, 0x1 ;  /* 0x000000011e1f7836 */ /* 0x000fe40000000000 */
[----:B------:R-:W-:Y:S01]  /*2820*/  @P1 IMAD.MOV R31, RZ, RZ, R30 ;  /* 0x000000ffff1f1224 */ /* 0x000fe200078e021e */
[----:B------:R-:W-:-:S03]  /*2830*/  ISETP.NE.AND P1, PT, R8, 0x1, PT ;  /* 0x000000010800780c */ /* 0x000fc60003f25270 */
[----:B------:R-:W-:-:S04]  /*2840*/  VIADD R32, R31, 0x1 ;  /* 0x000000011f207836 */ /* 0x000fc80000000000 */
        /* <DEDUP_REMOVED lines=24> */
[----:B------:R-:W-:-:S05]  /*29d0*/  @P0 IMAD.MOV R39, RZ, RZ, R12 ;  /* 0x000000ffff270224 */ /* 0x000fca00078e020c */
[----:B------:R-:W0:Y:S01]  /*29e0*/  SHFL.UP P0, R12, R39, 0x1, RZ ;  /* 0x04200000270c7989 */ /* 0x000e2200000000ff */
[----:B------:R-:W-:Y:S01]  /*29f0*/  @!P1 LEA R41, R40, UR4, 0x2 ;  /* 0x0000000428299c11 */ /* 0x000fe2000f8e10ff */
[----:B0-----:R-:W-:-:S05]  /*2a00*/  @P0 IMAD.IADD R12, R12, 0x1, R39 ;  /* 0x000000010c0c0824 */ /* 0x001fca00078e0227 */
[----:B------:R-:W0:Y:S02]  /*2a10*/  SHFL.UP P0, R13, R12, 0x2, RZ ;  /* 0x044000000c0d7989 */ /* 0x000e2400000000ff */
[----:B0-----:R-:W-:-:S05]  /*2a20*/  @P0 IMAD.IADD R13, R12, 0x1, R13 ;  /* 0x000000010c0d0824 */ /* 0x001fca00078e020d */
[----:B------:R-:W0:Y:S02]  /*2a30*/  SHFL.UP P0, R14, R13, 0x4, RZ ;  /* 0x048000000d0e7989 */ /* 0x000e2400000000ff */
[----:B0-----:R-:W-:-:S05]  /*2a40*/  @P0 IMAD.IADD R14, R13, 0x1, R14 ;  /* 0x000000010d0e0824 */ /* 0x001fca00078e020e */
[----:B------:R-:W0:Y:S02]  /*2a50*/  SHFL.UP P0, R15, R14, 0x8, RZ ;  /* 0x050000000e0f7989 */ /* 0x000e2400000000ff */
[----:B0-----:R-:W-:-:S05]  /*2a60*/  @P0 IMAD.IADD R15, R14, 0x1, R15 ;  /* 0x000000010e0f0824 */ /* 0x001fca00078e020f */
[----:B------:R-:W0:Y:S02]  /*2a70*/  SHFL.UP P0, R42, R15, 0x10, RZ ;  /* 0x060000000f2a7989 */ /* 0x000e2400000000ff */
[----:B0-----:R-:W-:Y:S01]  /*2a80*/  @P0 IMAD.IADD R42, R15, 0x1, R42 ;  /* 0x000000010f2a0824 */ /* 0x001fe200078e022a */
[----:B------:R-:W-:-:S03]  /*2a90*/  ISETP.NE.AND P0, PT, R40, 0x2, PT ;  /* 0x000000022800780c */ /* 0x000fc60003f05270 */
[----:B------:R-:W-:Y:S01]  /*2aa0*/  IMAD.IADD R39, R42, 0x1, -R39 ;  /* 0x000000012a277824 */ /* 0x000fe200078e0a27 */
[----:B------:R-:W-:Y:S01]  /*2ab0*/  @!P1 STS [R41], R42 ;  /* 0x0000002a29009388 */ /* 0x000fe20000000800 */
[----:B------:R-:W-:Y:S01]  /*2ac0*/  BAR.SYNC.DEFER_BLOCKING 0x0 ;  /* 0x0000000000007b1d */ /* 0x000fe20000010000 */
[----:B------:R-:W-:-:S05]  /*2ad0*/  ISETP.NE.AND P1, PT, R40, 0xf, PT ;  /* 0x0000000f2800780c */ /* 0x000fca0003f25270 */
[----:B------:R-:W0:Y:S04]  /*2ae0*/  LDS.128 R20, [UR4] ;  /* 0x00000004ff147984 */ /* 0x000e280008000c00 */
[----:B------:R-:W1:Y:S04]  /*2af0*/  LDS.128 R12, [UR4+0x10] ;  /* 0x00001004ff0c7984 */ /* 0x000e680008000c00 */
[----:B------:R-:W2:Y:S01]  /*2b00*/  LDS.128 R16, [UR4+0x20] ;  /* 0x00002004ff107984 */ /* 0x000ea20008000c00 */
[----:B0-----:R-:W-:-:S04]  /*2b10*/  IMAD.IADD R21, R20, 0x1, R21 ;  /* 0x0000000114157824 */ /* 0x001fc800078e0215 */
[----:B------:R-:W-:Y:S01]  /*2b20*/  IMAD.IADD R22, R22, 0x1, R21 ;  /* 0x0000000116167824 */ /* 0x000fe200078e0215 */
[----:B------:R-:W-:Y:S02]  /*2b30*/  SEL R20, R21, R20, !P0 ;  /* 0x0000001415147207 */ /* 0x000fe40004000000 */
[----:B------:R-:W-:Y:S01]  /*2b40*/  ISETP.NE.AND P0, PT, R40, 0x3, PT ;  /* 0x000000032800780c */ /* 0x000fe20003f05270 */
[----:B------:R-:W-:-:S03]  /*2b50*/  IMAD.IADD R23, R23, 0x1, R22 ;  /* 0x0000000117177824 */ /* 0x000fc600078e0216 */
[----:B------:R-:W-:Y:S01]  /*2b60*/  SEL R20, R22, R20, !P0 ;  /* 0x0000001416147207 */ /* 0x000fe20004000000 */
[----:B-1----:R-:W-:Y:S01]  /*2b70*/  IMAD.IADD R12, R23, 0x1, R12 ;  /* 0x00000001170c7824 */ /* 0x002fe200078e020c */
[----:B------:R-:W-:-:S03]  /*2b80*/  ISETP.NE.AND P0, PT, R40, 0x4, PT ;  /* 0x000000042800780c */ /* 0x000fc60003f05270 */
[----:B------:R-:W-:Y:S01]  /*2b90*/  IMAD.IADD R13, R13, 0x1, R12 ;  /* 0x000000010d0d7824 */ /* 0x000fe200078e020c */
[----:B------:R-:W-:Y:S02]  /*2ba0*/  SEL R20, R23, R20, !P0 ;  /* 0x0000001417147207 */ /* 0x000fe40004000000 */
[----:B------:R-:W-:Y:S01]  /*2bb0*/  ISETP.NE.AND P0, PT, R40, 0x5, PT ;  /* 0x000000052800780c */ /* 0x000fe20003f05270 */
[----:B------:R-:W-:-:S03]  /*2bc0*/  IMAD.IADD R14, R14, 0x1, R13 ;  /* 0x000000010e0e7824 */ /* 0x000fc600078e020d */
[----:B------:R-:W-:Y:S01]  /*2bd0*/  SEL R41, R12, R20, !P0 ;  /* 0x000000140c297207 */ /* 0x000fe20004000000 */
[----:B------:R-:W-:Y:S01]  /*2be0*/  IMAD.IADD R15, R15, 0x1, R14 ;  /* 0x000000010f0f7824 */ /* 0x000fe200078e020e */
[----:B------:R-:W0:Y:S01]  /*2bf0*/  LDS.128 R20, [UR4+0x30] ;  /* 0x00003004ff147984 */ /* 0x000e220008000c00 */
[C---:B------:R-:W-:Y:S01]  /*2c00*/  ISETP.NE.AND P0, PT, R40.reuse, 0x6, PT ;  /* 0x000000062800780c */ /* 0x040fe20003f05270 */
[----:B------:R-:W1:Y:S01]  /*2c10*/  LDC R12, c[0x0][0x380] ;  /* 0x0000e000ff0c7b82 */ /* 0x000e620000000800 */
[----:B--2---:R-:W-:Y:S02]  /*2c20*/  IMAD.IADD R16, R15, 0x1, R16 ;  /* 0x000000010f107824 */ /* 0x004fe400078e0210 */
[----:B------:R-:W-:Y:S01]  /*2c30*/  SEL R41, R13, R41, !P0 ;  /* 0x000000290d297207 */ /* 0x000fe20004000000 */
[----:B------:R-:W-:Y:S01]  /*2c40*/  IMAD.MOV.U32 R13, RZ, RZ, R38 ;  /* 0x000000ffff0d7224 */ /* 0x000fe200078e0026 */
[----:B------:R-:W-:Y:S01]  /*2c50*/  ISETP.NE.AND P0, PT, R40, 0x7, PT ;  /* 0x000000072800780c */ /* 0x000fe20003f05270 */
[----:B------:R-:W-:-:S03]  /*2c60*/  IMAD.IADD R17, R17, 0x1, R16 ;  /* 0x0000000111117824 */ /* 0x000fc600078e0210 */
[----:B------:R-:W-:Y:S01]  /*2c70*/  SEL R41, R14, R41, !P0 ;  /* 0x000000290e297207 */ /* 0x000fe20004000000 */
[----:B------:R-:W-:Y:S01]  /*2c80*/  IMAD.IADD R18, R18, 0x1, R17 ;  /* 0x0000000112127824 */ /* 0x000fe200078e0211 */
[C---:B------:R-:W-:Y:S02]  /*2c90*/  ISETP.NE.AND P0, PT, R40.reuse, 0x8, PT ;  /* 0x000000082800780c */ /* 0x040fe40003f05270 */
[----:B------:R-:W-:Y:S01]  /*2ca0*/  SEL R14, R39, RZ, P2 ;  /* 0x000000ff270e7207 */ /* 0x000fe20001000000 */
[----:B------:R-:W-:Y:S01]  /*2cb0*/  IMAD.IADD R19, R19, 0x1, R18 ;  /* 0x0000000113137824 */ /* 0x000fe200078e0212 */
[----:B------:R-:W-:Y:S02]  /*2cc0*/  SEL R41, R15, R41, !P0 ;  /* 0x000000290f297207 */ /* 0x000fe40004000000 */
[----:B------:R-:W-:-:S04]  /*2cd0*/  ISETP.NE.AND P0, PT, R40, 0x9, PT ;  /* 0x000000092800780c */ /* 0x000fc80003f05270 */
[----:B------:R-:W-:Y:S02]  /*2ce0*/  SEL R41, R16, R41, !P0 ;  /* 0x0000002910297207 */ /* 0x000fe40004000000 */
[----:B------:R-:W-:Y:S02]  /*2cf0*/  ISETP.NE.AND P0, PT, R40, 0xa, PT ;  /* 0x0000000a2800780c */ /* 0x000fe40003f05270 */
[----:B-1----:R-:W-:Y:S02]  /*2d00*/  IADD3 R37, PT, PT, R12, UR7, R37 ;  /* 0x000000070c257c10 */ /* 0x002fe4000fffe025 */
[----:B------:R-:W-:Y:S02]  /*2d10*/  SEL R41, R17, R41, !P0 ;  /* 0x0000002911297207 */ /* 0x000fe40004000000 */
[----:B------:R-:W-:Y:S01]  /*2d20*/  ISETP.NE.AND P0, PT, R40, 0xb, PT ;  /* 0x0000000b2800780c */ /* 0x000fe20003f05270 */
[----:B------:R-:W-:-:S03]  /*2d30*/  IMAD.IADD R12, R36, 0x1, R37 ;  /* 0x00000001240c7824 */ /* 0x000fc600078e0225 */
[----:B------:R-:W-:Y:S01]  /*2d40*/  SEL R41, R18, R41, !P0 ;  /* 0x0000002912297207 */ /* 0x000fe20004000000 */
[----:B------:R-:W-:Y:S01]  /*2d50*/  VIADD R56, R12, 0x1 ;  /* 0x000000010c387836 */ /* 0x000fe20000000000 */
[----:B------:R-:W-:Y:S01]  /*2d60*/  ISETP.NE.AND P0, PT, R40, 0xc, PT ;  /* 0x0000000c2800780c */ /* 0x000fe20003f05270 */
[C---:B------:R-:W-:Y:S02]  /*2d70*/  VIADD R55, R12.reuse, 0x2 ;  /* 0x000000020c377836 */ /* 0x040fe40000000000 */
[C---:B0-----:R-:W-:Y:S01]  /*2d80*/  IMAD.IADD R20, R19.reuse, 0x1, R20 ;  /* 0x0000000113147824 */ /* 0x041fe200078e0214 */
[----:B------:R-:W-:Y:S01]  /*2d90*/  SEL R41, R19, R41, !P0 ;  /* 0x0000002913297207 */ /* 0x000fe20004000000 */
[----:B------:R-:W-:Y:S01]  /*2da0*/  VIADD R54, R12, 0x3 ;  /* 0x000000030c367836 */ /* 0x000fe20000000000 */
[----:B------:R-:W-:Y:S01]  /*2db0*/  ISETP.NE.AND P0, PT, R40, 0xd, PT ;  /* 0x0000000d2800780c */ /* 0x000fe20003f05270 */
[----:B------:R-:W-:Y:S02]  /*2dc0*/  IMAD.IADD R21, R21, 0x1, R20 ;  /* 0x0000000115157824 */ /* 0x000fe400078e0214 */
[----:B------:R-:W-:Y:S01]  /*2dd0*/  VIADD R53, R12, 0x4 ;  /* 0x000000040c357836 */ /* 0x000fe20000000000 */
[----:B------:R-:W-:Y:S01]  /*2de0*/  SEL R41, R20, R41, !P0 ;  /* 0x0000002914297207 */ /* 0x000fe20004000000 */
[----:B------:R-:W-:Y:S01]  /*2df0*/  IMAD.IADD R22, R22, 0x1, R21 ;  /* 0x0000000116167824 */ /* 0x000fe200078e0215 */
[----:B------:R-:W-:Y:S01]  /*2e00*/  ISETP.NE.AND P0, PT, R40, 0xe, PT ;  /* 0x0000000e2800780c */ /* 0x000fe20003f05270 */
[----:B------:R-:W-:-:S02]  /*2e10*/  VIADD R52, R12, 0x5 ;  /* 0x000000050c347836 */ /* 0x000fc40000000000 */
[----:B------:R-:W-:Y:S01]  /*2e20*/  IMAD.IADD R23, R23, 0x1, R22 ;  /* 0x0000000117177824 */ /* 0x000fe200078e0216 */
[----:B------:R-:W-:Y:S01]  /*2e30*/  SEL R41, R21, R41, !P0 ;  /* 0x0000002915297207 */ /* 0x000fe20004000000 */
[C---:B------:R-:W-:Y:S01]  /*2e40*/  VIADD R43, R12.reuse, 0x6 ;  /* 0x000000060c2b7836 */ /* 0x040fe20000000000 */
[C---:B------:R-:W-:Y:S01]  /*2e50*/  ISETP.GE.U32.AND P0, PT, R13.reuse, 0x20, PT ;  /* 0x000000200d00780c */ /* 0x040fe20003f06070 */
[----:B------:R-:W-:Y:S01]  /*2e60*/  VIADD R42, R12, 0x7 ;  /* 0x000000070c2a7836 */ /* 0x000fe20000000000 */
[----:B------:R-:W-:Y:S01]  /*2e70*/  SEL R41, R22, R41, !P1 ;  /* 0x0000002916297207 */ /* 0x000fe20004800000 */
[C---:B------:R-:W-:Y:S01]  /*2e80*/  VIADD R40, R12.reuse, 0x9 ;  /* 0x000000090c287836 */ /* 0x040fe20000000000 */
[----:B------:R-:W-:Y:S01]  /*2e90*/  ISETP.GT.U32.AND P1, PT, R13, 0x1f, PT ;  /* 0x0000001f0d00780c */ /* 0x000fe20003f24070 */
[----:B------:R-:W-:Y:S02]  /*2ea0*/  VIADD R38, R12, 0xa ;  /* 0x0000000a0c267836 */ /* 0x000fe40000000000 */
[----:B------:R-:W-:-:S02]  /*2eb0*/  IMAD.IADD R14, R41, 0x1, R14 ;  /* 0x00000001290e7824 */ /* 0x000fc400078e020e */
[C---:B------:R-:W-:Y:S02]  /*2ec0*/  VIADD R41, R12.reuse, 0x8 ;  /* 0x000000080c297836 */ /* 0x040fe40000000000 */
[C---:B------:R-:W-:Y:S01]  /*2ed0*/  VIADD R37, R12.reuse, 0xb ;  /* 0x0000000b0c257836 */ /* 0x040fe20000000000 */
[----:B------:R-:W-:Y:S01]  /*2ee0*/  SEL R57, R39, R14, !P0 ;  /* 0x0000000e27397207 */ /* 0x000fe20004000000 */
[C---:B------:R-:W-:Y:S02]  /*2ef0*/  VIADD R36, R12.reuse, 0xc ;  /* 0x0000000c0c247836 */ /* 0x040fe40000000000 */
[----:B------:R-:W-:Y:S02]  /*2f00*/  VIADD R15, R12, 0xd ;  /* 0x0000000d0c0f7836 */ /* 0x000fe40000000000 */
[----:B------:R-:W-:Y:S05]  /*2f10*/  @P1 BRA `(.L_x_50) ;  /* 0x0000000800b41947 */ /* 0x000fea0003800000 */
[----:B------:R-:W0:Y:S01]  /*2f20*/  LDC.64 R16, c[0x0][0x3a0] ;  /* 0x0000e800ff107b82 */ /* 0x000e220000000a00 */
[----:B------:R-:W-:Y:S02]  /*2f30*/  ISETP.NE.AND P0, PT, R13, RZ, PT ;  /* 0x000000ff0d00720c */ /* 0x000fe40003f05270 */
[----:B------:R-:W-:-:S05]  /*2f40*/  LOP3.LUT R21, RZ, R13, RZ, 0x33, !PT ;  /* 0x0000000dff157212 */ /* 0x000fca00078e33ff */
[----:B------:R-:W-:-:S06]  /*2f50*/  IMAD.IADD R14, R0, 0x1, R21 ;  /* 0x00000001000e7824 */ /* 0x000fcc00078e0215 */
[----:B------:R-:W-:Y:S01]  /*2f60*/  @!P0 IMAD.MOV.U32 R22, RZ, RZ, 0x64 ;  /* 0x00000064ff168424 */ /* 0x000fe200078e00ff */
[----:B------:R1:W-:Y:S01]  /*2f70*/  @!P0 STS [UR4+0x6c], R23 ;  /* 0x00006c17ff008988 */ /* 0x0003e20008000804 */
[----:B0-----:R-:W-:-:S04]  /*2f80*/  IMAD.WIDE R18, R0, 0x8, R16 ;  /* 0x0000000800127825 */ /* 0x001fc800078e0210 */
[----:B------:R-:W-:Y:S01]  /*2f90*/  IMAD.WIDE R16, R14, 0x8, R16 ;  /* 0x000000080e107825 */ /* 0x000fe200078e0210 */
[----:B------:R1:W-:Y:S01]  /*2fa0*/  @!P0 ST.E.64.STRONG.GPU desc[UR8][R18.64+0x100], R22 ;  /* 0x0001001612008985 */ /* 0x0003e2000c10fb08 */
[----:B------:R-:W-:Y:S05]  /*2fb0*/  NANOSLEEP 0x2a3 ;  /* 0x000002a30000795d */ /* 0x000fea0003800000 */
[----:B------:R-:W2:Y:S01]  /*2fc0*/  LD.E.64.STRONG.GPU R20, desc[UR8][R16.64+0x100] ;  /* 0x0001000810147980 */ /* 0x000ea2000c10fb00 */
[----:B------:R-:W-:Y:S01]  /*2fd0*/  UMOV UR5, 0xffffffff ;  /* 0xffffffff00057882 */ /* 0x000fe20000000000 */
[----:B--2---:R-:W-:Y:S02]  /*2fe0*/  ISETP.NE.AND P0, PT, R20, 0x63, PT ;  /* 0x000000631400780c */ /* 0x004fe40003f05270 */
[----:B-1----:R-:W-:Y:S11]  /*2ff0*/  BRA.DIV UR5, `(.L_x_51) ;  /* 0x0000007a052c7947 */ /* 0x002ff6000b800000 */
[----:B------:R-:W-:-:S13]  /*3000*/  VOTE.ANY P0, !P0 ;  /* 0x0000000000ff7806 */ /* 0x000fda0004000100 */
.L_x_221:
[----:B------:R-:W-:Y:S05]  /*3010*/  @!P0 BRA `(.L_x_52) ;  /* 0x0000000000748947 */ /* 0x000fea0003800000 */
[----:B------:R-:W-:-:S07]  /*3020*/  IMAD.MOV.U32 R39, RZ, RZ, 0x1a6 ;  /* 0x000001a6ff277424 */ /* 0x000fce00078e00ff */
.L_x_54:
[----:B------:R-:W-:Y:S02]  /*3030*/  VIADD R45, R39, 0x1 ;  /* 0x00000001272d7836 */ /* 0x000fe40000000000 */
[----:B------:R-:W-:Y:S02]  /*3040*/  IMAD R0, R0, 0x41a7, RZ ;  /* 0x000041a700007824 */ /* 0x000fe400078e02ff */
[----:B------:R-:W0:Y:S01]  /*3050*/  I2F.U32.RP R22, R45 ;  /* 0x0000002d00167306 */ /* 0x000e220000209000 */
[----:B------:R-:W-:Y:S01]  /*3060*/  IMAD.MOV R47, RZ, RZ, -R45 ;  /* 0x000000ffff2f7224 */ /* 0x000fe200078e0a2d */
[----:B------:R-:W-:Y:S02]  /*3070*/  ISETP.NE.U32.AND P1, PT, R45, RZ, PT ;  /* 0x000000ff2d00720c */ /* 0x000fe40003f25070 */
[----:B------:R-:W-:-:S04]  /*3080*/  LOP3.LUT R0, R0, 0x7fffffff, RZ, 0xc0, !PT ;  /* 0x7fffffff00007812 */ /* 0x000fc800078ec0ff */
[----:B0-----:R-:W0:Y:S02]  /*3090*/  MUFU.RCP R22, R22 ;  /* 0x0000001600167308 */ /* 0x001e240000001000 */
[----:B0-----:R-:W-:-:S06]  /*30a0*/  VIADD R20, R22, 0xffffffe ;  /* 0x0ffffffe16147836 */ /* 0x001fcc0000000000 */
[----:B------:R0:W1:Y:S02]  /*30b0*/  F2I.FTZ.U32.TRUNC.NTZ R21, R20 ;  /* 0x0000001400157305 */ /* 0x000064000021f000 */
[----:B0-----:R-:W-:Y:S02]  /*30c0*/  IMAD.MOV.U32 R20, RZ, RZ, RZ ;  /* 0x000000ffff147224 */ /* 0x001fe400078e00ff */
[----:B-1----:R-:W-:-:S04]  /*30d0*/  IMAD R47, R47, R21, RZ ;  /* 0x000000152f2f7224 */ /* 0x002fc800078e02ff */
[----:B------:R-:W-:-:S06]  /*30e0*/  IMAD.HI.U32 R21, R21, R47, R20 ;  /* 0x0000002f15157227 */ /* 0x000fcc00078e0014 */
[----:B------:R-:W-:-:S04]  /*30f0*/  IMAD.HI.U32 R21, R21, R0, RZ ;  /* 0x0000000015157227 */ /* 0x000fc800078e00ff */
[----:B------:R-:W-:-:S04]  /*3100*/  IMAD.MOV R21, RZ, RZ, -R21 ;  /* 0x000000ffff157224 */ /* 0x000fc800078e0a15 */
[----:B------:R-:W-:-:S05]  /*3110*/  IMAD R22, R45, R21, R0 ;  /* 0x000000152d167224 */ /* 0x000fca00078e0200 */
[----:B------:R-:W-:-:S13]  /*3120*/  ISETP.GE.U32.AND P0, PT, R22, R45, PT ;  /* 0x0000002d1600720c */ /* 0x000fda0003f06070 */
[----:B------:R-:W-:-:S05]  /*3130*/  @P0 IMAD.IADD R22, R22, 0x1, -R45 ;  /* 0x0000000116160824 */ /* 0x000fca00078e0a2d */
[----:B------:R-:W-:-:S13]  /*3140*/  ISETP.GE.U32.AND P0, PT, R22, R45, PT ;  /* 0x0000002d1600720c */ /* 0x000fda0003f06070 */
[----:B------:R-:W-:Y:S01]  /*3150*/  @P0 IMAD.IADD R22, R22, 0x1, -R45 ;  /* 0x0000000116160824 */ /* 0x000fe200078e0a2d */
[----:B------:R-:W-:-:S04]  /*3160*/  @!P1 LOP3.LUT R22, RZ, R45, RZ, 0x33, !PT ;  /* 0x0000002dff169212 */ /* 0x000fc800078e33ff */
[----:B------:R-:W-:Y:S05]  /*3170*/  NANOSLEEP R22 ;  /* 0x000000160000735d */ /* 0x000fea0003800000 */
[----:B------:R-:W2:Y:S01]  /*3180*/  LD.E.64.STRONG.GPU R20, desc[UR8][R16.64+0x100] ;  /* 0x0001000810147980 */ /* 0x000ea2000c10fb00 */
[----:B------:R-:W-:Y:S01]  /*3190*/  UMOV UR5, 0xffffffff ;  /* 0xffffffff00057882 */ /* 0x000fe20000000000 */
[----:B------:R-:W-:Y:S02]  /*31a0*/  SHF.R.U32.HI R39, RZ, 0x1, R39 ;  /* 0x00000001ff277819 */ /* 0x000fe40000011627 */
[----:B--2---:R-:W-:Y:S01]  /*31b0*/  ISETP.NE.AND P0, PT, R20, 0x63, PT ;  /* 0x000000631400780c */ /* 0x004fe20003f05270 */
[----:B------:R-:W-:-:S12]  /*31c0*/  BRA.DIV UR5, `(.L_x_53) ;  /* 0x0000007605d87947 */ /* 0x000fd8000b800000 */
[----:B------:R-:W-:-:S13]  /*31d0*/  VOTE.ANY P0, !P0 ;  /* 0x0000000000ff7806 */ /* 0x000fda0004000100 */
.L_x_224:
[----:B------:R-:W-:Y:S05]  /*31e0*/  @P0 BRA `(.L_x_54) ;  /* 0xfffffffc00900947 */ /* 0x000fea000383ffff */
.L_x_52:
[----:B------:R-:W-:Y:S01]  /*31f0*/  UMOV UR5, 0xffffffff ;  /* 0xffffffff00057882 */ /* 0x000fe20000000000 */
[----:B------:R-:W-:Y:S02]  /*3200*/  ISETP.NE.AND P0, PT, R20, 0x65, PT ;  /* 0x000000651400780c */ /* 0x000fe40003f05270 */
[----:B------:R-:W-:Y:S11]  /*3210*/  BRA.DIV UR5, `(.L_x_55) ;  /* 0x0000007605e47947 */ /* 0x000ff6000b800000 */
[----:B------:R-:W0:Y:S01]  /*3220*/  S2R R59, SR_GEMASK ;  /* 0x00000000003b7919 */ /* 0x000e220000003c00 */
[----:B------:R-:W-:Y:S01]  /*3230*/  VOTE.ANY R22, PT, !P0 ;  /* 0x0000000000167806 */ /* 0x000fe200040e0100 */
[C---:B------:R-:W-:Y:S02]  /*3240*/  VIADD R46, R58.reuse, 0x2 ;  /* 0x000000023a2e7836 */ /* 0x040fe40000000000 */
[C---:B------:R-:W-:Y:S02]  /*3250*/  VIADD R45, R58.reuse, 0x4 ;  /* 0x000000043a2d7836 */ /* 0x040fe40000000000 */
[----:B------:R-:W-:Y:S01]  /*3260*/  VIADD R44, R58, 0x8 ;  /* 0x000000083a2c7836 */ /* 0x000fe20000000000 */
[----:B0-----:R-:W-:-:S05]  /*3270*/  LOP3.LUT R22, R22, 0x80000000, R59, 0xec, !PT ;  /* 0x8000000016167812 */ /* 0x001fca00078eec3b */
[----:B------:R-:W-:-:S05]  /*3280*/  VIADD R17, R22, 0xffffffff ;  /* 0xffffffff16117836 */ /* 0x000fca0000000000 */
[----:B------:R-:W-:-:S04]  /*3290*/  LOP3.LUT R17, R22, R17, RZ, 0xc, !PT ;  /* 0x0000001116117212 */ /* 0x000fc800078e0cff */
[----:B------:R-:W0:Y:S02]  /*32a0*/  POPC R60, R17 ;  /* 0x00000011003c7309 */ /* 0x000e240000000000 */
[----:B0-----:R-:W0:Y:S01]  /*32b0*/  SHFL.DOWN PT, R39, R21, 0x1, R60 ;  /* 0x0820000015277989 */ /* 0x001e2200000e003c */
[----:B------:R-:W-:-:S04]  /*32c0*/  ISETP.GE.AND P0, PT, R58, R60, PT ;  /* 0x0000003c3a00720c */ /* 0x000fc80003f06270 */
[----:B0-----:R-:W-:Y:S02]  /*32d0*/  SEL R16, R39, RZ, !P0 ;  /* 0x000000ff27107207 */ /* 0x001fe40004000000 */
[----:B------:R-:W-:-:S03]  /*32e0*/  ISETP.GT.AND P0, PT, R46, R60, PT ;  /* 0x0000003c2e00720c */ /* 0x000fc60003f04270 */
[----:B------:R-:W-:-:S05]  /*32f0*/  IMAD.IADD R47, R16, 0x1, R21 ;  /* 0x00000001102f7824 */ /* 0x000fca00078e0215 */
[----:B------:R-:W0:Y:S02]  /*3300*/  SHFL.DOWN PT, R39, R47, 0x2, R60 ;  /* 0x084000002f277989 */ /* 0x000e2400000e003c */
[----:B0-----:R-:W-:Y:S02]  /*3310*/  SEL R16, R39, RZ, !P0 ;  /* 0x000000ff27107207 */ /* 0x001fe40004000000 */
[----:B------:R-:W-:-:S03]  /*3320*/  ISETP.GT.AND P0, PT, R45, R60, PT ;  /* 0x0000003c2d00720c */ /* 0x000fc60003f04270 */
[----:B------:R-:W-:Y:S02]  /*3330*/  IMAD.IADD R49, R47, 0x1, R16 ;  /* 0x000000012f317824 */ /* 0x000fe400078e0210 */
[----:B------:R-:W-:-:S03]  /*3340*/  VIADD R47, R58, 0x10 ;  /* 0x000000103a2f7836 */ /* 0x000fc60000000000 */
[----:B------:R-:W0:Y:S02]  /*3350*/  SHFL.DOWN PT, R39, R49, 0x4, R60 ;  /* 0x0880000031277989 */ /* 0x000e2400000e003c */
[-C--:B------:R-:W-:Y:S02]  /*3360*/  ISETP.GT.AND P1, PT, R47, R60.reuse, PT ;  /* 0x0000003c2f00720c */ /* 0x080fe40003f24270 */
[----:B0-----:R-:W-:Y:S02]  /*3370*/  SEL R16, R39, RZ, !P0 ;  /* 0x000000ff27107207 */ /* 0x001fe40004000000 */
[----:B------:R-:W-:-:S03]  /*3380*/  ISETP.GT.AND P0, PT, R44, R60, PT ;  /* 0x0000003c2c00720c */ /* 0x000fc60003f04270 */
[----:B------:R-:W-:-:S05]  /*3390*/  IMAD.IADD R61, R49, 0x1, R16 ;  /* 0x00000001313d7824 */ /* 0x000fca00078e0210 */
[----:B------:R-:W0:Y:S02]  /*33a0*/  SHFL.DOWN PT, R39, R61, 0x8, R60 ;  /* 0x090000003d277989 */ /* 0x000e2400000e003c */
[----:B0-----:R-:W-:Y:S02]  /*33b0*/  SEL R16, R39, RZ, !P0 ;  /* 0x000000ff27107207 */ /* 0x001fe40004000000 */
[----:B------:R-:W-:-:S03]  /*33c0*/  ISETP.NE.AND P0, PT, R20, 0x65, PT ;  /* 0x000000651400780c */ /* 0x000fc60003f05270 */
[----:B------:R-:W-:Y:S02]  /*33d0*/  IMAD.IADD R51, R61, 0x1, R16 ;  /* 0x000000013d337824 */ /* 0x000fe400078e0210 */
[----:B------:R-:W0:Y:S03]  /*33e0*/  LDC.64 R16, c[0x0][0x3a0] ;  /* 0x0000e800ff107b82 */ /* 0x000e260000000a00 */
[----:B------:R-:W1:Y:S05]  /*33f0*/  SHFL.DOWN PT, R39, R51, 0x10, R60 ;  /* 0x0a00000033277989 */ /* 0x000e6a00000e003c */
[----:B------:R-:W-:-:S02]  /*3400*/  VOTE.ALL P0, P0 ;  /* 0x0000000000ff7806 */ /* 0x000fc40000000000 */
[----:B0-----:R-:W-:Y:S02]  /*3410*/  IADD3 R49, P2, PT, R16, 0x100, RZ ;  /* 0x0000010010317810 */ /* 0x001fe40007f5e0ff */
[----:B-1----:R-:W-:-:S03]  /*3420*/  SEL R48, R39, RZ, !P1 ;  /* 0x000000ff27307207 */ /* 0x002fc60004800000 */
[----:B------:R-:W-:Y:S02]  /*3430*/  IMAD.X R50, RZ, RZ, R17, P2 ;  /* 0x000000ffff327224 */ /* 0x000fe400010e0611 */
[----:B------:R-:W-:-:S07]  /*3440*/  IMAD.IADD R48, R51, 0x1, R48 ;  /* 0x0000000133307824 */ /* 0x000fce00078e0230 */
.L_x_233:
[----:B------:R-:W-:Y:S05]  /*3450*/  @!P0 BRA `(.L_x_56) ;  /* 0x0000000400248947 */ /* 0x000fea0003800000 */
[----:B------:R-:W-:-:S07]  /*3460*/  IMAD.MOV.U32 R51, RZ, RZ, 0x1a6 ;  /* 0x000001a6ff337424 */ /* 0x000fce00078e00ff */
.L_x_62:
[----:B------:R-:W-:Y:S02]  /*3470*/  IMAD.MOV.U32 R16, RZ, RZ, R49 ;  /* 0x000000ffff107224 */ /* 0x000fe400078e0031 */
[----:B------:R-:W-:Y:S02]  /*3480*/  IMAD.MOV.U32 R17, RZ, RZ, R50 ;  /* 0x000000ffff117224 */ /* 0x000fe400078e0032 */
[----:B------:R-:W-:-:S05]  /*3490*/  IMAD.WIDE R16, R14, 0x8, R16 ;  /* 0x000000080e107825 */ /* 0x000fca00078e0210 */
[----:B------:R-:W2:Y:S01]  /*34a0*/  LD.E.64.STRONG.GPU R20, desc[UR8][R16.64+-0x100] ;  /* 0xffff000810147980 */ /* 0x000ea2000c10fb00 */
[----:B------:R-:W-:Y:S05]  /*34b0*/  YIELD ;  /* 0x0000000000007946 */ /* 0x000fea0003800000 */
[----:B------:R-:W-:Y:S01]  /*34c0*/  UMOV UR5, 0xffffffff ;  /* 0xffffffff00057882 */ /* 0x000fe20000000000 */
[----:B------:R-:W-:Y:S02]  /*34d0*/  SHF.R.U32.HI R51, RZ, 0x1, R51 ;  /* 0x00000001ff337819 */ /* 0x000fe40000011633 */
[----:B--2---:R-:W-:Y:S01]  /*34e0*/  ISETP.NE.AND P0, PT, R20, 0x63, PT ;  /* 0x000000631400780c */ /* 0x004fe20003f05270 */
[----:B------:R-:W-:-:S12]  /*34f0*/  BRA.DIV UR5, `(.L_x_57) ;  /* 0x0000007a05307947 */ /* 0x000fd8000b800000 */
[----:B------:R-:W-:-:S13]  /*3500*/  VOTE.ANY P0, !P0 ;  /* 0x0000000000ff7806 */ /* 0x000fda0004000100 */
.L_x_236:
[----:B------:R-:W-:Y:S05]  /*3510*/  @!P0 BRA `(.L_x_58) ;  /* 0x0000000000748947 */ /* 0x000fea0003800000 */
[----:B------:R-:W-:-:S07]  /*3520*/  IMAD.MOV.U32 R39, RZ, RZ, R51 ;  /* 0x000000ffff277224 */ /* 0x000fce00078e0033 */
.L_x_60:
        /* <DEDUP_REMOVED lines=27> */
.L_x_239:
[----:B------:R-:W-:Y:S05]  /*36e0*/  @P0 BRA `(.L_x_60) ;  /* 0xfffffffc00900947 */ /* 0x000fea000383ffff */
.L_x_58:
[----:B------:R-:W-:Y:S01]  /*36f0*/  UMOV UR5, 0xffffffff ;  /* 0xffffffff00057882 */ /* 0x000fe20000000000 */
[----:B------:R-:W-:Y:S02]  /*3700*/  ISETP.NE.AND P0, PT, R20, 0x65, PT ;  /* 0x000000651400780c */ /* 0x000fe40003f05270 */
[----:B------:R-:W-:Y:S11]  /*3710*/  BRA.DIV UR5, `(.L_x_61) ;  /* 0x0000007605e87947 */ /* 0x000ff6000b800000 */
[----:B------:R-:W-:Y:S01]  /*3720*/  VOTE.ANY R22, PT, !P0 ;  /* 0x0000000000167806 */ /* 0x000fe200040e0100 */
[----:B------:R-:W-:-:S03]  /*3730*/  VIADD R14, R14, 0xffffffe0 ;  /* 0xffffffe00e0e7836 */ /* 0x000fc60000000000 */
[----:B------:R-:W-:-:S05]  /*3740*/  LOP3.LUT R22, R22, 0x80000000, R59, 0xec, !PT ;  /* 0x8000000016167812 */ /* 0x000fca00078eec3b */
[----:B------:R-:W-:-:S05]  /*3750*/  VIADD R17, R22, 0xffffffff ;  /* 0xffffffff16117836 */ /* 0x000fca0000000000 */
[----:B------:R-:W-:-:S04]  /*3760*/  LOP3.LUT R17, R22, R17, RZ, 0xc, !PT ;  /* 0x0000001116117212 */ /* 0x000fc800078e0cff */
[----:B------:R-:W0:Y:S02]  /*3770*/  POPC R16, R17 ;  /* 0x0000001100107309 */ /* 0x000e240000000000 */
[----:B0-----:R-:W0:Y:S01]  /*3780*/  SHFL.DOWN PT, R39, R21, 0x1, R16 ;  /* 0x0820000015277989 */ /* 0x001e2200000e0010 */
[-C--:B------:R-:W-:Y:S02]  /*3790*/  ISETP.GE.AND P0, PT, R58, R16.reuse, PT ;  /* 0x000000103a00720c */ /* 0x080fe40003f06270 */
[-C--:B------:R-:W-:Y:S02]  /*37a0*/  ISETP.GT.AND P1, PT, R47, R16.reuse, PT ;  /* 0x000000102f00720c */ /* 0x080fe40003f24270 */
[----:B0-----:R-:W-:Y:S02]  /*37b0*/  SEL R22, R39, RZ, !P0 ;  /* 0x000000ff27167207 */ /* 0x001fe40004000000 */
[----:B------:R-:W-:-:S03]  /*37c0*/  ISETP.GT.AND P0, PT, R46, R16, PT ;  /* 0x000000102e00720c */ /* 0x000fc60003f04270 */
[----:B------:R-:W-:-:S05]  /*37d0*/  IMAD.IADD R61, R22, 0x1, R21 ;  /* 0x00000001163d7824 */ /* 0x000fca00078e0215 */
[----:B------:R-:W0:Y:S02]  /*37e0*/  SHFL.DOWN PT, R39, R61, 0x2, R16 ;  /* 0x084000003d277989 */ /* 0x000e2400000e0010 */
        /* <DEDUP_REMOVED lines=9> */
[----:B------:R-:W-:-:S03]  /*3880*/  ISETP.NE.AND P0, PT, R20, 0x65, PT ;  /* 0x000000651400780c */ /* 0x000fc60003f05270 */
[----:B------:R-:W-:-:S05]  /*3890*/  IMAD.IADD R61, R21, 0x1, R22 ;  /* 0x00000001153d7824 */ /* 0x000fca00078e0216 */
[----:B------:R-:W0:Y:S05]  /*38a0*/  SHFL.DOWN PT, R39, R61, 0x10, R16 ;  /* 0x0a0000003d277989 */ /* 0x000e2a00000e0010 */
[----:B------:R-:W-:Y:S02]  /*38b0*/  VOTE.ALL P0, P0 ;  /* 0x0000000000ff7806 */ /* 0x000fe40000000000 */
[----:B0-----:R-:W-:-:S04]  /*38c0*/  SEL R39, R39, RZ, !P1 ;  /* 0x000000ff27277207 */ /* 0x001fc80004800000 */
[----:B------:R-:W-:-:S07]  /*38d0*/  IADD3 R48, PT, PT, R61, R39, R48 ;  /* 0x000000273d307210 */ /* 0x000fce0007ffe030 */
.L_x_248:
[----:B------:R-:W-:Y:S05]  /*38e0*/  @P0 BRA `(.L_x_62) ;  /* 0xfffffff800e00947 */ /* 0x000fea000383ffff */
.L_x_56:
[----:B------:R-:W-:Y:S02]  /*38f0*/  ISETP.NE.AND P1, PT, R13, RZ, PT ;  /* 0x000000ff0d00720c */ /* 0x000fe40003f25270 */
[----:B------:R-:W-:-:S11]  /*3900*/  ISETP.NE.AND P0, PT, R58, RZ, PT ;  /* 0x000000ff3a00720c */ /* 0x000fd60003f05270 */
[----:B------:R-:W0:Y:S01]  /*3910*/  @!P1 S2R R17, SR_CgaCtaId ;  /* 0x0000000000119919 */ /* 0x000e220000008800 */
[----:B------:R-:W-:Y:S01]  /*3920*/  @!P1 MOV R0, 0x400 ;  /* 0x0000040000009802 */ /* 0x000fe20000000f00 */
[----:B------:R-:W-:Y:S01]  /*3930*/  @!P1 IMAD.IADD R23, R23, 0x1, R48 ;  /* 0x0000000117179824 */ /* 0x000fe200078e0230 */
[----:B------:R-:W-:Y:S01]  /*3940*/  @!P0 MOV R14, 0x400 ;  /* 0x00000400000e8802 */ /* 0x000fe20000000f00 */
[----:B------:R-:W1:Y:S01]  /*3950*/  @!P0 S2R R21, SR_CgaCtaId ;  /* 0x0000000000158919 */ /* 0x000e620000008800 */
[----:B------:R-:W-:-:S05]  /*3960*/  @!P1 IMAD.MOV.U32 R22, RZ, RZ, 0x65 ;  /* 0x00000065ff169424 */ /* 0x000fca00078e00ff */
[----:B------:R2:W-:Y:S01]  /*3970*/  @!P1 ST.E.64.STRONG.GPU desc[UR8][R18.64+0x100], R22 ;  /* 0x0001001612009985 */ /* 0x0005e2000c10fb08 */
[----:B0-----:R-:W-:Y:S02]  /*3980*/  @!P1 LEA R0, R17, R0, 0x18 ;  /* 0x0000000011009211 */ /* 0x001fe400078ec0ff */
[----:B-1----:R-:W-:-:S03]  /*3990*/  @!P0 LEA R21, R21, R14, 0x18 ;  /* 0x0000000e15158211 */ /* 0x002fc600078ec0ff */
[----:B------:R2:W-:Y:S01]  /*39a0*/  @!P1 STS [R0+0x68], R23 ;  /* 0x0000681700009388 */ /* 0x0005e20000000800 */
[----:B------:R-:W-:Y:S02]  /*39b0*/  IMAD.MOV.U32 R14, RZ, RZ, R57 ;  /* 0x000000ffff0e7224 */ /* 0x000fe400078e0039 */
[----:B------:R-:W-:Y:S01]  /*39c0*/  @!P0 IMAD.MOV.U32 R14, RZ, RZ, R48 ;  /* 0x000000ffff0e8224 */ /* 0x000fe200078e0030 */
[----:B------:R2:W-:Y:S04]  /*39d0*/  @!P1 STS [R0+0x64], R48 ;  /* 0x0000643000009388 */ /* 0x0005e80000000800 */
[----:B------:R2:W-:Y:S02]  /*39e0*/  @!P0 STS [R21+0x50], R48 ;  /* 0x0000503015008388 */ /* 0x0005e40000000800 */
.L_x_50:
[----:B------:R-:W-:Y:S05]  /*39f0*/  WARPSYNC.ALL ;  /* 0x0000000000007948 */ /* 0x000fea0003800000 */
[----:B------:R-:W0:Y:S08]  /*3a00*/  S2UR UR5, SR_CgaCtaId ;  /* 0x00000000000579c3 */ /* 0x000e300000008800 */
[----:B------:R-:W-:Y:S01]  /*3a10*/  BAR.SYNC.DEFER_BLOCKING 0x0 ;  /* 0x0000000000007b1d */ /* 0x000fe20000010000 */
[----:B------:R-:W-:-:S02]  /*3a20*/  ISETP.NE.AND P0, PT, R13, RZ, PT ;  /* 0x000000ff0d00720c */ /* 0x000fc40003f05270 */
[----:B------:R-:W-:Y:S02]  /*3a30*/  ISETP.NE.AND P2, PT, R8, 0x1, PT ;  /* 0x000000010800780c */ /* 0x000fe40003f45270 */
[----:B------:R-:W-:Y:S01]  /*3a40*/  ISETP.NE.AND P1, PT, R2, 0x1, PT ;  /* 0x000000010200780c */ /* 0x000fe20003f25270 */
[----:B------:R-:W-:Y:S01]  /*3a50*/  UMOV UR4, 0x400 ;  /* 0x0000040000047882 */ /* 0x000fe20000000000 */
[----:B------:R-:W-:Y:S02]  /*3a60*/  ISETP.NE.AND P3, PT, R9, 0x1, PT ;  /* 0x000000010900780c */ /* 0x000fe40003f65270 */
[----:B------:R-:W-:Y:S02]  /*3a70*/  ISETP.NE.AND P4, PT, R24, 0x1, PT ;  /* 0x000000011800780c */ /* 0x000fe40003f85270 */
[----:B------:R-:W-:Y:S01]  /*3a80*/  ISETP.NE.AND P5, PT, R26, 0x1, PT ;  /* 0x000000011a00780c */ /* 0x000fe20003fa5270 */
[----:B0-----:R-:W-:-:S09]  /*3a90*/  ULEA UR4, UR5, UR4, 0x18 ;  /* 0x0000000405047291 */ /* 0x001fd2000f8ec0ff */
[----:B--2---:R-:W0:Y:S04]  /*3aa0*/  LDS R0, [UR4+0x50] ;  /* 0x00005004ff007984 */ /* 0x004e280008000800 */
[----:B------:R-:W1:Y:S04]  /*3ab0*/  LDS R16, [UR4+0x6c] ;  /* 0x00006c04ff107984 */ /* 0x000e680008000800 */
[----:B------:R-:W2:Y:S01]  /*3ac0*/  LDS R17, [UR4+0x64] ;  /* 0x00006404ff117984 */ /* 0x000ea20008000800 */
[----:B0-----:R-:W-:Y:S02]  /*3ad0*/  SEL R19, R0, RZ, P0 ;  /* 0x000000ff00137207 */ /* 0x001fe40000000000 */
[----:B-1----:R-:W-:-:S03]  /*3ae0*/  ISETP.GT.AND P0, PT, R16, 0x200, PT ;  /* 0x000002001000780c */ /* 0x002fc60003f04270 */
[----:B------:R-:W-:-:S04]  /*3af0*/  IMAD.IADD R23, R19, 0x1, R14 ;  /* 0x0000000113177824 */ /* 0x000fc800078e020e */
[--C-:B------:R-:W-:Y:S02]  /*3b00*/  IMAD.IADD R32, R32, 0x1, R23.reuse ;  /* 0x0000000120207824 */ /* 0x100fe400078e0217 */
[--C-:B------:R-:W-:Y:S02]  /*3b10*/  IMAD.IADD R34, R34, 0x1, R23.reuse ;  /* 0x0000000122227824 */ /* 0x100fe400078e0217 */
[----:B------:R-:W-:Y:S02]  /*3b20*/  VIADD R0, R32, 0x1 ;  /* 0x0000000120007836 */ /* 0x000fe40000000000 */
[----:B------:R-:W-:Y:S02]  /*3b30*/  IMAD.IADD R35, R35, 0x1, R23 ;  /* 0x0000000123237824 */ /* 0x000fe400078e0217 */
[----:B------:R-:W-:Y:S02]  /*3b40*/  @P2 IMAD.MOV R0, RZ, RZ, R32 ;  /* 0x000000ffff002224 */ /* 0x000fe400078e0220 */
[----:B------:R-:W-:-:S02]  /*3b50*/  VIADD R21, R23, 0x1 ;  /* 0x0000000117157836 */ /* 0x000fc40000000000 */
[----:B------:R-:W-:Y:S02]  /*3b60*/  VIADD R14, R34, 0x1 ;  /* 0x00000001220e7836 */ /* 0x000fe40000000000 */
[----:B------:R-:W-:Y:S02]  /*3b70*/  VIADD R18, R35, 0x1 ;  /* 0x0000000123127836 */ /* 0x000fe40000000000 */
[----:B------:R-:W-:Y:S02]  /*3b80*/  VIADD R19, R0, 0x1 ;  /* 0x0000000100137836 */ /* 0x000fe40000000000 */
[--C-:B------:R-:W-:Y:S02]  /*3b90*/  IMAD.IADD R28, R28, 0x1, R23.reuse ;  /* 0x000000011c1c7824 */ /* 0x100fe400078e0217 */
[--C-:B------:R-:W-:Y:S02]  /*3ba0*/  IMAD.IADD R29, R29, 0x1, R23.reuse ;  /* 0x000000011d1d7824 */ /* 0x100fe400078e0217 */
[----:B------:R-:W-:-:S02]  /*3bb0*/  IMAD.IADD R30, R30, 0x1, R23 ;  /* 0x000000011e1e7824 */ /* 0x000fc400078e0217 */
[--C-:B------:R-:W-:Y:S02]  /*3bc0*/  IMAD.IADD R31, R31, 0x1, R23.reuse ;  /* 0x000000011f1f7824 */ /* 0x100fe400078e0217 */
[--C-:B------:R-:W-:Y:S02]  /*3bd0*/  IMAD.IADD R33, R33, 0x1, R23.reuse ;  /* 0x0000000121217824 */ /* 0x100fe400078e0217 */
[----:B------:R-:W-:Y:S02]  /*3be0*/  @P1 IMAD.MOV R21, RZ, RZ, R23 ;  /* 0x000000ffff151224 */ /* 0x000fe400078e0217 */
[----:B------:R-:W-:Y:S02]  /*3bf0*/  @P4 IMAD.MOV R14, RZ, RZ, R34 ;  /* 0x000000ffff0e4224 */ /* 0x000fe400078e0222 */
[----:B------:R-:W-:Y:S02]  /*3c00*/  @P5 IMAD.MOV R18, RZ, RZ, R35 ;  /* 0x000000ffff125224 */ /* 0x000fe400078e0223 */
[----:B------:R-:W-:Y:S01]  /*3c10*/  @P3 IMAD.MOV R19, RZ, RZ, R0 ;  /* 0x000000ffff133224 */ /* 0x000fe200078e0200 */
[----:B--2---:R-:W-:Y:S06]  /*3c20*/  @P0 BRA `(.L_x_63) ;  /* 0x0000000c00440947 */ /* 0x004fec0003800000 */
[----:B------:R-:W0:Y:S01]  /*3c30*/  LDCU.U8 UR4, c[0x0][0x3b8] ;  /* 0x00007700ff0477ac */ /* 0x000e220008000000 */
[----:B------:R-:W-:Y:S04]  /*3c40*/  BSSY.RECONVERGENT B0, `(.L_x_64) ;  /* 0x000000d000007945 */ /* 0x000fe80003800200 */
[----:B------:R-:W-:Y:S05]  /*3c50*/  @P1 BRA `(.L_x_65) ;  /* 0x00000000002c1947 */ /* 0x000fea0003800000 */
[----:B0-----:R-:W-:Y:S01]  /*3c60*/  UISETP.NE.AND UP0, UPT, UR4, URZ, UPT ;  /* 0x000000ff0400728c */ /* 0x001fe2000bf05270 */
[----:B------:R-:W-:Y:S01]  /*3c70*/  CS2R R16, SRZ ;  /* 0x0000000000107805 */ /* 0x000fe2000001ff00 */
[----:B------:R-:W0:Y:S07]  /*3c80*/  LDCU.64 UR6, c[0x0][0x390] ;  /* 0x00007200ff0677ac */ /* 0x000e2e0008000a00 */
[----:B------:R-:W-:Y:S05]  /*3c90*/  BRA.U UP0, `(.L_x_66) ;  /* 0x0000000100087547 */ /* 0x000fea000b800000 */
[----:B------:R-:W1:Y:S02]  /*3ca0*/  LDC.64 R16, c[0x0][0x3d0] ;  /* 0x0000f400ff107b82 */ /* 0x000e640000000a00 */
[----:B-1----:R-:W5:Y:S02]  /*3cb0*/  LDG.E.64 R16, desc[UR8][R16.64] ;  /* 0x0000000810107981 */ /* 0x002f64000c1e1b00 */
.L_x_66:
[----:B-----5:R-:W-:-:S04]  /*3cc0*/  IADD3 R2, P0, PT, R23, R16, RZ ;  /* 0x0000001017027210 */ /* 0x020fc80007f1e0ff */
[----:B------:R-:W-:Y:S02]  /*3cd0*/  LEA.HI.X.SX32 R17, R23, R17, 0x1, P0 ;  /* 0x0000001117117211 */ /* 0x000fe400000f0eff */
[----:B0-----:R-:W-:-:S04]  /*3ce0*/  LEA R16, P0, R2, UR6, 0x2 ;  /* 0x0000000602107c11 */ /* 0x001fc8000f8010ff */
[----:B------:R-:W-:-:S05]  /*3cf0*/  LEA.HI.X R17, R2, UR7, R17, 0x2, P0 ;  /* 0x0000000702117c11 */ /* 0x000fca00080f1411 */
[----:B------:R1:W-:Y:S04]  /*3d00*/  STG.E desc[UR8][R16.64], R12 ;  /* 0x0000000c10007986 */ /* 0x0003e8000c101908 */
.L_x_65:
[----:B0-----:R-:W-:Y:S05]  /*3d10*/  BSYNC.RECONVERGENT B0 ;  /* 0x0000000000007941 */ /* 0x001fea0003800200 */
.L_x_64:
[----:B------:R-:W-:Y:S01]  /*3d20*/  ISETP.NE.AND P0, PT, R3, 0x1, PT ;  /* 0x000000010300780c */ /* 0x000fe20003f05270 */
[----:B------:R-:W-:-:S12]  /*3d30*/  BSSY.RECONVERGENT B0, `(.L_x_67) ;  /* 0x000000d000007945 */ /* 0x000fd80003800200 */
[----:B------:R-:W-:Y:S05]  /*3d40*/  @P0 BRA `(.L_x_68) ;  /* 0x00000000002c0947 */ /* 0x000fea0003800000 */
[----:B------:R-:W-:Y:S01]  /*3d50*/  UISETP.NE.AND UP0, UPT, UR4, URZ, UPT ;  /* 0x000000ff0400728c */ /* 0x000fe2000bf05270 */
[----:B------:R-:W-:Y:S01]  /*3d60*/  CS2R R2, SRZ ;  /* 0x0000000000027805 */ /* 0x000fe2000001ff00 */
[----:B------:R-:W0:Y:S07]  /*3d70*/  LDCU.64 UR6, c[0x0][0x390] ;  /* 0x00007200ff0677ac */ /* 0x000e2e0008000a00 */
[----:B------:R-:W-:Y:S05]  /*3d80*/  BRA.U UP0, `(.L_x_69) ;  /* 0x0000000100087547 */ /* 0x000fea000b800000 */
[----:B------:R-:W2:Y:S02]  /*3d90*/  LDC.64 R2, c[0x0][0x3d0] ;  /* 0x0000f400ff027b82 */ /* 0x000ea40000000a00 */
[----:B--2---:R-:W5:Y:S02]  /*3da0*/  LDG.E.64 R2, desc[UR8][R2.64] ;  /* 0x0000000802027981 */ /* 0x004f64000c1e1b00 */
.L_x_69:
[----:B-1---5:R-:W-:-:S04]  /*3db0*/  IADD3 R12, P0, PT, R21, R2, RZ ;  /* 0x00000002150c7210 */ /* 0x022fc80007f1e0ff */
[----:B------:R-:W-:Y:S02]  /*3dc0*/  LEA.HI.X.SX32 R3, R21, R3, 0x1, P0 ;  /* 0x0000000315037211 */ /* 0x000fe400000f0eff */
[----:B0-----:R-:W-:-:S04]  /*3dd0*/  LEA R2, P0, R12, UR6, 0x2 ;  /* 0x000000060c027c11 */ /* 0x001fc8000f8010ff */
[----:B------:R-:W-:-:S05]  /*3de0*/  LEA.HI.X R3, R12, UR7, R3, 0x2, P0 ;  /* 0x000000070c037c11 */ /* 0x000fca00080f1403 */
[----:B------:R0:W-:Y:S04]  /*3df0*/  STG.E desc[UR8][R2.64], R56 ;  /* 0x0000003802007986 */ /* 0x0001e8000c101908 */
.L_x_68:
[----:B------:R-:W-:Y:S05]  /*3e00*/  BSYNC.RECONVERGENT B0 ;  /* 0x0000000000007941 */ /* 0x000fea0003800200 */
.L_x_67:
[----:B------:R-:W-:Y:S01]  /*3e10*/  ISETP.NE.AND P0, PT, R4, 0x1, PT ;  /* 0x000000010400780c */ /* 0x000fe20003f05270 */
[----:B------:R-:W-:-:S12]  /*3e20*/  BSSY.RECONVERGENT B0, `(.L_x_70) ;  /* 0x000000d000007945 */ /* 0x000fd80003800200 */
[----:B------:R-:W-:Y:S05]  /*3e30*/  @P0 BRA `(.L_x_71) ;  /* 0x00000000002c0947 */ /* 0x000fea0003800000 */
[----:B------:R-:W-:Y:S01]  /*3e40*/  UISETP.NE.AND UP0, UPT, UR4, URZ, UPT ;  /* 0x000000ff0400728c */ /* 0x000fe2000bf05270 */
[----:B0-----:R-:W-:Y:S01]  /*3e50*/  CS2R R2, SRZ ;  /* 0x0000000000027805 */ /* 0x001fe2000001ff00 */
[----:B------:R-:W0:Y:S07]  /*3e60*/  LDCU.64 UR6, c[0x0][0x390] ;  /* 0x00007200ff0677ac */ /* 0x000e2e0008000a00 */
[----:B------:R-:W-:Y:S05]  /*3e70*/  BRA.U UP0, `(.L_x_72) ;  /* 0x0000000100087547 */ /* 0x000fea000b800000 */
[----:B------:R-:W2:Y:S02]  /*3e80*/  LDC.64 R2, c[0x0][0x3d0] ;  /* 0x0000f400ff027b82 */ /* 0x000ea40000000a00 */
[----:B--2---:R-:W5:Y:S02]  /*3e90*/  LDG.E.64 R2, desc[UR8][R2.64] ;  /* 0x0000000802027981 */ /* 0x004f64000c1e1b00 */
.L_x_72:
[----:B-----5:R-:W-:-:S04]  /*3ea0*/  IADD3 R4, P0, PT, R28, R2, RZ ;  /* 0x000000021c047210 */ /* 0x020fc80007f1e0ff */
[----:B------:R-:W-:Y:S02]  /*3eb0*/  LEA.HI.X.SX32 R3, R28, R3, 0x1, P0 ;  /* 0x000000031c037211 */ /* 0x000fe400000f0eff */
[----:B0-----:R-:W-:-:S04]  /*3ec0*/  LEA R2, P0, R4, UR6, 0x2 ;  /* 0x0000000604027c11 */ /* 0x001fc8000f8010ff */
[----:B------:R-:W-:-:S05]  /*3ed0*/  LEA.HI.X R3, R4, UR7, R3, 0x2, P0 ;  /* 0x0000000704037c11 */ /* 0x000fca00080f1403 */
[----:B------:R2:W-:Y:S04]  /*3ee0*/  STG.E desc[UR8][R2.64], R55 ;  /* 0x0000003702007986 */ /* 0x0005e8000c101908 */
.L_x_71:
[----:B------:R-:W-:Y:S05]  /*3ef0*/  BSYNC.RECONVERGENT B0 ;  /* 0x0000000000007941 */ /* 0x000fea0003800200 */
.L_x_70:
[----:B------:R-:W-:Y:S01]  /*3f00*/  ISETP.NE.AND P0, PT, R5, 0x1, PT ;  /* 0x000000010500780c */ /* 0x000fe20003f05270 */
[----:B------:R-:W-:-:S12]  /*3f10*/  BSSY.RECONVERGENT B0, `(.L_x_73) ;  /* 0x000000d000007945 */ /* 0x000fd80003800200 */
[----:B------:R-:W-:Y:S05]  /*3f20*/  @P0 BRA `(.L_x_74) ;  /* 0x00000000002c0947 */ /* 0x000fea0003800000 */
[----:B------:R-:W-:Y:S01]  /*3f30*/  UISETP.NE.AND UP0, UPT, UR4, URZ, UPT ;  /* 0x000000ff0400728c */ /* 0x000fe2000bf05270 */
[----:B0-2---:R-:W-:Y:S01]  /*3f40*/  CS2R R2, SRZ ;  /* 0x0000000000027805 */ /* 0x005fe2000001ff00 */
[----:B------:R-:W0:Y:S07]  /*3f50*/  LDCU.64 UR6, c[0x0][0x390] ;  /* 0x00007200ff0677ac */ /* 0x000e2e0008000a00 */
[----:B------:R-:W-:Y:S05]  /*3f60*/  BRA.U UP0, `(.L_x_75) ;  /* 0x0000000100087547 */ /* 0x000fea000b800000 */
[----:B------:R-:W2:Y:S02]  /*3f70*/  LDC.64 R2, c[0x0][0x3d0] ;  /* 0x0000f400ff027b82 */ /* 0x000ea40000000a00 */
[----:B--2---:R-:W5:Y:S02]  /*3f80*/  LDG.E.64 R2, desc[UR8][R2.64] ;  /* 0x0000000802027981 */ /* 0x004f64000c1e1b00 */
.L_x_75:
[----:B-----5:R-:W-:-:S04]  /*3f90*/  IADD3 R4, P0, PT, R29, R2, RZ ;  /* 0x000000021d047210 */ /* 0x020fc80007f1e0ff */
[----:B------:R-:W-:Y:S02]  /*3fa0*/  LEA.HI.X.SX32 R3, R29, R3, 0x1, P0 ;  /* 0x000000031d037211 */ /* 0x000fe400000f0eff */
[----:B0-----:R-:W-:-:S04]  /*3fb0*/  LEA R2, P0, R4, UR6, 0x2 ;  /* 0x0000000604027c11 */ /* 0x001fc8000f8010ff */
[----:B------:R-:W-:-:S05]  /*3fc0*/  LEA.HI.X R3, R4, UR7, R3, 0x2, P0 ;  /* 0x0000000704037c11 */ /* 0x000fca00080f1403 */
[----:B------:R3:W-:Y:S04]  /*3fd0*/  STG.E desc[UR8][R2.64], R54 ;  /* 0x0000003602007986 */ /* 0x0007e8000c101908 */
.L_x_74:
[----:B------:R-:W-:Y:S05]  /*3fe0*/  BSYNC.RECONVERGENT B0 ;  /* 0x0000000000007941 */ /* 0x000fea0003800200 */
.L_x_73:
[----:B------:R-:W-:Y:S01]  /*3ff0*/  ISETP.NE.AND P0, PT, R6, 0x1, PT ;  /* 0x000000010600780c */ /* 0x000fe20003f05270 */
[----:B------:R-:W-:-:S12]  /*4000*/  BSSY.RECONVERGENT B0, `(.L_x_76) ;  /* 0x000000d000007945 */ /* 0x000fd80003800200 */
[----:B------:R-:W-:Y:S05]  /*4010*/  @P0 BRA `(.L_x_77) ;  /* 0x00000000002c0947 */ /* 0x000fea0003800000 */
[----:B------:R-:W-:Y:S01]  /*4020*/  UISETP.NE.AND UP0, UPT, UR4, URZ, UPT ;  /* 0x000000ff0400728c */ /* 0x000fe2000bf05270 */
[----:B0-23--:R-:W-:Y:S01]  /*4030*/  CS2R R2, SRZ ;  /* 0x0000000000027805 */ /* 0x00dfe2000001ff00 */
[----:B------:R-:W0:Y:S07]  /*4040*/  LDCU.64 UR6, c[0x0][0x390] ;  /* 0x00007200ff0677ac */ /* 0x000e2e0008000a00 */
[----:B------:R-:W-:Y:S05]  /*4050*/  BRA.U UP0, `(.L_x_78) ;  /* 0x0000000100087547 */ /* 0x000fea000b800000 */
[----:B------:R-:W2:Y:S02]  /*4060*/  LDC.64 R2, c[0x0][0x3d0] ;  /* 0x0000f400ff027b82 */ /* 0x000ea40000000a00 */
[----:B--2---:R-:W5:Y:S02]  /*4070*/  LDG.E.64 R2, desc[UR8][R2.64] ;  /* 0x0000000802027981 */ /* 0x004f64000c1e1b00 */
.L_x_78:
[----:B-----5:R-:W-:-:S04]  /*4080*/  IADD3 R4, P0, PT, R30, R2, RZ ;  /* 0x000000021e047210 */ /* 0x020fc80007f1e0ff */
[----:B------:R-:W-:Y:S02]  /*4090*/  LEA.HI.X.SX32 R3, R30, R3, 0x1, P0 ;  /* 0x000000031e037211 */ /* 0x000fe400000f0eff */
[----:B0-----:R-:W-:-:S04]  /*40a0*/  LEA R2, P0, R4, UR6, 0x2 ;  /* 0x0000000604027c11 */ /* 0x001fc8000f8010ff */
[----:B------:R-:W-:-:S05]  /*40b0*/  LEA.HI.X R3, R4, UR7, R3, 0x2, P0 ;  /* 0x0000000704037c11 */ /* 0x000fca00080f1403 */
[----:B------:R4:W-:Y:S04]  /*40c0*/  STG.E desc[UR8][R2.64], R53 ;  /* 0x0000003502007986 */ /* 0x0009e8000c101908 */
.L_x_77:
[----:B------:R-:W-:Y:S05]  /*40d0*/  BSYNC.RECONVERGENT B0 ;  /* 0x0000000000007941 */ /* 0x000fea0003800200 */
.L_x_76:
[----:B------:R-:W-:Y:S01]  /*40e0*/  ISETP.NE.AND P0, PT, R7, 0x1, PT ;  /* 0x000000010700780c */ /* 0x000fe20003f05270 */
[----:B------:R-:W-:-:S12]  /*40f0*/  BSSY.RECONVERGENT B0, `(.L_x_79) ;  /* 0x000000d000007945 */ /* 0x000fd80003800200 */
[----:B------:R-:W-:Y:S05]  /*4100*/  @P0 BRA `(.L_x_80) ;  /* 0x00000000002c0947 */ /* 0x000fea0003800000 */
[----:B------:R-:W-:Y:S01]  /*4110*/  UISETP.NE.AND UP0, UPT, UR4, URZ, UPT ;  /* 0x000000ff0400728c */ /* 0x000fe2000bf05270 */
[----:B0-234-:R-:W-:Y:S01]  /*4120*/  CS2R R2, SRZ ;  /* 0x0000000000027805 */ /* 0x01dfe2000001ff00 */
[----:B------:R-:W0:Y:S07]  /*4130*/  LDCU.64 UR6, c[0x0][0x390] ;  /* 0x00007200ff0677ac */ /* 0x000e2e0008000a00 */
[----:B------:R-:W-:Y:S05]  /*4140*/  BRA.U UP0, `(.L_x_81) ;  /* 0x0000000100087547 */ /* 0x000fea000b800000 */
[----:B------:R-:W2:Y:S02]  /*4150*/  LDC.64 R2, c[0x0][0x3d0] ;  /* 0x0000f400ff027b82 */ /* 0x000ea40000000a00 */
[----:B--2---:R-:W5:Y:S02]  /*4160*/  LDG.E.64 R2, desc[UR8][R2.64] ;  /* 0x0000000802027981 */ /* 0x004f64000c1e1b00 */
.L_x_81:
[----:B-----5:R-:W-:-:S04]  /*4170*/  IADD3 R4, P0, PT, R31, R2, RZ ;  /* 0x000000021f047210 */ /* 0x020fc80007f1e0ff */
[----:B------:R-:W-:Y:S02]  /*4180*/  LEA.HI.X.SX32 R3, R31, R3, 0x1, P0 ;  /* 0x000000031f037211 */ /* 0x000fe400000f0eff */
[----:B0-----:R-:W-:-:S04]  /*4190*/  LEA R2, P0, R4, UR6, 0x2 ;  /* 0x0000000604027c11 */ /* 0x001fc8000f8010ff */
[----:B------:R-:W-:-:S05]  /*41a0*/  LEA.HI.X R3, R4, UR7, R3, 0x2, P0 ;  /* 0x0000000704037c11 */ /* 0x000fca00080f1403 */
[----:B------:R0:W-:Y:S04]  /*41b0*/  STG.E desc[UR8][R2.64], R52 ;  /* 0x0000003402007986 */ /* 0x0001e8000c101908 */
.L_x_80:
[----:B------:R-:W-:Y:S05]  /*41c0*/  BSYNC.RECONVERGENT B0 ;  /* 0x0000000000007941 */ /* 0x000fea0003800200 */
.L_x_79:
        /* <DEDUP_REMOVED lines=9> */
.L_x_84:
[----:B-----5:R-:W-:-:S04]  /*4260*/  IADD3 R4, P0, PT, R32, R2, RZ ;  /* 0x0000000220047210 */ /* 0x020fc80007f1e0ff */
[----:B------:R-:W-:Y:S02]  /*4270*/  LEA.HI.X.SX32 R3, R32, R3, 0x1, P0 ;  /* 0x0000000320037211 */ /* 0x000fe400000f0eff */
[----:B0-----:R-:W-:-:S04]  /*4280*/  LEA R2, P0, R4, UR6, 0x2 ;  /* 0x0000000604027c11 */ /* 0x001fc8000f8010ff */
[----:B------:R-:W-:-:S05]  /*4290*/  LEA.HI.X R3, R4, UR7, R3, 0x2, P0 ;  /* 0x0000000704037c11 */ /* 0x000fca00080f1403 */
[----:B------:R0:W-:Y:S04]  /*42a0*/  STG.E desc[UR8][R2.64], R43 ;  /* 0x0000002b02007986 */ /* 0x0001e8000c101908 */
.L_x_83:
[----:B------:R-:W-:Y:S05]  /*42b0*/  BSYNC.RECONVERGENT B0 ;  /* 0x0000000000007941 */ /* 0x000fea0003800200 */
.L_x_82:
        /* <DEDUP_REMOVED lines=9> */
.L_x_87:
[----:B-----5:R-:W-:-:S04]  /*4350*/  IADD3 R4, P0, PT, R0, R2, RZ ;  /* 0x0000000200047210 */ /* 0x020fc80007f1e0ff */
[----:B------:R-:W-:Y:S02]  /*4360*/  LEA.HI.X.SX32 R3, R0, R3, 0x1, P0 ;  /* 0x0000000300037211 */ /* 0x000fe400000f0eff */
[----:B0-----:R-:W-:-:S04]  /*4370*/  LEA R2, P0, R4, UR6, 0x2 ;  /* 0x0000000604027c11 */ /* 0x001fc8000f8010ff */
[----:B------:R-:W-:-:S05]  /*4380*/  LEA.HI.X R3, R4, UR7, R3, 0x2, P0 ;  /* 0x0000000704037c11 */ /* 0x000fca00080f1403 */
[----:B------:R0:W-:Y:S04]  /*4390*/  STG.E desc[UR8][R2.64], R42 ;  /* 0x0000002a02007986 */ /* 0x0001e8000c101908 */
.L_x_86:
[----:B------:R-:W-:Y:S05]  /*43a0*/  BSYNC.RECONVERGENT B0 ;  /* 0x0000000000007941 */ /* 0x000fea0003800200 */
.L_x_85:
        /* <DEDUP_REMOVED lines=9> */
.L_x_90:
[----:B-----5:R-:W-:-:S04]  /*4440*/  IADD3 R0, P0, PT, R19, R2, RZ ;  /* 0x0000000213007210 */ /* 0x020fc80007f1e0ff */
[----:B------:R-:W-:Y:S02]  /*4450*/  LEA.HI.X.SX32 R3, R19, R3, 0x1, P0 ;  /* 0x0000000313037211 */ /* 0x000fe400000f0eff */
[----:B0-----:R-:W-:-:S04]  /*4460*/  LEA R2, P0, R0, UR6, 0x2 ;  /* 0x0000000600027c11 */ /* 0x001fc8000f8010ff */
[----:B------:R-:W-:-:S05]  /*4470*/  LEA.HI.X R3, R0, UR7, R3, 0x2, P0 ;  /* 0x0000000700037c11 */ /* 0x000fca00080f1403 */
[----:B------:R0:W-:Y:S04]  /*4480*/  STG.E desc[UR8][R2.64], R41 ;  /* 0x0000002902007986 */ /* 0x0001e8000c101908 */
.L_x_89:
[----:B------:R-:W-:Y:S05]  /*4490*/  BSYNC.RECONVERGENT B0 ;  /* 0x0000000000007941 */ /* 0x000fea0003800200 */
.L_x_88:
        /* <DEDUP_REMOVED lines=9> */
.L_x_93:
[----:B-----5:R-:W-:-:S04]  /*4530*/  IADD3 R0, P0, PT, R33, R2, RZ ;  /* 0x0000000221007210 */ /* 0x020fc80007f1e0ff */
[----:B------:R-:W-:Y:S02]  /*4540*/  LEA.HI.X.SX32 R3, R33, R3, 0x1, P0 ;  /* 0x0000000321037211 */ /* 0x000fe400000f0eff */
[----:B0-----:R-:W-:-:S04]  /*4550*/  LEA R2, P0, R0, UR6, 0x2 ;  /* 0x0000000600027c11 */ /* 0x001fc8000f8010ff */
[----:B------:R-:W-:-:S05]  /*4560*/  LEA.HI.X R3, R0, UR7, R3, 0x2, P0 ;  /* 0x0000000700037c11 */ /* 0x000fca00080f1403 */
[----:B------:R0:W-:Y:S04]  /*4570*/  STG.E desc[UR8][R2.64], R40 ;  /* 0x0000002802007986 */ /* 0x0001e8000c101908 */
.L_x_92:
[----:B------:R-:W-:Y:S05]  /*4580*/  BSYNC.RECONVERGENT B0 ;  /* 0x0000000000007941 */ /* 0x000fea0003800200 */
.L_x_91:
        /* <DEDUP_REMOVED lines=9> */
.L_x_96:
[----:B-----5:R-:W-:-:S04]  /*4620*/  IADD3 R0, P0, PT, R34, R2, RZ ;  /* 0x0000000222007210 */ /* 0x020fc80007f1e0ff */
[----:B------:R-:W-:Y:S02]  /*4630*/  LEA.HI.X.SX32 R3, R34, R3, 0x1, P0 ;  /* 0x0000000322037211 */ /* 0x000fe400000f0eff */
[----:B0-----:R-:W-:-:S04]  /*4640*/  LEA R2, P0, R0, UR6, 0x2 ;  /* 0x0000000600027c11 */ /* 0x001fc8000f8010ff */
[----:B------:R-:W-:-:S05]  /*4650*/  LEA.HI.X R3, R0, UR7, R3, 0x2, P0 ;  /* 0x0000000700037c11 */ /* 0x000fca00080f1403 */
[----:B------:R0:W-:Y:S04]  /*4660*/  STG.E desc[UR8][R2.64], R38 ;  /* 0x0000002602007986 */ /* 0x0001e8000c101908 */
.L_x_95:
[----:B------:R-:W-:Y:S05]  /*4670*/  BSYNC.RECONVERGENT B0 ;  /* 0x0000000000007941 */ /* 0x000fea0003800200 */
.L_x_94:
        /* <DEDUP_REMOVED lines=9> */
.L_x_99:
[----:B-----5:R-:W-:-:S04]  /*4710*/  IADD3 R0, P0, PT, R14, R2, RZ ;  /* 0x000000020e007210 */ /* 0x020fc80007f1e0ff */
[----:B------:R-:W-:Y:S02]  /*4720*/  LEA.HI.X.SX32 R3, R14, R3, 0x1, P0 ;  /* 0x000000030e037211 */ /* 0x000fe400000f0eff */
[----:B0-----:R-:W-:-:S04]  /*4730*/  LEA R2, P0, R0, UR6, 0x2 ;  /* 0x0000000600027c11 */ /* 0x001fc8000f8010ff */
[----:B------:R-:W-:-:S05]  /*4740*/  LEA.HI.X R3, R0, UR7, R3, 0x2, P0 ;  /* 0x0000000700037c11 */ /* 0x000fca00080f1403 */
[----:B------:R0:W-:Y:S04]  /*4750*/  STG.E desc[UR8][R2.64], R37 ;  /* 0x0000002502007986 */ /* 0x0001e8000c101908 */
.L_x_98:
[----:B------:R-:W-:Y:S05]  /*4760*/  BSYNC.RECONVERGENT B0 ;  /* 0x0000000000007941 */ /* 0x000fea0003800200 */
.L_x_97:
        /* <DEDUP_REMOVED lines=9> */
.L_x_102:
[----:B-----5:R-:W-:-:S04]  /*4800*/  IADD3 R0, P0, PT, R35, R2, RZ ;  /* 0x0000000223007210 */ /* 0x020fc80007f1e0ff */
[----:B------:R-:W-:Y:S02]  /*4810*/  LEA.HI.X.SX32 R3, R35, R3, 0x1, P0 ;  /* 0x0000000323037211 */ /* 0x000fe400000f0eff */
[----:B0-----:R-:W-:-:S04]  /*4820*/  LEA R2, P0, R0, UR6, 0x2 ;  /* 0x0000000600027c11 */ /* 0x001fc8000f8010ff */
[----:B------:R-:W-:-:S05]  /*4830*/  LEA.HI.X R3, R0, UR7, R3, 0x2, P0 ;  /* 0x0000000700037c11 */ /* 0x000fca00080f1403 */
[----:B------:R0:W-:Y:S04]  /*4840*/  STG.E desc[UR8][R2.64], R36 ;  /* 0x0000002402007986 */ /* 0x0001e8000c101908 */
.L_x_101:
[----:B------:R-:W-:Y:S05]  /*4850*/  BSYNC.RECONVERGENT B0 ;  /* 0x0000000000007941 */ /* 0x000fea0003800200 */
.L_x_100:
[----:B------:R-:W-:-:S13]  /*4860*/  ISETP.NE.AND P0, PT, R27, 0x1, PT ;  /* 0x000000011b00780c */ /* 0x000fda0003f05270 */
[----:B------:R-:W-:Y:S05]  /*4870*/  @P0 EXIT ;  /* 0x000000000000094d */ /* 0x000fea0003800000 */
[----:B------:R-:W-:Y:S01]  /*4880*/  UISETP.NE.AND UP0, UPT, UR4, URZ, UPT ;  /* 0x000000ff0400728c */ /* 0x000fe2000bf05270 */
[----:B0-234-:R-:W-:-:S08]  /*4890*/  CS2R R2, SRZ ;  /* 0x0000000000027805 */ /* 0x01dfd0000001ff00 */
[----:B------:R-:W-:Y:S05]  /*48a0*/  BRA.U UP0, `(.L_x_103) ;  /* 0x0000000100087547 */ /* 0x000fea000b800000 */
[----:B------:R-:W0:Y:S02]  /*48b0*/  LDC.64 R2, c[0x0][0x3d0] ;  /* 0x0000f400ff027b82 */ /* 0x000e240000000a00 */
[----:B0-----:R-:W5:Y:S02]  /*48c0*/  LDG.E.64 R2, desc[UR8][R2.64] ;  /* 0x0000000802027981 */ /* 0x001f64000c1e1b00 */
.L_x_103:
[----:B------:R-:W0:Y:S01]  /*48d0*/  LDCU.64 UR4, c[0x0][0x390] ;  /* 0x00007200ff0477ac */ /* 0x000e220008000a00 */
[----:B-----5:R-:W-:-:S04]  /*48e0*/  IADD3 R0, P0, PT, R18, R2, RZ ;  /* 0x0000000212007210 */ /* 0x020fc80007f1e0ff */
[----:B------:R-:W-:Y:S02]  /*48f0*/  LEA.HI.X.SX32 R3, R18, R3, 0x1, P0 ;  /* 0x0000000312037211 */ /* 0x000fe400000f0eff */
[----:B0-----:R-:W-:-:S04]  /*4900*/  LEA R2, P0, R0, UR4, 0x2 ;  /* 0x0000000400027c11 */ /* 0x001fc8000f8010ff */
[----:B------:R-:W-:-:S05]  /*4910*/  LEA.HI.X R3, R0, UR5, R3, 0x2, P0 ;  /* 0x0000000500037c11 */ /* 0x000fca00080f1403 */
[----:B------:R-:W-:Y:S01]  /*4920*/  STG.E desc[UR8][R2.64], R15 ;  /* 0x0000000f02007986 */ /* 0x000fe2000c101908 */
[----:B------:R-:W-:Y:S05]  /*4930*/  EXIT ;  /* 0x000000000000794d */ /* 0x000fea0003800000 */
.L_x_63:
[----:B------:R-:W-:Y:S01]  /*4940*/  BAR.SYNC.DEFER_BLOCKING 0x0 ;  /* 0x0000000000007b1d */ /* 0x000fe20000010000 */
[----:B------:R-:W-:Y:S02]  /*4950*/  ISETP.NE.AND P3, PT, R2, 0x1, PT ;  /* 0x000000010200780c */ /* 0x000fe40003f65270 */
[----:B------:R-:W-:Y:S02]  /*4960*/  ISETP.NE.AND P4, PT, R3, 0x1, PT ;  /* 0x000000010300780c */ /* 0x000fe40003f85270 */
[----:B------:R-:W-:Y:S02]  /*4970*/  ISETP.NE.AND P5, PT, R4, 0x1, PT ;  /* 0x000000010400780c */ /* 0x000fe40003fa5270 */
[----:B------:R-:W-:Y:S02]  /*4980*/  ISETP.NE.AND P6, PT, R5, 0x1, PT ;  /* 0x000000010500780c */ /* 0x000fe40003fc5270 */
[----:B------:R-:W-:Y:S02]  /*4990*/  ISETP.NE.AND P0, PT, R6, 0x1, PT ;  /* 0x000000010600780c */ /* 0x000fe40003f05270 */
[----:B------:R-:W-:-:S02]  /*49a0*/  ISETP.NE.AND P1, PT, R7, 0x1, PT ;  /* 0x000000010700780c */ /* 0x000fc40003f25270 */
[----:B------:R-:W-:Y:S01]  /*49b0*/  ISETP.NE.AND P2, PT, R8, 0x1, PT ;  /* 0x000000010800780c */ /* 0x000fe20003f45270 */
[--C-:B------:R-:W-:Y:S02]  /*49c0*/  @!P3 IMAD.IADD R2, R23, 0x1, -R17.reuse ;  /* 0x000000011702b824 */ /* 0x100fe400078e0a11 */
[--C-:B------:R-:W-:Y:S02]  /*49d0*/  @!P4 IMAD.IADD R21, R21, 0x1, -R17.reuse ;  /* 0x000000011515c824 */ /* 0x100fe400078e0a11 */
[--C-:B------:R-:W-:Y:S01]  /*49e0*/  @!P5 IMAD.IADD R28, R28, 0x1, -R17.reuse ;  /* 0x000000011c1cd824 */ /* 0x100fe200078e0a11 */
[----:B------:R-:W-:Y:S01]  /*49f0*/  @!P3 LEA R3, R2, UR4, 0x2 ;  /* 0x000000040203bc11 */ /* 0x000fe2000f8e10ff */
[--C-:B------:R-:W-:Y:S01]  /*4a00*/  @!P6 IMAD.IADD R29, R29, 0x1, -R17.reuse ;  /* 0x000000011d1de824 */ /* 0x100fe200078e0a11 */
[----:B------:R-:W-:Y:S01]  /*4a10*/  @!P4 LEA R21, R21, UR4, 0x2 ;  /* 0x000000041515cc11 */ /* 0x000fe2000f8e10ff */
[--C-:B------:R-:W-:Y:S01]  /*4a20*/  @!P0 IMAD.IADD R30, R30, 0x1, -R17.reuse ;  /* 0x000000011e1e8824 */ /* 0x100fe200078e0a11 */
[----:B------:R-:W-:Y:S01]  /*4a30*/  @!P5 LEA R28, R28, UR4, 0x2 ;  /* 0x000000041c1cdc11 */ /* 0x000fe2000f8e10ff */
[--C-:B------:R-:W-:Y:S01]  /*4a40*/  @!P1 IMAD.IADD R31, R31, 0x1, -R17.reuse ;  /* 0x000000011f1f9824 */ /* 0x100fe200078e0a11 */
[----:B------:R-:W-:Y:S01]  /*4a50*/  @!P6 LEA R29, R29, UR4, 0x2 ;  /* 0x000000041d1dec11 */ /* 0x000fe2000f8e10ff */
[----:B------:R-:W-:Y:S01]  /*4a60*/  @!P2 IMAD.IADD R32, R32, 0x1, -R17 ;  /* 0x000000012020a824 */ /* 0x000fe200078e0a11 */
[----:B------:R-:W-:Y:S01]  /*4a70*/  @!P0 LEA R30, R30, UR4, 0x2 ;  /* 0x000000041e1e8c11 */ /* 0x000fe2000f8e10ff */
[----:B------:R0:W-:Y:S01]  /*4a80*/  @!P3 STS [R3], R12 ;  /* 0x0000000c0300b388 */ /* 0x0001e20000000800 */
[----:B------:R-:W-:-:S02]  /*4a90*/  @!P1 LEA R31, R31, UR4, 0x2 ;  /* 0x000000041f1f9c11 */ /* 0x000fc4000f8e10ff */
[----:B------:R-:W-:Y:S01]  /*4aa0*/  ISETP.NE.AND P3, PT, R9, 0x1, PT ;  /* 0x000000010900780c */ /* 0x000fe20003f65270 */
[----:B------:R1:W-:Y:S01]  /*4ab0*/  @!P4 STS [R21], R56 ;  /* 0x000000381500c388 */ /* 0x0003e20000000800 */
[----:B------:R-:W-:Y:S02]  /*4ac0*/  @!P2 LEA R32, R32, UR4, 0x2 ;  /* 0x000000042020ac11 */ /* 0x000fe4000f8e10ff */
[----:B------:R-:W-:Y:S01]  /*4ad0*/  ISETP.NE.AND P4, PT, R10, 0x1, PT ;  /* 0x000000010a00780c */ /* 0x000fe20003f85270 */
[----:B------:R1:W-:Y:S01]  /*4ae0*/  @!P5 STS [R28], R55 ;  /* 0x000000371c00d388 */ /* 0x0003e20000000800 */
[----:B------:R-:W-:-:S03]  /*4af0*/  ISETP.NE.AND P5, PT, R11, 0x1, PT ;  /* 0x000000010b00780c */ /* 0x000fc60003fa5270 */
[----:B------:R1:W-:Y:S01]  /*4b00*/  @!P6 STS [R29], R54 ;  /* 0x000000361d00e388 */ /* 0x0003e20000000800 */
[----:B------:R-:W-:-:S03]  /*4b10*/  ISETP.NE.AND P6, PT, R24, 0x1, PT ;  /* 0x000000011800780c */ /* 0x000fc60003fc5270 */
[----:B------:R1:W-:Y:S01]  /*4b20*/  @!P0 STS [R30], R53 ;  /* 0x000000351e008388 */ /* 0x0003e20000000800 */
[----:B------:R-:W-:Y:S01]  /*4b30*/  ISETP.NE.AND P0, PT, R25, 0x1, PT ;  /* 0x000000011900780c */ /* 0x000fe20003f05270 */
[--C-:B------:R-:W-:Y:S02]  /*4b40*/  @!P3 IMAD.IADD R0, R0, 0x1, -R17.reuse ;  /* 0x000000010000b824 */ /* 0x100fe400078e0a11 */
[----:B------:R1:W-:Y:S01]  /*4b50*/  @!P1 STS [R31], R52 ;  /* 0x000000341f009388 */ /* 0x0003e20000000800 */
[----:B------:R-:W-:Y:S01]  /*4b60*/  ISETP.NE.AND P1, PT, R26, 0x1, PT ;  /* 0x000000011a00780c */ /* 0x000fe20003f25270 */
[--C-:B------:R-:W-:Y:S01]  /*4b70*/  @!P4 IMAD.IADD R19, R19, 0x1, -R17.reuse ;  /* 0x000000011313c824 */ /* 0x100fe200078e0a11 */
[----:B0-----:R-:W-:Y:S01]  /*4b80*/  @!P3 LEA R3, R0, UR4, 0x2 ;  /* 0x000000040003bc11 */ /* 0x001fe2000f8e10ff */
[----:B------:R1:W-:Y:S01]  /*4b90*/  @!P2 STS [R32], R43 ;  /* 0x0000002b2000a388 */ /* 0x0003e20000000800 */
[----:B------:R-:W-:Y:S01]  /*4ba0*/  ISETP.NE.AND P2, PT, R27, 0x1, PT ;  /* 0x000000011b00780c */ /* 0x000fe20003f45270 */
[--C-:B------:R-:W-:Y:S01]  /*4bb0*/  @!P5 IMAD.IADD R33, R33, 0x1, -R17.reuse ;  /* 0x000000012121d824 */ /* 0x100fe200078e0a11 */
[----:B------:R-:W-:Y:S01]  /*4bc0*/  @!P4 LEA R0, R19, UR4, 0x2 ;  /* 0x000000041300cc11 */ /* 0x000fe2000f8e10ff */
[--C-:B------:R-:W-:Y:S01]  /*4bd0*/  @!P6 IMAD.IADD R34, R34, 0x1, -R17.reuse ;  /* 0x000000012222e824 */ /* 0x100fe200078e0a11 */
[----:B------:R1:W-:Y:S01]  /*4be0*/  @!P3 STS [R3], R42 ;  /* 0x0000002a0300b388 */ /* 0x0003e20000000800 */
[----:B------:R-:W-:Y:S01]  /*4bf0*/  @!P0 IMAD.IADD R14, R14, 0x1, -R17 ;  /* 0x000000010e0e8824 */ /* 0x000fe200078e0a11 */
[----:B------:R-:W-:-:S02]  /*4c00*/  @!P5 LEA R33, R33, UR4, 0x2 ;  /* 0x000000042121dc11 */ /* 0x000fc4000f8e10ff */
[----:B------:R-:W-:Y:S01]  /*4c10*/  @!P6 LEA R5, R34, UR4, 0x2 ;  /* 0x000000042205ec11 */ /* 0x000fe2000f8e10ff */
[--C-:B------:R-:W-:Y:S01]  /*4c20*/  @!P1 IMAD.IADD R35, R35, 0x1, -R17.reuse ;  /* 0x0000000123239824 */ /* 0x100fe200078e0a11 */
[----:B------:R-:W-:Y:S01]  /*4c30*/  @!P0 LEA R14, R14, UR4, 0x2 ;  /* 0x000000040e0e8c11 */ /* 0x000fe2000f8e10ff */
[----:B------:R1:W-:Y:S01]  /*4c40*/  @!P4 STS [R0], R41 ;  /* 0x000000290000c388 */ /* 0x0003e20000000800 */
[----:B------:R-:W-:Y:S01]  /*4c50*/  ISETP.GE.AND P3, PT, R13, R16, PT ;  /* 0x000000100d00720c */ /* 0x000fe20003f66270 */
[----:B------:R-:W-:Y:S01]  /*4c60*/  @!P2 IMAD.IADD R18, R18, 0x1, -R17 ;  /* 0x000000011212a824 */ /* 0x000fe200078e0a11 */
[----:B------:R-:W-:Y:S01]  /*4c70*/  @!P1 LEA R35, R35, UR4, 0x2 ;  /* 0x0000000423239c11 */ /* 0x000fe2000f8e10ff */
[----:B------:R1:W-:Y:S03]  /*4c80*/  @!P5 STS [R33], R40 ;  /* 0x000000282100d388 */ /* 0x0003e60000000800 */
[----:B------:R-:W-:Y:S01]  /*4c90*/  @!P2 LEA R18, R18, UR4, 0x2 ;  /* 0x000000041212ac11 */ /* 0x000fe2000f8e10ff */
[----:B------:R1:W-:Y:S04]  /*4ca0*/  @!P6 STS [R5], R38 ;  /* 0x000000260500e388 */ /* 0x0003e80000000800 */
[----:B------:R1:W-:Y:S04]  /*4cb0*/  @!P0 STS [R14], R37 ;  /* 0x000000250e008388 */ /* 0x0003e80000000800 */
[----:B------:R1:W-:Y:S04]  /*4cc0*/  @!P1 STS [R35], R36 ;  /* 0x0000002423009388 */ /* 0x0003e80000000800 */
[----:B------:R1:W-:Y:S01]  /*4cd0*/  @!P2 STS [R18], R15 ;  /* 0x0000000f1200a388 */ /* 0x0003e20000000800 */
[----:B------:R-:W-:Y:S06]  /*4ce0*/  BAR.SYNC.DEFER_BLOCKING 0x0 ;  /* 0x0000000000007b1d */ /* 0x000fec0000010000 */
[----:B------:R-:W-:Y:S05]  /*4cf0*/  @P3 EXIT ;  /* 0x000000000000394d */ /* 0x000fea0003800000 */
[----:B-1----:R-:W-:Y:S01]  /*4d00*/  LOP3.LUT R3, RZ, R13, RZ, 0x33, !PT ;  /* 0x0000000dff037212 */ /* 0x002fe200078e33ff */
[----:B------:R-:W0:Y:S01]  /*4d10*/  LDCU.U8 UR6, c[0x0][0x3b8] ;  /* 0x00007700ff0677ac */ /* 0x000e220008000000 */
[----:B------:R-:W-:Y:S03]  /*4d20*/  BSSY.RECONVERGENT B0, `(.L_x_104) ;  /* 0x000001e000007945 */ /* 0x000fe60003800200 */
[----:B------:R-:W-:Y:S01]  /*4d30*/  IMAD.IADD R0, R3, 0x1, R16 ;  /* 0x0000000103007824 */ /* 0x000fe200078e0210 */
[----:B------:R-:W1:Y:S04]  /*4d40*/  LDCU.64 UR10, c[0x0][0x390] ;  /* 0x00007200ff0a77ac */ /* 0x000e680008000a00 */
[----:B------:R-:W-:-:S02]  /*4d50*/  LOP3.LUT R2, R0, 0x600, RZ, 0xc0, !PT ;  /* 0x0000060000027812 */ /* 0x000fc400078ec0ff */
[----:B------:R-:W-:Y:S02]  /*4d60*/  ISETP.GE.U32.AND P1, PT, R0, 0x600, PT ;  /* 0x000006000000780c */ /* 0x000fe40003f26070 */
[----:B------:R-:W-:-:S13]  /*4d70*/  ISETP.NE.AND P0, PT, R2, 0x600, PT ;  /* 0x000006000200780c */ /* 0x000fda0003f05270 */
[----:B01----:R-:W-:Y:S05]  /*4d80*/  @!P0 BRA `(.L_x_105) ;  /* 0x00000000005c8947 */ /* 0x003fea0003800000 */
[----:B------:R-:W-:Y:S01]  /*4d90*/  LEA.HI R0, R0, 0x1, RZ, 0x17 ;  /* 0x0000000100007811 */ /* 0x000fe200078fb8ff */
[C---:B------:R-:W-:Y:S01]  /*4da0*/  IMAD.IADD R7, R13.reuse, 0x1, R17 ;  /* 0x000000010d077824 */ /* 0x040fe200078e0211 */
[----:B------:R-:W-:Y:S02]  /*4db0*/  LEA R6, R13, UR4, 0x2 ;  /* 0x000000040d067c11 */ /* 0x000fe4000f8e10ff */
[----:B------:R-:W-:Y:S01]  /*4dc0*/  ISETP.NE.AND P2, PT, RZ, UR6, PT ;  /* 0x00000006ff007c0c */ /* 0x000fe2000bf45270 */
[C---:B------:R-:W-:Y:S01]  /*4dd0*/  IMAD.SHL.U32 R2, R0.reuse, 0x200, RZ ;  /* 0x0000020000027824 */ /* 0x040fe200078e00ff */
[----:B------:R-:W-:-:S04]  /*4de0*/  LOP3.LUT R0, R0, 0x3, RZ, 0xc0, !PT ;  /* 0x0000000300007812 */ /* 0x000fc800078ec0ff */
[----:B------:R-:W-:Y:S01]  /*4df0*/  LOP3.LUT R2, R2, 0x600, RZ, 0xc0, !PT ;  /* 0x0000060002027812 */ /* 0x000fe200078ec0ff */
[----:B------:R-:W-:-:S04]  /*4e00*/  IMAD.MOV R0, RZ, RZ, -R0 ;  /* 0x000000ffff007224 */ /* 0x000fc800078e0a00 */
[----:B------:R-:W-:-:S07]  /*4e10*/  IMAD.IADD R13, R13, 0x1, R2 ;  /* 0x000000010d0d7824 */ /* 0x000fce00078e0202 */
.L_x_106:
[----:B0-----:R-:W0:Y:S01]  /*4e20*/  @!P2 LDC.64 R4, c[0x0][0x3d0] ;  /* 0x0000f400ff04ab82 */ /* 0x001e220000000a00 */
[----:B------:R-:W-:Y:S01]  /*4e30*/  CS2R R2, SRZ ;  /* 0x0000000000027805 */ /* 0x000fe2000001ff00 */
[----:B------:R1:W2:Y:S05]  /*4e40*/  LDS R9, [R6] ;  /* 0x0000000006097984 */ /* 0x0002aa0000000800 */
[----:B0-----:R-:W3:Y:S01]  /*4e50*/  @!P2 LDG.E.64 R2, desc[UR8][R4.64] ;  /* 0x000000080402a981 */ /* 0x001ee2000c1e1b00 */
[----:B------:R-:W-:Y:S02]  /*4e60*/  VIADD R0, R0, 0x1 ;  /* 0x0000000100007836 */ /* 0x000fe40000000000 */
[----:B-1----:R-:W-:Y:S01]  /*4e70*/  VIADD R6, R6, 0x800 ;  /* 0x0000080006067836 */ /* 0x002fe20000000000 */
[----:B---3--:R-:W-:-:S04]  /*4e80*/  IADD3 R8, P0, PT, R7, R2, RZ ;  /* 0x0000000207087210 */ /* 0x008fc80007f1e0ff */
[C---:B------:R-:W-:Y:S01]  /*4e90*/  LEA.HI.X.SX32 R3, R7.reuse, R3, 0x1, P0 ;  /* 0x0000000307037211 */ /* 0x040fe200000f0eff */
[----:B------:R-:W-:Y:S01]  /*4ea0*/  VIADD R7, R7, 0x200 ;  /* 0x0000020007077836 */ /* 0x000fe20000000000 */
[----:B------:R-:W-:-:S04]  /*4eb0*/  LEA R2, P0, R8, UR10, 0x2 ;  /* 0x0000000a08027c11 */ /* 0x000fc8000f8010ff */
[----:B------:R-:W-:Y:S02]  /*4ec0*/  LEA.HI.X R3, R8, UR11, R3, 0x2, P0 ;  /* 0x0000000b08037c11 */ /* 0x000fe400080f1403 */
[----:B------:R-:W-:-:S03]  /*4ed0*/  ISETP.NE.AND P0, PT, R0, RZ, PT ;  /* 0x000000ff0000720c */ /* 0x000fc60003f05270 */
[----:B--2---:R0:W-:Y:S10]  /*4ee0*/  STG.E desc[UR8][R2.64], R9 ;  /* 0x0000000902007986 */ /* 0x0041f4000c101908 */
[----:B------:R-:W-:Y:S05]  /*4ef0*/  @P0 BRA `(.L_x_106) ;  /* 0xfffffffc00c80947 */ /* 0x000fea000383ffff */
.L_x_105:
[----:B------:R-:W-:Y:S05]  /*4f00*/  BSYNC.RECONVERGENT B0 ;  /* 0x0000000000007941 */ /* 0x000fea0003800200 */
.L_x_104:
[----:B------:R-:W-:Y:S05]  /*4f10*/  @!P1 EXIT ;  /* 0x000000000000994d */ /* 0x000fea0003800000 */
[----:B------:R-:W1:Y:S01]  /*4f20*/  S2UR UR5, SR_CgaCtaId ;  /* 0x00000000000579c3 */ /* 0x000e620000008800 */
[----:B------:R-:W-:Y:S01]  /*4f30*/  UMOV UR4, 0x400 ;  /* 0x0000040000047882 */ /* 0x000fe20000000000 */
[----:B------:R-:W-:Y:S01]  /*4f40*/  UISETP.NE.AND UP0, UPT, UR6, URZ, UPT ;  /* 0x000000ff0600728c */ /* 0x000fe2000bf05270 */
[----:B------:R-:W-:Y:S01]  /*4f50*/  IMAD.IADD R17, R13, 0x1, R17 ;  /* 0x000000010d117824 */ /* 0x000fe200078e0211 */
[----:B------:R-:W2:Y:S04]  /*4f60*/  LDCU.64 UR10, c[0x0][0x390] ;  /* 0x00007200ff0a77ac */ /* 0x000ea80008000a00 */
[----:B------:R-:W-:Y:S01]  /*4f70*/  PLOP3.LUT P0, PT, PT, PT, UP0, 0x80, 0x8 ;  /* 0x000000000008781c */ /* 0x000fe20003f0f008 */
[----:B-1----:R-:W-:-:S06]  /*4f80*/  ULEA UR4, UR5, UR4, 0x18 ;  /* 0x0000000405047291 */ /* 0x002fcc000f8ec0ff */
[----:B------:R-:W-:-:S05]  /*4f90*/  LEA R0, R13, UR4, 0x2 ;  /* 0x000000040d007c11 */ /* 0x000fca000f8e10ff */
[----:B--2---:R-:W-:-:S07]  /*4fa0*/  VIADD R0, R0, 0x1000 ;  /* 0x0000100000007836 */ /* 0x004fce0000000000 */
.L_x_107:
[----:B--2---:R-:W1:Y:S01]  /*4fb0*/  @!P0 LDC.64 R6, c[0x0][0x3d0] ;  /* 0x0000f400ff068b82 */ /* 0x004e620000000a00 */
[----:B0-----:R-:W-:Y:S01]  /*4fc0*/  CS2R R2, SRZ ;  /* 0x0000000000027805 */ /* 0x001fe2000001ff00 */
[----:B------:R-:W-:Y:S01]  /*4fd0*/  UISETP.NE.AND UP0, UPT, UR6, URZ, UPT ;  /* 0x000000ff0600728c */ /* 0x000fe2000bf05270 */
[----:B------:R-:W0:Y:S01]  /*4fe0*/  LDS R15, [R0+-0x1000] ;  /* 0xfff00000000f7984 */ /* 0x000e220000000800 */
[----:B------:R-:W-:-:S03]  /*4ff0*/  SHF.R.S32.HI R21, RZ, 0x1f, R17 ;  /* 0x0000001fff157819 */ /* 0x000fc60000011411 */
[----:B------:R-:W2:Y:S04]  /*5000*/  LDS R19, [R0+-0x800] ;  /* 0xfff8000000137984 */ /* 0x000ea80000000800 */
[----:B-1----:R-:W3:Y:S01]  /*5010*/  @!P0 LDG.E.64 R2, desc[UR8][R6.64] ;  /* 0x0000000806028981 */ /* 0x002ee2000c1e1b00 */
[----:B------:R-:W-:-:S13]  /*5020*/  PLOP3.LUT P0, PT, PT, PT, UP0, 0x80, 0x8 ;  /* 0x000000000008781c */ /* 0x000fda0003f0f008 */
[----:B------:R-:W1:Y:S01]  /*5030*/  @!P0 LDC.64 R8, c[0x0][0x3d0] ;  /* 0x0000f400ff088b82 */ /* 0x000e620000000a00 */
[----:B---3--:R-:W-:-:S05]  /*5040*/  IADD3 R2, P1, PT, R17, R2, RZ ;  /* 0x0000000211027210 */ /* 0x008fca0007f3e0ff */
[----:B------:R-:W-:Y:S01]  /*5050*/  IMAD.X R3, R21, 0x1, R3, P1 ;  /* 0x0000000115037824 */ /* 0x000fe200008e0603 */
[----:B------:R-:W-:-:S04]  /*5060*/  LEA R4, P1, R2, UR10, 0x2 ;  /* 0x0000000a02047c11 */ /* 0x000fc8000f8210ff */
[----:B------:R-:W-:Y:S02]  /*5070*/  LEA.HI.X R5, R2, UR11, R3, 0x2, P1 ;  /* 0x0000000b02057c11 */ /* 0x000fe400088f1403 */
[----:B------:R-:W-:-:S03]  /*5080*/  CS2R R2, SRZ ;  /* 0x0000000000027805 */ /* 0x000fc6000001ff00 */
[----:B0-----:R0:W-:Y:S04]  /*5090*/  STG.E desc[UR8][R4.64], R15 ;  /* 0x0000000f04007986 */ /* 0x0011e8000c101908 */
[----:B-1----:R-:W3:Y:S01]  /*50a0*/  @!P0 LDG.E.64 R2, desc[UR8][R8.64] ;  /* 0x0000000808028981 */ /* 0x002ee2000c1e1b00 */
[----:B------:R-:W1:Y:S03]  /*50b0*/  @!P0 LDC.64 R10, c[0x0][0x3d0] ;  /* 0x0000f400ff0a8b82 */ /* 0x000e660000000a00 */
[----:B------:R-:W4:Y:S01]  /*50c0*/  LDS R15, [R0] ;  /* 0x00000000000f7984 */ /* 0x000f220000000800 */
[----:B---3--:R-:W-:-:S05]  /*50d0*/  IADD3 R2, P1, PT, R17, R2, RZ ;  /* 0x0000000211027210 */ /* 0x008fca0007f3e0ff */
[----:B------:R-:W-:Y:S01]  /*50e0*/  IMAD.X R3, R21, 0x1, R3, P1 ;  /* 0x0000000115037824 */ /* 0x000fe200008e0603 */
[----:B------:R-:W-:-:S04]  /*50f0*/  LEA R6, P1, R2, UR10, 0x2 ;  /* 0x0000000a02067c11 */ /* 0x000fc8000f8210ff */
[----:B------:R-:W-:Y:S02]  /*5100*/  LEA.HI.X R7, R2, UR11, R3, 0x2, P1 ;  /* 0x0000000b02077c11 */ /* 0x000fe400088f1403 */
[----:B------:R-:W-:-:S03]  /*5110*/  CS2R R2, SRZ ;  /* 0x0000000000027805 */ /* 0x000fc6000001ff00 */
[----:B--2---:R-:W-:Y:S04]  /*5120*/  STG.E desc[UR8][R6.64+0x800], R19 ;  /* 0x0008001306007986 */ /* 0x004fe8000c101908 */
[----:B-1----:R-:W2:Y:S01]  /*5130*/  @!P0 LDG.E.64 R2, desc[UR8][R10.64] ;  /* 0x000000080a028981 */ /* 0x002ea2000c1e1b00 */
[----:B------:R-:W1:Y:S03]  /*5140*/  @!P0 LDC.64 R8, c[0x0][0x3d0] ;  /* 0x0000f400ff088b82 */ /* 0x000e660000000a00 */
[----:B------:R3:W5:Y:S01]  /*5150*/  LDS R7, [R0+0x800] ;  /* 0x0008000000077984 */ /* 0x0007620000000800 */
[----:B--2---:R-:W-:-:S05]  /*5160*/  IADD3 R2, P1, PT, R17, R2, RZ ;  /* 0x0000000211027210 */ /* 0x004fca0007f3e0ff */
[----:B------:R-:W-:Y:S01]  /*5170*/  IMAD.X R3, R21, 0x1, R3, P1 ;  /* 0x0000000115037824 */ /* 0x000fe200008e0603 */
[----:B0-----:R-:W-:-:S04]  /*5180*/  LEA R4, P1, R2, UR10, 0x2 ;  /* 0x0000000a02047c11 */ /* 0x001fc8000f8210ff */
[----:B------:R-:W-:Y:S02]  /*5190*/  LEA.HI.X R5, R2, UR11, R3, 0x2, P1 ;  /* 0x0000000b02057c11 */ /* 0x000fe400088f1403 */
[----:B------:R-:W-:-:S03]  /*51a0*/  CS2R R2, SRZ ;  /* 0x0000000000027805 */ /* 0x000fc6000001ff00 */
[----:B----4-:R2:W-:Y:S04]  /*51b0*/  STG.E desc[UR8][R4.64+0x1000], R15 ;  /* 0x0010000f04007986 */ /* 0x0105e8000c101908 */
[----:B-1----:R-:W4:Y:S01]  /*51c0*/  @!P0 LDG.E.64 R2, desc[UR8][R8.64] ;  /* 0x0000000808028981 */ /* 0x002f22000c1e1b00 */
[----:B------:R-:W-:Y:S02]  /*51d0*/  VIADD R13, R13, 0x800 ;  /* 0x000008000d0d7836 */ /* 0x000fe40000000000 */
[----:B---3--:R-:W-:Y:S01]  /*51e0*/  VIADD R0, R0, 0x2000 ;  /* 0x0000200000007836 */ /* 0x008fe20000000000 */
[C---:B----4-:R-:W-:Y:S01]  /*51f0*/  IADD3 R6, P1, PT, R17.reuse, R2, RZ ;  /* 0x0000000211067210 */ /* 0x050fe20007f3e0ff */
[----:B------:R-:W-:-:S04]  /*5200*/  VIADD R17, R17, 0x800 ;  /* 0x0000080011117836 */ /* 0x000fc80000000000 */
[----:B------:R-:W-:Y:S01]  /*5210*/  IMAD.X R3, R21, 0x1, R3, P1 ;  /* 0x0000000115037824 */ /* 0x000fe200008e0603 */
[----:B------:R-:W-:-:S04]  /*5220*/  LEA R2, P1, R6, UR10, 0x2 ;  /* 0x0000000a06027c11 */ /* 0x000fc8000f8210ff */
[----:B------:R-:W-:Y:S02]  /*5230*/  LEA.HI.X R3, R6, UR11, R3, 0x2, P1 ;  /* 0x0000000b06037c11 */ /* 0x000fe400088f1403 */
[----:B------:R-:W-:-:S03]  /*5240*/  ISETP.GE.AND P1, PT, R13, R16, PT ;  /* 0x000000100d00720c */ /* 0x000fc60003f26270 */
[----:B-----5:R2:W-:Y:S10]  /*5250*/  STG.E desc[UR8][R2.64+0x1800], R7 ;  /* 0x0018000702007986 */ /* 0x0205f4000c101908 */
[----:B------:R-:W-:Y:S05]  /*5260*/  @!P1 BRA `(.L_x_107) ;  /* 0xfffffffc00509947 */ /* 0x000fea000383ffff */
[----:B------:R-:W-:Y:S05]  /*5270*/  EXIT ;  /* 0x000000000000794d */ /* 0x000fea0003800000 */
.L_x_0:
[----:B------:R-:W0:Y:S01]  /*5280*/  LDCU UR10, c[0x0][0x3ac] ;  /* 0x00007580ff0a77ac */ /* 0x000e220008000800 */
[----:B------:R-:W-:Y:S01]  /*5290*/  ISETP.NE.AND P0, PT, R0, RZ, PT ;  /* 0x000000ff0000720c */ /* 0x000fe20003f05270 */
[----:B------:R-:W-:Y:S01]  /*52a0*/  BSSY.RECONVERGENT B1, `(.L_x_108) ;  /* 0x0000544000017945 */ /* 0x000fe20003800200 */
[----:B0-----:R-:W-:-:S11]  /*52b0*/  UIADD3 UR4, UPT, UPT, -UR7, UR10, URZ ;  /* 0x0000000a07047290 */ /* 0x001fd6000fffe1ff */
[----:B------:R-:W-:Y:S05]  /*52c0*/  @P0 BRA `(.L_x_109) ;  /* 0x0000002400040947 */ /* 0x000fea0003800000 */
[----:B------:R-:W0:Y:S01]  /*52d0*/  S2R R59, SR_TID.X ;  /* 0x00000000003b7919 */ /* 0x000e220000002100 */
[----:B------:R-:W1:Y:S01]  /*52e0*/  LDC R0, c[0x0][0x3c8] ;  /* 0x0000f200ff007b82 */ /* 0x000e620000000800 */
[----:B------:R-:W2:Y:S01]  /*52f0*/  LDCU.U8 UR11, c[0x0][0x3b8] ;  /* 0x00007700ff0b77ac */ /* 0x000ea20008000000 */
[----:B------:R-:W3:Y:S06]  /*5300*/  LDCU.64 UR12, c[0x0][0x388] ;  /* 0x00007100ff0c77ac */ /* 0x000eec0008000a00 */
[----:B------:R-:W4:Y:S08]  /*5310*/  LDC R2, c[0x0][0x3cc] ;  /* 0x0000f300ff027b82 */ /* 0x000f300000000800 */
[----:B------:R-:W-:Y:S01]  /*5320*/  BAR.SYNC.DEFER_BLOCKING 0x0 ;  /* 0x0000000000007b1d */ /* 0x000fe20000010000 */
[----:B------:R-:W-:-:S02]  /*5330*/  IMAD.MOV.U32 R61, RZ, RZ, 0x1 ;  /* 0x00000001ff3d7424 */ /* 0x000fc400078e00ff */
[----:B------:R-:W-:Y:S02]  /*5340*/  IMAD.MOV.U32 R56, RZ, RZ, 0x1 ;  /* 0x00000001ff387424 */ /* 0x000fe400078e00ff */
[----:B------:R-:W-:Y:S02]  /*5350*/  IMAD.MOV.U32 R53, RZ, RZ, 0x1 ;  /* 0x00000001ff357424 */ /* 0x000fe400078e00ff */
[----:B------:R-:W-:Y:S02]  /*5360*/  IMAD.MOV.U32 R49, RZ, RZ, 0x1 ;  /* 0x00000001ff317424 */ /* 0x000fe400078e00ff */
[----:B------:R-:W-:Y:S01]  /*5370*/  IMAD.MOV.U32 R12, RZ, RZ, 0x1 ;  /* 0x00000001ff0c7424 */ /* 0x000fe200078e00ff */
[----:B--2---:R-:W-:Y:S01]  /*5380*/  ISETP.NE.AND P0, PT, RZ, UR11, PT ;  /* 0x0000000bff007c0c */ /* 0x004fe2000bf05270 */
[----:B------:R-:W-:Y:S01]  /*5390*/  IMAD.MOV.U32 R11, RZ, RZ, 0x1 ;  /* 0x00000001ff0b7424 */ /* 0x000fe200078e00ff */
[----:B------:R-:W2:Y:S02]  /*53a0*/  S2UR UR6, SR_CgaCtaId ;  /* 0x00000000000679c3 */ /* 0x000ea40000008800 */
[----:B-1----:R-:W-:Y:S01]  /*53b0*/  SEL R0, R0, RZ, !P0 ;  /* 0x000000ff00007207 */ /* 0x002fe20004000000 */
[----:B------:R-:W-:-:S05]  /*53c0*/  UMOV UR5, 0x400 ;  /* 0x0000040000057882 */ /* 0x000fca0000000000 */
[----:B------:R-:W1:Y:S01]  /*53d0*/  LDC R35, c[0x0][0x380] ;  /* 0x0000e000ff237b82 */ /* 0x000e620000000800 */
[----:B0-----:R-:W-:Y:S01]  /*53e0*/  IMAD R57, R59, 0xe, RZ ;  /* 0x0000000e3b397824 */ /* 0x001fe200078e02ff */
[----:B----4-:R-:W-:-:S03]  /*53f0*/  SEL R3, R2, RZ, !P0 ;  /* 0x000000ff02037207 */ /* 0x010fc60004000000 */
[C---:B------:R-:W-:Y:S01]  /*5400*/  VIADD R5, R57.reuse, 0x1 ;  /* 0x0000000139057836 */ /* 0x040fe20000000000 */
[C---:B------:R-:W-:Y:S02]  /*5410*/  IADD3 R4, P1, P2, R57.reuse, UR7, R0 ;  /* 0x0000000739047c10 */ /* 0x040fe4000fa3e000 */
[----:B------:R-:W-:Y:S02]  /*5420*/  ISETP.GE.AND P0, PT, R57, UR4, PT ;  /* 0x0000000439007c0c */ /* 0x000fe4000bf06270 */
[C---:B---3--:R-:W-:Y:S02]  /*5430*/  LEA R2, P3, R4.reuse, UR12, 0x2 ;  /* 0x0000000c04027c11 */ /* 0x048fe4000f8610ff */
[----:B------:R-:W-:Y:S02]  /*5440*/  IADD3.X R3, PT, PT, RZ, R3, RZ, P1, P2 ;  /* 0x00000003ff037210 */ /* 0x000fe40000fe44ff */
[----:B------:R-:W-:Y:S02]  /*5450*/  ISETP.GE.AND P2, PT, R5, UR4, PT ;  /* 0x0000000405007c0c */ /* 0x000fe4000bf46270 */
[----:B------:R-:W-:-:S05]  /*5460*/  LEA.HI.X R3, R4, UR13, R3, 0x2, P3 ;  /* 0x0000000d04037c11 */ /* 0x000fca00098f1403 */
[----:B------:R-:W3:Y:S06]  /*5470*/  @!P0 LDG.E R7, desc[UR8][R2.64] ;  /* 0x0000000802078981 */ /* 0x000eec000c1e1900 */
[----:B------:R-:W4:Y:S01]  /*5480*/  @!P2 LDG.E R6, desc[UR8][R2.64+0x4] ;  /* 0x000004080206a981 */ /* 0x000f22000c1e1900 */
[C---:B------:R-:W-:Y:S02]  /*5490*/  VIADD R4, R57.reuse, 0x2 ;  /* 0x0000000239047836 */ /* 0x040fe40000000000 */
[----:B------:R-:W-:-:S03]  /*54a0*/  VIADD R5, R57, 0x4 ;  /* 0x0000000439057836 */ /* 0x000fc60000000000 */
[----:B------:R-:W-:Y:S01]  /*54b0*/  ISETP.GE.AND P3, PT, R4, UR4, PT ;  /* 0x0000000404007c0c */ /* 0x000fe2000bf66270 */
[----:B------:R-:W-:Y:S01]  /*54c0*/  VIADD R4, R57, 0x3 ;  /* 0x0000000339047836 */ /* 0x000fe20000000000 */
[----:B------:R-:W-:Y:S01]  /*54d0*/  ISETP.GE.AND P4, PT, R5, UR4, PT ;  /* 0x0000000405007c0c */ /* 0x000fe2000bf86270 */
[----:B------:R-:W-:-:S03]  /*54e0*/  VIADD R5, R57, 0x6 ;  /* 0x0000000639057836 */ /* 0x000fc60000000000 */
[----:B------:R-:W-:Y:S01]  /*54f0*/  ISETP.GE.AND P1, PT, R4, UR4, PT ;  /* 0x0000000404007c0c */ /* 0x000fe2000bf26270 */
[----:B------:R-:W-:-:S06]  /*5500*/  VIADD R4, R57, 0x5 ;  /* 0x0000000539047836 */ /* 0x000fcc0000000000 */
[----:B------:R-:W5:Y:S01]  /*5510*/  @!P3 LDG.E R10, desc[UR8][R2.64+0x8] ;  /* 0x00000808020ab981 */ /* 0x000f62000c1e1900 */
[----:B------:R-:W-:Y:S01]  /*5520*/  ISETP.GE.AND P5, PT, R4, UR4, PT ;  /* 0x0000000404007c0c */ /* 0x000fe2000bfa6270 */
[----:B------:R-:W-:Y:S01]  /*5530*/  VIADD R4, R57, 0x7 ;  /* 0x0000000739047836 */ /* 0x000fe20000000000 */
[----:B---3--:R-:W-:-:S11]  /*5540*/  @!P0 ISETP.NE.AND P6, PT, R7, 0x1, PT ;  /* 0x000000010700880c */ /* 0x008fd60003fc5270 */
[----:B------:R-:W3:Y:S01]  /*5550*/  @!P5 LDG.E R7, desc[UR8][R2.64+0x14] ;  /* 0x000014080207d981 */ /* 0x000ee2000c1e1900 */
[----:B------:R-:W-:Y:S02]  /*5560*/  @!P0 SEL R61, RZ, 0x1, P6 ;  /* 0x00000001ff3d8807 */ /* 0x000fe40003000000 */
[----:B------:R-:W-:Y:S02]  /*5570*/  ISETP.GE.AND P0, PT, R5, UR4, PT ;  /* 0x0000000405007c0c */ /* 0x000fe4000bf06270 */
[----:B------:R-:W2:Y:S01]  /*5580*/  @!P1 LDG.E R5, desc[UR8][R2.64+0xc] ;  /* 0x00000c0802059981 */ /* 0x000ea2000c1e1900 */
[----:B----4-:R-:W-:-:S03]  /*5590*/  @!P2 ISETP.NE.AND P6, PT, R6, 0x1, PT ;  /* 0x000000010600a80c */ /* 0x010fc60003fc5270 */
[----:B------:R-:W4:Y:S01]  /*55a0*/  @!P4 LDG.E R6, desc[UR8][R2.64+0x10] ;  /* 0x000010080206c981 */ /* 0x000f22000c1e1900 */
[----:B------:R-:W-:Y:S02]  /*55b0*/  @!P2 SEL R56, RZ, 0x1, P6 ;  /* 0x00000001ff38a807 */ /* 0x000fe40003000000 */
[----:B------:R-:W-:-:S04]  /*55c0*/  ISETP.GE.AND P2, PT, R4, UR4, PT ;  /* 0x0000000404007c0c */ /* 0x000fc8000bf46270 */
[----:B------:R-:W3:Y:S09]  /*55d0*/  @!P0 LDG.E R8, desc[UR8][R2.64+0x18] ;  /* 0x0000180802088981 */ /* 0x000ef2000c1e1900 */
[----:B------:R-:W3:Y:S01]  /*55e0*/  @!P2 LDG.E R9, desc[UR8][R2.64+0x1c] ;  /* 0x00001c080209a981 */ /* 0x000ee2000c1e1900 */
[----:B-----5:R-:W-:Y:S01]  /*55f0*/  @!P3 ISETP.NE.AND P6, PT, R10, 0x1, PT ;  /* 0x000000010a00b80c */ /* 0x020fe20003fc5270 */
[----:B------:R-:W-:-:S03]  /*5600*/  VIADD R4, R57, 0x8 ;  /* 0x0000000839047836 */ /* 0x000fc60000000000 */
[----:B------:R-:W-:Y:S01]  /*5610*/  @!P3 SEL R53, RZ, 0x1, P6 ;  /* 0x00000001ff35b807 */ /* 0x000fe20003000000 */
[----:B------:R-:W-:Y:S01]  /*5620*/  IMAD.MOV.U32 R10, RZ, RZ, 0x1 ;  /* 0x00000001ff0a7424 */ /* 0x000fe200078e00ff */
[----:B--2---:R-:W-:Y:S01]  /*5630*/  @!P1 ISETP.NE.AND P3, PT, R5, 0x1, PT ;  /* 0x000000010500980c */ /* 0x004fe20003f65270 */
[----:B------:R-:W-:-:S03]  /*5640*/  VIADD R5, R57, 0x9 ;  /* 0x0000000939057836 */ /* 0x000fc60000000000 */
[----:B------:R-:W-:Y:S02]  /*5650*/  @!P1 SEL R49, RZ, 0x1, P3 ;  /* 0x00000001ff319807 */ /* 0x000fe40001800000 */
[----:B----4-:R-:W-:Y:S02]  /*5660*/  @!P4 ISETP.NE.AND P6, PT, R6, 0x1, PT ;  /* 0x000000010600c80c */ /* 0x010fe40003fc5270 */
[----:B------:R-:W-:Y:S02]  /*5670*/  ISETP.GE.AND P1, PT, R4, UR4, PT ;  /* 0x0000000404007c0c */ /* 0x000fe4000bf26270 */
[----:B------:R-:W-:Y:S01]  /*5680*/  ISETP.GE.AND P3, PT, R5, UR4, PT ;  /* 0x0000000405007c0c */ /* 0x000fe2000bf66270 */
[C---:B------:R-:W-:Y:S01]  /*5690*/  VIADD R5, R57.reuse, 0xb ;  /* 0x0000000b39057836 */ /* 0x040fe20000000000 */
[----:B------:R-:W-:Y:S01]  /*56a0*/  @!P4 SEL R12, RZ, 0x1, P6 ;  /* 0x00000001ff0cc807 */ /* 0x000fe20003000000 */
[----:B------:R-:W-:Y:S01]  /*56b0*/  VIADD R4, R57, 0xa ;  /* 0x0000000a39047836 */ /* 0x000fe20000000000 */
[----:B---3--:R-:W-:-:S02]  /*56c0*/  @!P5 ISETP.NE.AND P6, PT, R7, 0x1, PT ;  /* 0x000000010700d80c */ /* 0x008fc40003fc5270 */
[----:B------:R-:W-:Y:S02]  /*56d0*/  @!P0 ISETP.NE.AND P4, PT, R8, 0x1, PT ;  /* 0x000000010800880c */ /* 0x000fe40003f85270 */
[----:B------:R-:W-:Y:S02]  /*56e0*/  @!P5 SEL R11, RZ, 0x1, P6 ;  /* 0x00000001ff0bd807 */ /* 0x000fe40003000000 */
[----:B------:R-:W-:Y:S01]  /*56f0*/  ISETP.GE.AND P5, PT, R5, UR4, PT ;  /* 0x0000000405007c0c */ /* 0x000fe2000bfa6270 */
[----:B------:R-:W2:Y:S01]  /*5700*/  @!P1 LDG.E R6, desc[UR8][R2.64+0x20] ;  /* 0x0000200802069981 */ /* 0x000ea2000c1e1900 */
[----:B------:R-:W-:Y:S01]  /*5710*/  ISETP.GE.AND P6, PT, R4, UR4, PT ;  /* 0x0000000404007c0c */ /* 0x000fe2000bfc6270 */
[C---:B------:R-:W-:Y:S01]  /*5720*/  VIADD R4, R57.reuse, 0xc ;  /* 0x0000000c39047836 */ /* 0x040fe20000000000 */
[----:B------:R-:W-:Y:S01]  /*5730*/  @!P0 SEL R10, RZ, 0x1, P4 ;  /* 0x00000001ff0a8807 */ /* 0x000fe20002000000 */
[----:B------:R-:W-:Y:S01]  /*5740*/  VIADD R5, R57, 0xd ;  /* 0x0000000d39057836 */ /* 0x000fe20000000000 */
[----:B------:R-:W-:Y:S01]  /*5750*/  @!P2 ISETP.NE.AND P4, PT, R9, 0x1, PT ;  /* 0x000000010900a80c */ /* 0x000fe20003f85270 */
[----:B------:R-:W-:Y:S01]  /*5760*/  IMAD.MOV.U32 R9, RZ, RZ, 0x1 ;  /* 0x00000001ff097424 */ /* 0x000fe200078e00ff */
[----:B------:R-:W-:-:S02]  /*5770*/  ISETP.GE.AND P0, PT, R4, UR4, PT ;  /* 0x0000000404007c0c */ /* 0x000fc4000bf06270 */
[----:B------:R-:W3:Y:S01]  /*5780*/  @!P3 LDG.E R4, desc[UR8][R2.64+0x24] ;  /* 0x000024080204b981 */ /* 0x000ee2000c1e1900 */
[----:B------:R-:W-:Y:S02]  /*5790*/  @!P2 SEL R9, RZ, 0x1, P4 ;  /* 0x00000001ff09a807 */ /* 0x000fe40002000000 */
[----:B------:R-:W-:Y:S01]  /*57a0*/  ISETP.GE.AND P2, PT, R5, UR4, PT ;  /* 0x0000000405007c0c */ /* 0x000fe2000bf46270 */
[----:B------:R-:W4:Y:S04]  /*57b0*/  @!P5 LDG.E R13, desc[UR8][R2.64+0x2c] ;  /* 0x00002c08020dd981 */ /* 0x000f28000c1e1900 */
[----:B------:R-:W5:Y:S04]  /*57c0*/  @!P6 LDG.E R5, desc[UR8][R2.64+0x28] ;  /* 0x000028080205e981 */ /* 0x000f68000c1e1900 */
[----:B------:R-:W5:Y:S04]  /*57d0*/  @!P0 LDG.E R14, desc[UR8][R2.64+0x30] ;  /* 0x00003008020e8981 */ /* 0x000f68000c1e1900 */
[----:B------:R0:W5:Y:S01]  /*57e0*/  @!P2 LDG.E R15, desc[UR8][R2.64+0x34] ;  /* 0x00003408020fa981 */ /* 0x000162000c1e1900 */
[----:B------:R-:W-:-:S02]  /*57f0*/  IMAD.IADD R40, R56, 0x1, R61 ;  /* 0x0000000138287824 */ /* 0x000fc400078e023d */
[----:B------:R-:W-:-:S03]  /*5800*/  IMAD.MOV.U32 R8, RZ, RZ, 0x1 ;  /* 0x00000001ff087424 */ /* 0x000fc600078e00ff */
[----:B------:R-:W-:Y:S01]  /*5810*/  IADD3 R43, PT, PT, R49, R53, R40 ;  /* 0x00000035312b7210 */ /* 0x000fe20007ffe028 */
[----:B------:R-:W-:-:S04]  /*5820*/  IMAD.MOV.U32 R7, RZ, RZ, 0x1 ;  /* 0x00000001ff077424 */ /* 0x000fc800078e00ff */
[----:B------:R-:W-:Y:S02]  /*5830*/  IMAD.IADD R43, R43, 0x1, R12 ;  /* 0x000000012b2b7824 */ /* 0x000fe400078e020c */
[----:B0-----:R-:W-:Y:S01]  /*5840*/  IMAD.MOV.U32 R3, RZ, RZ, 0x1 ;  /* 0x00000001ff037424 */ /* 0x001fe200078e00ff */
[----:B------:R-:W-:Y:S01]  /*5850*/  ULEA UR5, UR6, UR5, 0x18 ;  /* 0x0000000506057291 */ /* 0x000fe2000f8ec0ff */
[----:B------:R-:W-:Y:S01]  /*5860*/  BAR.SYNC.DEFER_BLOCKING 0x0 ;  /* 0x0000000000007b1d */ /* 0x000fe20000010000 */
[----:B------:R-:W-:Y:S02]  /*5870*/  SHF.R.U32.HI R32, RZ, 0x5, R59 ;  /* 0x00000005ff207819 */ /* 0x000fe4000001163b */
[----:B--2---:R-:W-:-:S04]  /*5880*/  @!P1 ISETP.NE.AND P4, PT, R6, 0x1, PT ;  /* 0x000000010600980c */ /* 0x004fc80003f85270 */
[----:B------:R-:W-:Y:S02]  /*5890*/  @!P1 SEL R8, RZ, 0x1, P4 ;  /* 0x00000001ff089807 */ /* 0x000fe40002000000 */
[----:B---3--:R-:W-:-:S04]  /*58a0*/  @!P3 ISETP.NE.AND P4, PT, R4, 0x1, PT ;  /* 0x000000010400b80c */ /* 0x008fc80003f85270 */
[----:B------:R-:W-:Y:S02]  /*58b0*/  @!P3 SEL R7, RZ, 0x1, P4 ;  /* 0x00000001ff07b807 */ /* 0x000fe40002000000 */
[----:B----4-:R-:W-:Y:S01]  /*58c0*/  @!P5 ISETP.NE.AND P4, PT, R13, 0x1, PT ;  /* 0x000000010d00d80c */ /* 0x010fe20003f85270 */
[----:B------:R-:W-:Y:S01]  /*58d0*/  IMAD.IADD R13, R43, 0x1, R11 ;  /* 0x000000012b0d7824 */ /* 0x000fe200078e020b */
[----:B-----5:R-:W-:Y:S01]  /*58e0*/  @!P6 ISETP.NE.AND P1, PT, R5, 0x1, PT ;  /* 0x000000010500e80c */ /* 0x020fe20003f25270 */
[----:B------:R-:W-:-:S03]  /*58f0*/  IMAD.MOV.U32 R6, RZ, RZ, 0x1 ;  /* 0x00000001ff067424 */ /* 0x000fc600078e00ff */
[----:B------:R-:W-:Y:S01]  /*5900*/  IADD3 R2, PT, PT, R9, R10, R13 ;  /* 0x0000000a09027210 */ /* 0x000fe20007ffe00d */
[----:B------:R-:W-:Y:S01]  /*5910*/  IMAD.MOV.U32 R5, RZ, RZ, 0x1 ;  /* 0x00000001ff057424 */ /* 0x000fe200078e00ff */
[----:B------:R-:W-:Y:S02]  /*5920*/  @!P6 SEL R6, RZ, 0x1, P1 ;  /* 0x00000001ff06e807 */ /* 0x000fe40000800000 */
[----:B------:R-:W-:Y:S02]  /*5930*/  @!P0 ISETP.NE.AND P3, PT, R14, 0x1, PT ;  /* 0x000000010e00880c */ /* 0x000fe40003f65270 */
[----:B------:R-:W-:Y:S02]  /*5940*/  @!P2 ISETP.NE.AND P1, PT, R15, 0x1, PT ;  /* 0x000000010f00a80c */ /* 0x000fe40003f25270 */
[----:B------:R-:W-:Y:S02]  /*5950*/  @!P5 SEL R5, RZ, 0x1, P4 ;  /* 0x00000001ff05d807 */ /* 0x000fe40002000000 */
[----:B------:R-:W-:Y:S01]  /*5960*/  IADD3 R2, PT, PT, R7, R8, R2 ;  /* 0x0000000807027210 */ /* 0x000fe20007ffe002 */
[----:B------:R-:W-:Y:S01]  /*5970*/  IMAD.MOV.U32 R4, RZ, RZ, 0x1 ;  /* 0x00000001ff047424 */ /* 0x000fe200078e00ff */
[----:B------:R-:W-:-:S02]  /*5980*/  @!P0 SEL R4, RZ, 0x1, P3 ;  /* 0x00000001ff048807 */ /* 0x000fc40001800000 */
[----:B------:R-:W-:Y:S02]  /*5990*/  @!P2 SEL R3, RZ, 0x1, P1 ;  /* 0x00000001ff03a807 */ /* 0x000fe40000800000 */
[----:B------:R-:W-:-:S04]  /*59a0*/  IADD3 R2, PT, PT, R5, R6, R2 ;  /* 0x0000000605027210 */ /* 0x000fc80007ffe002 */
[----:B------:R-:W-:-:S05]  /*59b0*/  IADD3 R2, PT, PT, R3, R4, R2 ;  /* 0x0000000403027210 */ /* 0x000fca0007ffe002 */
[----:B------:R-:W0:Y:S02]  /*59c0*/  SHFL.UP P0, R17, R2, 0x1, RZ ;  /* 0x0420000002117989 */ /* 0x000e2400000000ff */
[----:B0-----:R-:W-:-:S05]  /*59d0*/  @P0 IMAD.IADD R17, R2, 0x1, R17 ;  /* 0x0000000102110824 */ /* 0x001fca00078e0211 */
[----:B------:R-:W0:Y:S02]  /*59e0*/  SHFL.UP P0, R16, R17, 0x2, RZ ;  /* 0x0440000011107989 */ /* 0x000e2400000000ff */
[----:B0-----:R-:W-:-:S05]  /*59f0*/  @P0 IMAD.IADD R16, R17, 0x1, R16 ;  /* 0x0000000111100824 */ /* 0x001fca00078e0210 */
[----:B------:R-:W0:Y:S01]  /*5a00*/  SHFL.UP P0, R19, R16, 0x4, RZ ;  /* 0x0480000010137989 */ /* 0x000e2200000000ff */
[----:B------:R-:W2:Y:S01]  /*5a10*/  S2R R14, SR_LANEID ;  /* 0x00000000000e7919 */ /* 0x000ea20000000000 */
[----:B0-----:R-:W-:-:S05]  /*5a20*/  @P0 IMAD.IADD R19, R16, 0x1, R19 ;  /* 0x0000000110130824 */ /* 0x001fca00078e0213 */
[----:B------:R-:W0:Y:S01]  /*5a30*/  SHFL.UP P0, R20, R19, 0x8, RZ ;  /* 0x0500000013147989 */ /* 0x000e2200000000ff */
[----:B--2---:R-:W-:Y:S01]  /*5a40*/  ISETP.NE.AND P1, PT, R14, 0x1f, PT ;  /* 0x0000001f0e00780c */ /* 0x004fe20003f25270 */
[----:B0-----:R-:W-:-:S05]  /*5a50*/  @P0 IMAD.IADD R20, R19, 0x1, R20 ;  /* 0x0000000113140824 */ /* 0x001fca00078e0214 */
[----:B------:R-:W0:Y:S07]  /*5a60*/  SHFL.UP P0, R15, R20, 0x10, RZ ;  /* 0x06000000140f7989 */ /* 0x000e2e00000000ff */
[----:B------:R-:W-:Y:S01]  /*5a70*/  @!P1 LEA R28, R32, UR5, 0x2 ;  /* 0x00000005201c9c11 */ /* 0x000fe2000f8e10ff */
[----:B0-----:R-:W-:-:S05]  /*5a80*/  @P0 IMAD.IADD R15, R20, 0x1, R15 ;  /* 0x00000001140f0824 */ /* 0x001fca00078e020f */
[----:B------:R-:W-:Y:S01]  /*5a90*/  @!P1 STS [R28], R15 ;  /* 0x0000000f1c009388 */ /* 0x000fe20000000800 */
[----:B------:R-:W-:Y:S06]  /*5aa0*/  BAR.SYNC.DEFER_BLOCKING 0x0 ;  /* 0x0000000000007b1d */ /* 0x000fec0000010000 */
[----:B------:R-:W0:Y:S04]  /*5ab0*/  LDS.128 R16, [UR5] ;  /* 0x00000005ff107984 */ /* 0x000e280008000c00 */
[----:B------:R-:W2:Y:S01]  /*5ac0*/  LDS.128 R20, [UR5+0x10] ;  /* 0x00001005ff147984 */ /* 0x000ea20008000c00 */
[----:B------:R-:W-:-:S03]  /*5ad0*/  ISETP.NE.AND P0, PT, R32, 0x2, PT ;  /* 0x000000022000780c */ /* 0x000fc60003f05270 */
[----:B------:R-:W3:Y:S01]  /*5ae0*/  LDS.128 R24, [UR5+0x20] ;  /* 0x00002005ff187984 */ /* 0x000ee20008000c00 */
[----:B------:R-:W-:Y:S01]  /*5af0*/  ISETP.NE.AND P1, PT, R32, 0x3, PT ;  /* 0x000000032000780c */ /* 0x000fe20003f25270 */
[----:B0-----:R-:W-:-:S05]  /*5b00*/  IMAD.IADD R29, R16, 0x1, R17 ;  /* 0x00000001101d7824 */ /* 0x001fca00078e0211 */
[----:B------:R-:W-:Y:S01]  /*5b10*/  SEL R30, R29, R16, !P0 ;  /* 0x000000101d1e7207 */ /* 0x000fe20004000000 */
[----:B------:R-:W-:Y:S01]  /*5b20*/  IMAD.IADD R29, R18, 0x1, R29 ;  /* 0x00000001121d7824 */ /* 0x000fe200078e021d */
[----:B------:R-:W-:-:S03]  /*5b30*/  ISETP.NE.AND P0, PT, R32, 0x4, PT ;  /* 0x000000042000780c */ /* 0x000fc60003f05270 */
[----:B------:R-:W-:Y:S01]  /*5b40*/  IMAD.IADD R34, R19, 0x1, R29 ;  /* 0x0000000113227824 */ /* 0x000fe200078e021d */
[----:B------:R-:W-:Y:S02]  /*5b50*/  SEL R33, R29, R30, !P1 ;  /* 0x0000001e1d217207 */ /* 0x000fe40004800000 */
[----:B------:R-:W-:Y:S01]  /*5b60*/  ISETP.NE.AND P1, PT, R32, 0x5, PT ;  /* 0x000000052000780c */ /* 0x000fe20003f25270 */
[----:B------:R-:W0:Y:S01]  /*5b70*/  LDS.128 R28, [UR5+0x30] ;  /* 0x00003005ff1c7984 */ /* 0x000e220008000c00 */
[C---:B------:R-:W-:Y:S01]  /*5b80*/  SEL R33, R34.reuse, R33, !P0 ;  /* 0x0000002122217207 */ /* 0x040fe20004000000 */
[----:B--2---:R-:W-:Y:S01]  /*5b90*/  IMAD.IADD R34, R34, 0x1, R20 ;  /* 0x0000000122227824 */ /* 0x004fe200078e0214 */
        /* <DEDUP_REMOVED lines=11> */
[----:B---3--:R-:W-:Y:S01]  /*5c50*/  IMAD.IADD R34, R34, 0x1, R24 ;  /* 0x0000000122227824 */ /* 0x008fe200078e0218 */
        /* <DEDUP_REMOVED lines=11> */
[----:B0-----:R-:W-:Y:S01]  /*5d10*/  IMAD.IADD R34, R34, 0x1, R28 ;  /* 0x0000000122227824 */ /* 0x001fe200078e021c */
[----:B------:R-:W-:-:S04]  /*5d20*/  ISETP.NE.AND P0, PT, R32, 0xe, PT ;  /* 0x0000000e2000780c */ /* 0x000fc80003f05270 */
[----:B------:R-:W-:Y:S01]  /*5d30*/  SEL R33, R34, R33, !P1 ;  /* 0x0000002122217207 */ /* 0x000fe20004800000 */
[----:B------:R-:W-:Y:S01]  /*5d40*/  IMAD.IADD R34, R29, 0x1, R34 ;  /* 0x000000011d227824 */ /* 0x000fe200078e0222 */
[----:B------:R-:W-:-:S03]  /*5d50*/  ISETP.NE.AND P1, PT, R32, 0xf, PT ;  /* 0x0000000f2000780c */ /* 0x000fc60003f25270 */
[----:B------:R-:W-:Y:S01]  /*5d60*/  IMAD.IADD R38, R30, 0x1, R34 ;  /* 0x000000011e267824 */ /* 0x000fe200078e0222 */
[----:B------:R-:W-:Y:S01]  /*5d70*/  SEL R33, R34, R33, !P0 ;  /* 0x0000002122217207 */ /* 0x000fe20004000000 */
[----:B------:R-:W-:Y:S01]  /*5d80*/  IMAD.IADD R2, R15, 0x1, -R2 ;  /* 0x000000010f027824 */ /* 0x000fe200078e0a02 */
[----:B------:R-:W-:Y:S02]  /*5d90*/  ISETP.NE.AND P2, PT, R14, RZ, PT ;  /* 0x000000ff0e00720c */ /* 0x000fe40003f45270 */
[----:B------:R-:W-:Y:S02]  /*5da0*/  ISETP.GE.U32.AND P0, PT, R59, 0x20, PT ;  /* 0x000000203b00780c */ /* 0x000fe40003f06070 */
[----:B------:R-:W-:Y:S02]  /*5db0*/  SEL R33, R38, R33, !P1 ;  /* 0x0000002126217207 */ /* 0x000fe40004800000 */
[----:B------:R-:W-:Y:S02]  /*5dc0*/  SEL R2, R2, RZ, P2 ;  /* 0x000000ff02027207 */ /* 0x000fe40001000000 */
[----:B------:R-:W-:-:S02]  /*5dd0*/  SEL R33, R33, RZ, P0 ;  /* 0x000000ff21217207 */ /* 0x000fc40000000000 */
[----:B-1----:R-:W-:-:S03]  /*5de0*/  IADD3 R0, PT, PT, R0, UR7, R35 ;  /* 0x0000000700007c10 */ /* 0x002fc6000fffe023 */
[----:B------:R-:W-:Y:S01]  /*5df0*/  IMAD.IADD R58, R33, 0x1, R2 ;  /* 0x00000001213a7824 */ /* 0x000fe200078e0202 */
[----:B------:R-:W-:-:S03]  /*5e00*/  IADD3 R14, PT, PT, R38, UR4, R31 ;  /* 0x00000004260e7c10 */ /* 0x000fc6000fffe01f */
[----:B------:R-:W-:Y:S02]  /*5e10*/  IMAD.IADD R2, R13, 0x1, R58 ;  /* 0x000000010d027824 */ /* 0x000fe400078e023a */
[----:B------:R-:W-:Y:S02]  /*5e20*/  IMAD.IADD R57, R57, 0x1, R0 ;  /* 0x0000000139397824 */ /* 0x000fe400078e0200 */
[----:B------:R-:W-:Y:S02]  /*5e30*/  IMAD.IADD R0, R2, 0x1, R10 ;  /* 0x0000000102007824 */ /* 0x000fe400078e020a */
[----:B------:R-:W-:Y:S02]  /*5e40*/  VIADD R14, R14, 0xffffe400 ;  /* 0xffffe4000e0e7836 */ /* 0x000fe40000000000 */
[----:B------:R-:W-:-:S03]  /*5e50*/  IMAD.IADD R15, R0, 0x1, R9 ;  /* 0x00000001000f7824 */ /* 0x000fc600078e0209 */
[----:B------:R-:W-:Y:S01]  /*5e60*/  ISETP.GT.AND P0, PT, R14, 0x200, PT ;  /* 0x000002000e00780c */ /* 0x000fe20003f04270 */
[----:B------:R-:W-:-:S04]  /*5e70*/  IMAD.IADD R35, R15, 0x1, R8 ;  /* 0x000000010f237824 */ /* 0x000fc800078e0208 */
[----:B------:R-:W-:Y:S02]  /*5e80*/  IMAD.IADD R38, R35, 0x1, R7 ;  /* 0x0000000123267824 */ /* 0x000fe400078e0207 */
[----:B------:R-:W-:Y:S02]  /*5e90*/  IMAD.IADD R51, R40, 0x1, R58 ;  /* 0x0000000128337824 */ /* 0x000fe400078e023a */
[----:B------:R-:W-:Y:S01]  /*5ea0*/  IMAD.IADD R40, R38, 0x1, R6 ;  /* 0x0000000126287824 */ /* 0x000fe200078e0206 */
[----:B------:R-:W-:Y:S01]  /*5eb0*/  BSSY.RECONVERGENT B0, `(.L_x_110) ;  /* 0x0000181000007945 */ /* 0x000fe20003800200 */
[----:B------:R-:W-:Y:S02]  /*5ec0*/  IMAD.IADD R47, R51, 0x1, R53 ;  /* 0x00000001332f7824 */ /* 0x000fe400078e0235 */
[----:B------:R-:W-:Y:S02]  /*5ed0*/  IMAD.IADD R42, R40, 0x1, R5 ;  /* 0x00000001282a7824 */ /* 0x000fe400078e0205 */
        /* <DEDUP_REMOVED lines=13> */
[----:B------:R-:W-:Y:S02]  /*5fb0*/  IMAD.IADD R43, R43, 0x1, R58 ;  /* 0x000000012b2b7824 */ /* 0x000fe400078e023a */
[----:B------:R-:W-:Y:S02]  /*5fc0*/  IMAD.IADD R55, R58, 0x1, R61 ;  /* 0x000000013a377824 */ /* 0x000fe400078e023d */
[----:B------:R-:W-:Y:S02]  /*5fd0*/  IMAD.IADD R44, R47, 0x1, R49 ;  /* 0x000000012f2c7824 */ /* 0x000fe400078e0231 */
[----:B------:R-:W-:Y:S01]  /*5fe0*/  IMAD.IADD R45, R42, 0x1, R4 ;  /* 0x000000012a2d7824 */ /* 0x000fe200078e0204 */
[----:B------:R-:W-:Y:S06]  /*5ff0*/  @P0 BRA `(.L_x_111) ;  /* 0x0000000c007c0947 */ /* 0x000fec0003800000 */
[----:B------:R-:W-:Y:S01]  /*6000*/  ISETP.GE.AND P0, PT, R58, R14, PT ;  /* 0x0000000e3a00720c */ /* 0x000fe20003f06270 */
[----:B------:R-:W-:Y:S03]  /*6010*/  BSSY.RECONVERGENT B2, `(.L_x_112) ;  /* 0x000000e000027945 */ /* 0x000fe60003800200 */
[----:B------:R-:W-:-:S13]  /*6020*/  ISETP.NE.AND P0, PT, R61, RZ, !P0 ;  /* 0x000000ff3d00720c */ /* 0x000fda0004705270 */
[----:B------:R-:W-:Y:S05]  /*6030*/  @!P0 BRA `(.L_x_113) ;  /* 0x00000000002c8947 */ /* 0x000fea0003800000 */
[----:B------:R-:W-:Y:S01]  /*6040*/  UISETP.NE.AND UP0, UPT, UR11, URZ, UPT ;  /* 0x000000ff0b00728c */ /* 0x000fe2000bf05270 */
[----:B------:R-:W-:Y:S01]  /*6050*/  CS2R R16, SRZ ;  /* 0x0000000000107805 */ /* 0x000fe2000001ff00 */
[----:B------:R-:W0:Y:S07]  /*6060*/  LDCU.64 UR12, c[0x0][0x390] ;  /* 0x00007200ff0c77ac */ /* 0x000e2e0008000a00 */
[----:B------:R-:W-:Y:S05]  /*6070*/  BRA.U UP0, `(.L_x_114) ;  /* 0x0000000100087547 */ /* 0x000fea000b800000 */
[----:B------:R-:W1:Y:S02]  /*6080*/  LDC.64 R16, c[0x0][0x3d0] ;  /* 0x0000f400ff107b82 */ /* 0x000e640000000a00 */
[----:B-1----:R-:W5:Y:S02]  /*6090*/  LDG.E.64 R16, desc[UR8][R16.64] ;  /* 0x0000000810107981 */ /* 0x002f64000c1e1b00 */
.L_x_114:
[----:B-----5:R-:W-:-:S04]  /*60a0*/  IADD3 R18, P0, PT, R58, R16, RZ ;  /* 0x000000103a127210 */ /* 0x020fc80007f1e0ff */
[----:B------:R-:W-:Y:S02]  /*60b0*/  LEA.HI.X.SX32 R17, R58, R17, 0x1, P0 ;  /* 0x000000113a117211 */ /* 0x000fe400000f0eff */
[----:B0-----:R-:W-:-:S04]  /*60c0*/  LEA R16, P0, R18, UR12, 0x2 ;  /* 0x0000000c12107c11 */ /* 0x001fc8000f8010ff */
[----:B------:R-:W-:-:S05]  /*60d0*/  LEA.HI.X R17, R18, UR13, R17, 0x2, P0 ;  /* 0x0000000d12117c11 */ /* 0x000fca00080f1411 */
[----:B------:R0:W-:Y:S04]  /*60e0*/  STG.E desc[UR8][R16.64], R57 ;  /* 0x0000003910007986 */ /* 0x0001e8000c101908 */
.L_x_113:
[----:B------:R-:W-:Y:S05]  /*60f0*/  BSYNC.RECONVERGENT B2 ;  /* 0x0000000000027941 */ /* 0x000fea0003800200 */
.L_x_112:
[----:B------:R-:W-:Y:S01]  /*6100*/  ISETP.GE.AND P0, PT, R55, R14, PT ;  /* 0x0000000e3700720c */ /* 0x000fe20003f06270 */
[----:B------:R-:W-:Y:S03]  /*6110*/  BSSY.RECONVERGENT B2, `(.L_x_115) ;  /* 0x000000e000027945 */ /* 0x000fe60003800200 */
[----:B------:R-:W-:-:S13]  /*6120*/  ISETP.EQ.OR P0, PT, R56, RZ, P0 ;  /* 0x000000ff3800720c */ /* 0x000fda0000702670 */
[----:B------:R-:W-:Y:S05]  /*6130*/  @P0 BRA `(.L_x_116) ;  /* 0x00000000002c0947 */ /* 0x000fea0003800000 */
[----:B------:R-:W-:Y:S01]  /*6140*/  UISETP.NE.AND UP0, UPT, UR11, URZ, UPT ;  /* 0x000000ff0b00728c */ /* 0x000fe2000bf05270 */
[----:B0-----:R-:W-:Y:S01]  /*6150*/  CS2R R16, SRZ ;  /* 0x0000000000107805 */ /* 0x001fe2000001ff00 */
[----:B------:R-:W0:Y:S07]  /*6160*/  LDCU.64 UR12, c[0x0][0x390] ;  /* 0x00007200ff0c77ac */ /* 0x000e2e0008000a00 */
[----:B------:R-:W-:Y:S05]  /*6170*/  BRA.U UP0, `(.L_x_117) ;  /* 0x0000000100087547 */ /* 0x000fea000b800000 */
[----:B------:R-:W1:Y:S02]  /*6180*/  LDC.64 R16, c[0x0][0x3d0] ;  /* 0x0000f400ff107b82 */ /* 0x000e640000000a00 */
[----:B-1----:R-:W5:Y:S02]  /*6190*/  LDG.E.64 R16, desc[UR8][R16.64] ;  /* 0x0000000810107981 */ /* 0x002f64000c1e1b00 */
.L_x_117:
[----:B-----5:R-:W-:-:S04]  /*61a0*/  IADD3 R18, P0, PT, R55, R16, RZ ;  /* 0x0000001037127210 */ /* 0x020fc80007f1e0ff */
[----:B------:R-:W-:Y:S02]  /*61b0*/  LEA.HI.X.SX32 R17, R55, R17, 0x1, P0 ;  /* 0x0000001137117211 */ /* 0x000fe400000f0eff */
[----:B0-----:R-:W-:-:S04]  /*61c0*/  LEA R16, P0, R18, UR12, 0x2 ;  /* 0x0000000c12107c11 */ /* 0x001fc8000f8010ff */
[----:B------:R-:W-:-:S05]  /*61d0*/  LEA.HI.X R17, R18, UR13, R17, 0x2, P0 ;  /* 0x0000000d12117c11 */ /* 0x000fca00080f1411 */
[----:B------:R1:W-:Y:S04]  /*61e0*/  STG.E desc[UR8][R16.64], R52 ;  /* 0x0000003410007986 */ /* 0x0003e8000c101908 */
.L_x_116:
[----:B------:R-:W-:Y:S05]  /*61f0*/  BSYNC.RECONVERGENT B2 ;  /* 0x0000000000027941 */ /* 0x000fea0003800200 */
.L_x_115:
[----:B------:R-:W-:Y:S01]  /*6200*/  ISETP.GE.AND P0, PT, R51, R14, PT ;  /* 0x0000000e3300720c */ /* 0x000fe20003f06270 */
[----:B------:R-:W-:Y:S03]  /*6210*/  BSSY.RECONVERGENT B2, `(.L_x_118) ;  /* 0x000000e000027945 */ /* 0x000fe60003800200 */
[----:B------:R-:W-:-:S13]  /*6220*/  ISETP.EQ.OR P0, PT, R53, RZ, P0 ;  /* 0x000000ff3500720c */ /* 0x000fda0000702670 */
[----:B------:R-:W-:Y:S05]  /*6230*/  @P0 BRA `(.L_x_119) ;  /* 0x00000000002c0947 */ /* 0x000fea0003800000 */
[----:B------:R-:W-:Y:S01]  /*6240*/  UISETP.NE.AND UP0, UPT, UR11, URZ, UPT ;  /* 0x000000ff0b00728c */ /* 0x000fe2000bf05270 */
[----:B01----:R-:W-:Y:S01]  /*6250*/  CS2R R16, SRZ ;  /* 0x0000000000107805 */ /* 0x003fe2000001ff00 */
[----:B------:R-:W0:Y:S07]  /*6260*/  LDCU.64 UR12, c[0x0][0x390] ;  /* 0x00007200ff0c77ac */ /* 0x000e2e0008000a00 */
[----:B------:R-:W-:Y:S05]  /*6270*/  BRA.U UP0, `(.L_x_120) ;  /* 0x0000000100087547 */ /* 0x000fea000b800000 */
[----:B------:R-:W1:Y:S02]  /*6280*/  LDC.64 R16, c[0x0][0x3d0] ;  /* 0x0000f400ff107b82 */ /* 0x000e640000000a00 */
[----:B-1----:R-:W5:Y:S02]  /*6290*/  LDG.E.64 R16, desc[UR8][R16.64] ;  /* 0x0000000810107981 */ /* 0x002f64000c1e1b00 */
.L_x_120:
[----:B-----5:R-:W-:-:S04]  /*62a0*/  IADD3 R18, P0, PT, R51, R16, RZ ;  /* 0x0000001033127210 */ /* 0x020fc80007f1e0ff */
[----:B------:R-:W-:Y:S02]  /*62b0*/  LEA.HI.X.SX32 R17, R51, R17, 0x1, P0 ;  /* 0x0000001133117211 */ /* 0x000fe400000f0eff */
[----:B0-----:R-:W-:-:S04]  /*62c0*/  LEA R16, P0, R18, UR12, 0x2 ;  /* 0x0000000c12107c11 */ /* 0x001fc8000f8010ff */
[----:B------:R-:W-:-:S05]  /*62d0*/  LEA.HI.X R17, R18, UR13, R17, 0x2, P0 ;  /* 0x0000000d12117c11 */ /* 0x000fca00080f1411 */
[----:B------:R2:W-:Y:S04]  /*62e0*/  STG.E desc[UR8][R16.64], R48 ;  /* 0x0000003010007986 */ /* 0x0005e8000c101908 */
.L_x_119:
[----:B------:R-:W-:Y:S05]  /*62f0*/  BSYNC.RECONVERGENT B2 ;  /* 0x0000000000027941 */ /* 0x000fea0003800200 */
.L_x_118:
[----:B------:R-:W-:Y:S01]  /*6300*/  ISETP.GE.AND P0, PT, R47, R14, PT ;  /* 0x0000000e2f00720c */ /* 0x000fe20003f06270 */
[----:B------:R-:W-:Y:S03]  /*6310*/  BSSY.RECONVERGENT B2, `(.L_x_121) ;  /* 0x000000e000027945 */ /* 0x000fe60003800200 */
[----:B------:R-:W-:-:S13]  /*6320*/  ISETP.EQ.OR P0, PT, R49, RZ, P0 ;  /* 0x000000ff3100720c */ /* 0x000fda0000702670 */
[----:B------:R-:W-:Y:S05]  /*6330*/  @P0 BRA `(.L_x_122) ;  /* 0x00000000002c0947 */ /* 0x000fea0003800000 */
[----:B------:R-:W-:Y:S01]  /*6340*/  UISETP.NE.AND UP0, UPT, UR11, URZ, UPT ;  /* 0x000000ff0b00728c */ /* 0x000fe2000bf05270 */
[----:B012---:R-:W-:Y:S01]  /*6350*/  CS2R R16, SRZ ;  /* 0x0000000000107805 */ /* 0x007fe2000001ff00 */
[----:B------:R-:W0:Y:S07]  /*6360*/  LDCU.64 UR12, c[0x0][0x390] ;  /* 0x00007200ff0c77ac */ /* 0x000e2e0008000a00 */
[----:B------:R-:W-:Y:S05]  /*6370*/  BRA.U UP0, `(.L_x_123) ;  /* 0x0000000100087547 */ /* 0x000fea000b800000 */
[----:B------:R-:W1:Y:S02]  /*6380*/  LDC.64 R16, c[0x0][0x3d0] ;  /* 0x0000f400ff107b82 */ /* 0x000e640000000a00 */
[----:B-1----:R-:W5:Y:S02]  /*6390*/  LDG.E.64 R16, desc[UR8][R16.64] ;  /* 0x0000000810107981 */ /* 0x002f64000c1e1b00 */
.L_x_123:
[----:B-----5:R-:W-:-:S04]  /*63a0*/  IADD3 R18, P0, PT, R47, R16, RZ ;  /* 0x000000102f127210 */ /* 0x020fc80007f1e0ff */
[----:B------:R-:W-:Y:S02]  /*63b0*/  LEA.HI.X.SX32 R17, R47, R17, 0x1, P0 ;  /* 0x000000112f117211 */ /* 0x000fe400000f0eff */
[----:B0-----:R-:W-:-:S04]  /*63c0*/  LEA R16, P0, R18, UR12, 0x2 ;  /* 0x0000000c12107c11 */ /* 0x001fc8000f8010ff */
[----:B------:R-:W-:-:S05]  /*63d0*/  LEA.HI.X R17, R18, UR13, R17, 0x2, P0 ;  /* 0x0000000d12117c11 */ /* 0x000fca00080f1411 */
[----:B------:R3:W-:Y:S04]  /*63e0*/  STG.E desc[UR8][R16.64], R50 ;  /* 0x0000003210007986 */ /* 0x0007e8000c101908 */
.L_x_122:
[----:B------:R-:W-:Y:S05]  /*63f0*/  BSYNC.RECONVERGENT B2 ;  /* 0x0000000000027941 */ /* 0x000fea0003800200 */
.L_x_121:
[----:B------:R-:W-:Y:S01]  /*6400*/  ISETP.GE.AND P0, PT, R44, R14, PT ;  /* 0x0000000e2c00720c */ /* 0x000fe20003f06270 */
[----:B------:R-:W-:Y:S03]  /*6410*/  BSSY.RECONVERGENT B2, `(.L_x_124) ;  /* 0x000000e000027945 */ /* 0x000fe60003800200 */
[----:B------:R-:W-:-:S13]  /*6420*/  ISETP.EQ.OR P0, PT, R12, RZ, P0 ;  /* 0x000000ff0c00720c */ /* 0x000fda0000702670 */
[----:B------:R-:W-:Y:S05]  /*6430*/  @P0 BRA `(.L_x_125) ;  /* 0x00000000002c0947 */ /* 0x000fea0003800000 */
[----:B------:R-:W-:Y:S01]  /*6440*/  UISETP.NE.AND UP0, UPT, UR11, URZ, UPT ;  /* 0x000000ff0b00728c */ /* 0x000fe2000bf05270 */
[----:B0123--:R-:W-:Y:S01]  /*6450*/  CS2R R16, SRZ ;  /* 0x0000000000107805 */ /* 0x00ffe2000001ff00 */
[----:B------:R-:W0:Y:S07]  /*6460*/  LDCU.64 UR12, c[0x0][0x390] ;  /* 0x00007200ff0c77ac */ /* 0x000e2e0008000a00 */
[----:B------:R-:W-:Y:S05]  /*6470*/  BRA.U UP0, `(.L_x_126) ;  /* 0x0000000100087547 */ /* 0x000fea000b800000 */
[----:B------:R-:W1:Y:S02]  /*6480*/  LDC.64 R16, c[0x0][0x3d0] ;  /* 0x0000f400ff107b82 */ /* 0x000e640000000a00 */
[----:B-1----:R-:W5:Y:S02]  /*6490*/  LDG.E.64 R16, desc[UR8][R16.64] ;  /* 0x0000000810107981 */ /* 0x002f64000c1e1b00 */
.L_x_126:
[----:B-----5:R-:W-:-:S04]  /*64a0*/  IADD3 R12, P0, PT, R44, R16, RZ ;  /* 0x000000102c0c7210 */ /* 0x020fc80007f1e0ff */
[----:B------:R-:W-:Y:S02]  /*64b0*/  LEA.HI.X.SX32 R17, R44, R17, 0x1, P0 ;  /* 0x000000112c117211 */ /* 0x000fe400000f0eff */
[----:B0-----:R-:W-:-:S04]  /*64c0*/  LEA R16, P0, R12, UR12, 0x2 ;  /* 0x0000000c0c107c11 */ /* 0x001fc8000f8010ff */
[----:B------:R-:W-:-:S05]  /*64d0*/  LEA.HI.X R17, R12, UR13, R17, 0x2, P0 ;  /* 0x0000000d0c117c11 */ /* 0x000fca00080f1411 */
[----:B------:R4:W-:Y:S04]  /*64e0*/  STG.E desc[UR8][R16.64], R54 ;  /* 0x0000003610007986 */ /* 0x0009e8000c101908 */
.L_x_125:
[----:B------:R-:W-:Y:S05]  /*64f0*/  BSYNC.RECONVERGENT B2 ;  /* 0x0000000000027941 */ /* 0x000fea0003800200 */
.L_x_124:
[----:B------:R-:W-:Y:S01]  /*6500*/  ISETP.GE.AND P0, PT, R43, R14, PT ;  /* 0x0000000e2b00720c */ /* 0x000fe20003f06270 */
[----:B------:R-:W-:Y:S03]  /*6510*/  BSSY.RECONVERGENT B2, `(.L_x_127) ;  /* 0x000000e000027945 */ /* 0x000fe60003800200 */
[----:B------:R-:W-:-:S13]  /*6520*/  ISETP.EQ.OR P0, PT, R11, RZ, P0 ;  /* 0x000000ff0b00720c */ /* 0x000fda0000702670 */
[----:B------:R-:W-:Y:S05]  /*6530*/  @P0 BRA `(.L_x_128) ;  /* 0x00000000002c0947 */ /* 0x000fea0003800000 */
[----:B------:R-:W-:Y:S01]  /*6540*/  UISETP.NE.AND UP0, UPT, UR11, URZ, UPT ;  /* 0x000000ff0b00728c */ /* 0x000fe2000bf05270 */
[----:B01234-:R-:W-:Y:S01]  /*6550*/  CS2R R16, SRZ ;  /* 0x0000000000107805 */ /* 0x01ffe2000001ff00 */
[----:B------:R-:W0:Y:S07]  /*6560*/  LDCU.64 UR12, c[0x0][0x390] ;  /* 0x00007200ff0c77ac */ /* 0x000e2e0008000a00 */
[----:B------:R-:W-:Y:S05]  /*6570*/  BRA.U UP0, `(.L_x_129) ;  /* 0x0000000100087547 */ /* 0x000fea000b800000 */
[----:B------:R-:W1:Y:S02]  /*6580*/  LDC.64 R16, c[0x0][0x3d0] ;  /* 0x0000f400ff107b82 */ /* 0x000e640000000a00 */
[----:B-1----:R-:W5:Y:S02]  /*6590*/  LDG.E.64 R16, desc[UR8][R16.64] ;  /* 0x0000000810107981 */ /* 0x002f64000c1e1b00 */
.L_x_129:
[----:B-----5:R-:W-:-:S04]  /*65a0*/  IADD3 R11, P0, PT, R43, R16, RZ ;  /* 0x000000102b0b7210 */ /* 0x020fc80007f1e0ff */
[----:B------:R-:W-:Y:S02]  /*65b0*/  LEA.HI.X.SX32 R12, R43, R17, 0x1, P0 ;  /* 0x000000112b0c7211 */ /* 0x000fe400000f0eff */
[----:B0-----:R-:W-:-:S04]  /*65c0*/  LEA R16, P0, R11, UR12, 0x2 ;  /* 0x0000000c0b107c11 */ /* 0x001fc8000f8010ff */
[----:B------:R-:W-:-:S05]  /*65d0*/  LEA.HI.X R17, R11, UR13, R12, 0x2, P0 ;  /* 0x0000000d0b117c11 */ /* 0x000fca00080f140c */
[----:B------:R0:W-:Y:S04]  /*65e0*/  STG.E desc[UR8][R16.64], R46 ;  /* 0x0000002e10007986 */ /* 0x0001e8000c101908 */
.L_x_128:
[----:B------:R-:W-:Y:S05]  /*65f0*/  BSYNC.RECONVERGENT B2 ;  /* 0x0000000000027941 */ /* 0x000fea0003800200 */
.L_x_127:
[----:B------:R-:W-:Y:S01]  /*6600*/  ISETP.GE.AND P0, PT, R2, R14, PT ;  /* 0x0000000e0200720c */ /* 0x000fe20003f06270 */
[----:B------:R-:W-:Y:S03]  /*6610*/  BSSY.RECONVERGENT B2, `(.L_x_130) ;  /* 0x000000e000027945 */ /* 0x000fe60003800200 */
[----:B------:R-:W-:-:S13]  /*6620*/  ISETP.EQ.OR P0, PT, R10, RZ, P0 ;  /* 0x000000ff0a00720c */ /* 0x000fda0000702670 */
[----:B------:R-:W-:Y:S05]  /*6630*/  @P0 BRA `(.L_x_131) ;  /* 0x00000000002c0947 */ /* 0x000fea0003800000 */
[----:B------:R-:W-:Y:S01]  /*6640*/  UISETP.NE.AND UP0, UPT, UR11, URZ, UPT ;  /* 0x000000ff0b00728c */ /* 0x000fe2000bf05270 */
[----:B------:R-:W-:Y:S01]  /*6650*/  CS2R R10, SRZ ;  /* 0x00000000000a7805 */ /* 0x000fe2000001ff00 */
[----:B------:R-:W0:Y:S07]  /*6660*/  LDCU.64 UR12, c[0x0][0x390] ;  /* 0x00007200ff0c77ac */ /* 0x000e2e0008000a00 */
[----:B------:R-:W-:Y:S05]  /*6670*/  BRA.U UP0, `(.L_x_132) ;  /* 0x0000000100087547 */ /* 0x000fea000b800000 */
[----:B------:R-:W1:Y:S02]  /*6680*/  LDC.64 R10, c[0x0][0x3d0] ;  /* 0x0000f400ff0a7b82 */ /* 0x000e640000000a00 */
[----:B-1----:R-:W5:Y:S02]  /*6690*/  LDG.E.64 R10, desc[UR8][R10.64] ;  /* 0x000000080a0a7981 */ /* 0x002f64000c1e1b00 */
.L_x_132:
[----:B-----5:R-:W-:-:S04]  /*66a0*/  IADD3 R12, P0, PT, R2, R10, RZ ;  /* 0x0000000a020c7210 */ /* 0x020fc80007f1e0ff */
[----:B------:R-:W-:Y:S02]  /*66b0*/  LEA.HI.X.SX32 R11, R2, R11, 0x1, P0 ;  /* 0x0000000b020b7211 */ /* 0x000fe400000f0eff */
[----:B0-----:R-:W-:-:S04]  /*66c0*/  LEA R10, P0, R12, UR12, 0x2 ;  /* 0x0000000c0c0a7c11 */ /* 0x001fc8000f8010ff */
[----:B------:R-:W-:-:S05]  /*66d0*/  LEA.HI.X R11, R12, UR13, R11, 0x2, P0 ;  /* 0x0000000d0c0b7c11 */ /* 0x000fca00080f140b */
[----:B------:R0:W-:Y:S04]  /*66e0*/  STG.E desc[UR8][R10.64], R13 ;  /* 0x0000000d0a007986 */ /* 0x0001e8000c101908 */
.L_x_131:
[----:B------:R-:W-:Y:S05]  /*66f0*/  BSYNC.RECONVERGENT B2 ;  /* 0x0000000000027941 */ /* 0x000fea0003800200 */
.L_x_130:
        /* <DEDUP_REMOVED lines=10> */
.L_x_135:
[----:B-----5:R-:W-:-:S04]  /*67a0*/  IADD3 R2, P0, PT, R0, R10, RZ ;  /* 0x0000000a00027210 */ /* 0x020fc80007f1e0ff */
[----:B------:R-:W-:Y:S02]  /*67b0*/  LEA.HI.X.SX32 R11, R0, R11, 0x1, P0 ;  /* 0x0000000b000b7211 */ /* 0x000fe400000f0eff */
[----:B0-----:R-:W-:-:S04]  /*67c0*/  LEA R10, P0, R2, UR12, 0x2 ;  /* 0x0000000c020a7c11 */ /* 0x001fc8000f8010ff */
[----:B------:R-:W-:-:S05]  /*67d0*/  LEA.HI.X R11, R2, UR13, R11, 0x2, P0 ;  /* 0x0000000d020b7c11 */ /* 0x000fca00080f140b */
[----:B------:R0:W-:Y:S04]  /*67e0*/  STG.E desc[UR8][R10.64], R32 ;  /* 0x000000200a007986 */ /* 0x0001e8000c101908 */
.L_x_134:
[----:B------:R-:W-:Y:S05]  /*67f0*/  BSYNC.RECONVERGENT B2 ;  /* 0x0000000000027941 */ /* 0x000fea0003800200 */
.L_x_133:
        /* <DEDUP_REMOVED lines=10> */
.L_x_138:
[----:B-----5:R-:W-:-:S04]  /*68a0*/  IADD3 R0, P0, PT, R15, R8, RZ ;  /* 0x000000080f007210 */ /* 0x020fc80007f1e0ff */
[----:B------:R-:W-:Y:S02]  /*68b0*/  LEA.HI.X.SX32 R9, R15, R9, 0x1, P0 ;  /* 0x000000090f097211 */ /* 0x000fe400000f0eff */
[----:B0-----:R-:W-:-:S04]  /*68c0*/  LEA R8, P0, R0, UR12, 0x2 ;  /* 0x0000000c00087c11 */ /* 0x001fc8000f8010ff */
[----:B------:R-:W-:-:S05]  /*68d0*/  LEA.HI.X R9, R0, UR13, R9, 0x2, P0 ;  /* 0x0000000d00097c11 */ /* 0x000fca00080f1409 */
[----:B------:R0:W-:Y:S04]  /*68e0*/  STG.E desc[UR8][R8.64], R33 ;  /* 0x0000002108007986 */ /* 0x0001e8000c101908 */
.L_x_137:
[----:B------:R-:W-:Y:S05]  /*68f0*/  BSYNC.RECONVERGENT B2 ;  /* 0x0000000000027941 */ /* 0x000fea0003800200 */
.L_x_136:
        /* <DEDUP_REMOVED lines=10> */
.L_x_141:
[----:B-----5:R-:W-:-:S04]  /*69a0*/  IADD3 R0, P0, PT, R35, R8, RZ ;  /* 0x0000000823007210 */ /* 0x020fc80007f1e0ff */
[----:B------:R-:W-:Y:S02]  /*69b0*/  LEA.HI.X.SX32 R9, R35, R9, 0x1, P0 ;  /* 0x0000000923097211 */ /* 0x000fe400000f0eff */
[----:B0-----:R-:W-:-:S04]  /*69c0*/  LEA R8, P0, R0, UR12, 0x2 ;  /* 0x0000000c00087c11 */ /* 0x001fc8000f8010ff */
[----:B------:R-:W-:-:S05]  /*69d0*/  LEA.HI.X R9, R0, UR13, R9, 0x2, P0 ;  /* 0x0000000d00097c11 */ /* 0x000fca00080f1409 */
[----:B------:R0:W-:Y:S04]  /*69e0*/  STG.E desc[UR8][R8.64], R34 ;  /* 0x0000002208007986 */ /* 0x0001e8000c101908 */
.L_x_140:
[----:B------:R-:W-:Y:S05]  /*69f0*/  BSYNC.RECONVERGENT B2 ;  /* 0x0000000000027941 */ /* 0x000fea0003800200 */
.L_x_139:
        /* <DEDUP_REMOVED lines=10> */
.L_x_144:
[----:B-----5:R-:W-:-:S04]  /*6aa0*/  IADD3 R0, P0, PT, R38, R6, RZ ;  /* 0x0000000626007210 */ /* 0x020fc80007f1e0ff */
[----:B------:R-:W-:Y:S02]  /*6ab0*/  LEA.HI.X.SX32 R7, R38, R7, 0x1, P0 ;  /* 0x0000000726077211 */ /* 0x000fe400000f0eff */
[----:B0-----:R-:W-:-:S04]  /*6ac0*/  LEA R6, P0, R0, UR12, 0x2 ;  /* 0x0000000c00067c11 */ /* 0x001fc8000f8010ff */
[----:B------:R-:W-:-:S05]  /*6ad0*/  LEA.HI.X R7, R0, UR13, R7, 0x2, P0 ;  /* 0x0000000d00077c11 */ /* 0x000fca00080f1407 */
[----:B------:R0:W-:Y:S04]  /*6ae0*/  STG.E desc[UR8][R6.64], R36 ;  /* 0x0000002406007986 */ /* 0x0001e8000c101908 */
.L_x_143:
[----:B------:R-:W-:Y:S05]  /*6af0*/  BSYNC.RECONVERGENT B2 ;  /* 0x0000000000027941 */ /* 0x000fea0003800200 */
.L_x_142:
        /* <DEDUP_REMOVED lines=10> */
.L_x_147:
[----:B-----5:R-:W-:-:S04]  /*6ba0*/  IADD3 R0, P0, PT, R40, R6, RZ ;  /* 0x0000000628007210 */ /* 0x020fc80007f1e0ff */
[----:B------:R-:W-:Y:S02]  /*6bb0*/  LEA.HI.X.SX32 R7, R40, R7, 0x1, P0 ;  /* 0x0000000728077211 */ /* 0x000fe400000f0eff */
[----:B0-----:R-:W-:-:S04]  /*6bc0*/  LEA R6, P0, R0, UR12, 0x2 ;  /* 0x0000000c00067c11 */ /* 0x001fc8000f8010ff */
[----:B------:R-:W-:-:S05]  /*6bd0*/  LEA.HI.X R7, R0, UR13, R7, 0x2, P0 ;  /* 0x0000000d00077c11 */ /* 0x000fca00080f1407 */
[----:B------:R0:W-:Y:S04]  /*6be0*/  STG.E desc[UR8][R6.64], R37 ;  /* 0x0000002506007986 */ /* 0x0001e8000c101908 */
.L_x_146:
[----:B------:R-:W-:Y:S05]  /*6bf0*/  BSYNC.RECONVERGENT B2 ;  /* 0x0000000000027941 */ /* 0x000fea0003800200 */
.L_x_145:
        /* <DEDUP_REMOVED lines=10> */
.L_x_150:
[----:B-----5:R-:W-:-:S04]  /*6ca0*/  IADD3 R0, P0, PT, R42, R4, RZ ;  /* 0x000000042a007210 */ /* 0x020fc80007f1e0ff */
[----:B------:R-:W-:Y:S02]  /*6cb0*/  LEA.HI.X.SX32 R5, R42, R5, 0x1, P0 ;  /* 0x000000052a057211 */ /* 0x000fe400000f0eff */
[----:B0-----:R-:W-:-:S04]  /*6cc0*/  LEA R4, P0, R0, UR12, 0x2 ;  /* 0x0000000c00047c11 */ /* 0x001fc8000f8010ff */
[----:B------:R-:W-:-:S05]  /*6cd0*/  LEA.HI.X R5, R0, UR13, R5, 0x2, P0 ;  /* 0x0000000d00057c11 */ /* 0x000fca00080f1405 */
[----:B------:R0:W-:Y:S04]  /*6ce0*/  STG.E desc[UR8][R4.64], R39 ;  /* 0x0000002704007986 */ /* 0x0001e8000c101908 */
.L_x_149:
[----:B------:R-:W-:Y:S05]  /*6cf0*/  BSYNC.RECONVERGENT B2 ;  /* 0x0000000000027941 */ /* 0x000fea0003800200 */
.L_x_148:
[----:B------:R-:W-:-:S04]  /*6d00*/  ISETP.GE.AND P0, PT, R45, R14, PT ;  /* 0x0000000e2d00720c */ /* 0x000fc80003f06270 */
        /* <DEDUP_REMOVED lines=8> */
.L_x_152:
[----:B-----5:R-:W-:-:S04]  /*6d90*/  IADD3 R0, P0, PT, R45, R2, RZ ;  /* 0x000000022d007210 */ /* 0x020fc80007f1e0ff */
[----:B------:R-:W-:Y:S02]  /*6da0*/  LEA.HI.X.SX32 R3, R45, R3, 0x1, P0 ;  /* 0x000000032d037211 */ /* 0x000fe400000f0eff */
[----:B0-----:R-:W-:-:S04]  /*6db0*/  LEA R2, P0, R0, UR12, 0x2 ;  /* 0x0000000c00027c11 */ /* 0x001fc8000f8010ff */
[----:B------:R-:W-:-:S05]  /*6dc0*/  LEA.HI.X R3, R0, UR13, R3, 0x2, P0 ;  /* 0x0000000d00037c11 */ /* 0x000fca00080f1403 */
[----:B------:R0:W-:Y:S01]  /*6dd0*/  STG.E desc[UR8][R2.64], R41 ;  /* 0x0000002902007986 */ /* 0x0001e2000c101908 */
[----:B------:R-:W-:Y:S05]  /*6de0*/  BRA `(.L_x_151) ;  /* 0x0000000800347947 */ /* 0x000fea0003800000 */
.L_x_111:
[----:B------:R-:W-:Y:S01]  /*6df0*/  BAR.SYNC.DEFER_BLOCKING 0x0 ;  /* 0x0000000000007b1d */ /* 0x000fe20000010000 */
[----:B------:R-:W-:Y:S02]  /*6e00*/  ISETP.NE.AND P0, PT, R61, RZ, PT ;  /* 0x000000ff3d00720c */ /* 0x000fe40003f05270 */
[----:B------:R-:W-:Y:S02]  /*6e10*/  ISETP.NE.AND P4, PT, R56, RZ, PT ;  /* 0x000000ff3800720c */ /* 0x000fe40003f85270 */
[----:B------:R-:W-:Y:S01]  /*6e20*/  ISETP.NE.AND P3, PT, R53, RZ, PT ;  /* 0x000000ff3500720c */ /* 0x000fe20003f65270 */
[----:B------:R-:W0:Y:S01]  /*6e30*/  LDCU.64 UR12, c[0x0][0x390] ;  /* 0x00007200ff0c77ac */ /* 0x000e220008000a00 */
[----:B------:R-:W-:Y:S02]  /*6e40*/  ISETP.NE.AND P6, PT, R49, RZ, PT ;  /* 0x000000ff3100720c */ /* 0x000fe40003fc5270 */
[----:B------:R-:W-:Y:S02]  /*6e50*/  ISETP.NE.AND P5, PT, R12, RZ, PT ;  /* 0x000000ff0c00720c */ /* 0x000fe40003fa5270 */
[----:B------:R-:W-:-:S02]  /*6e60*/  ISETP.NE.AND P2, PT, R11, RZ, PT ;  /* 0x000000ff0b00720c */ /* 0x000fc40003f45270 */
[----:B------:R-:W-:Y:S02]  /*6e70*/  ISETP.NE.AND P1, PT, R10, RZ, PT ;  /* 0x000000ff0a00720c */ /* 0x000fe40003f25270 */
[----:B------:R-:W-:Y:S02]  /*6e80*/  @P0 LEA R58, R58, UR5, 0x2 ;  /* 0x000000053a3a0c11 */ /* 0x000fe4000f8e10ff */
[----:B------:R-:W-:Y:S02]  /*6e90*/  @P4 LEA R55, R55, UR5, 0x2 ;  /* 0x0000000537374c11 */ /* 0x000fe4000f8e10ff */
[----:B------:R-:W-:Y:S02]  /*6ea0*/  @P3 LEA R51, R51, UR5, 0x2 ;  /* 0x0000000533333c11 */ /* 0x000fe4000f8e10ff */
[----:B------:R-:W-:Y:S01]  /*6eb0*/  @P6 LEA R47, R47, UR5, 0x2 ;  /* 0x000000052f2f6c11 */ /* 0x000fe2000f8e10ff */
[----:B------:R1:W-:Y:S01]  /*6ec0*/  @P0 STS [R58], R57 ;  /* 0x000000393a000388 */ /* 0x0003e20000000800 */
[----:B------:R-:W-:-:S02]  /*6ed0*/  ISETP.NE.AND P0, PT, R9, RZ, PT ;  /* 0x000000ff0900720c */ /* 0x000fc40003f05270 */
[----:B------:R-:W-:Y:S01]  /*6ee0*/  @P2 LEA R43, R43, UR5, 0x2 ;  /* 0x000000052b2b2c11 */ /* 0x000fe2000f8e10ff */
[----:B------:R1:W-:Y:S01]  /*6ef0*/  @P4 STS [R55], R52 ;  /* 0x0000003437004388 */ /* 0x0003e20000000800 */
[----:B------:R-:W-:Y:S02]  /*6f00*/  @P1 LEA R2, R2, UR5, 0x2 ;  /* 0x0000000502021c11 */ /* 0x000fe4000f8e10ff */
[----:B------:R-:W-:Y:S01]  /*6f10*/  ISETP.NE.AND P4, PT, R8, RZ, PT ;  /* 0x000000ff0800720c */ /* 0x000fe20003f85270 */
[----:B------:R1:W-:Y:S01]  /*6f20*/  @P3 STS [R51], R48 ;  /* 0x0000003033003388 */ /* 0x0003e20000000800 */
[----:B------:R-:W-:Y:S02]  /*6f30*/  ISETP.NE.AND P3, PT, R7, RZ, PT ;  /* 0x000000ff0700720c */ /* 0x000fe40003f65270 */
[----:B------:R-:W-:Y:S01]  /*6f40*/  @P5 LEA R7, R44, UR5, 0x2 ;  /* 0x000000052c075c11 */ /* 0x000fe2000f8e10ff */
[----:B------:R1:W-:Y:S01]  /*6f50*/  @P6 STS [R47], R50 ;  /* 0x000000322f006388 */ /* 0x0003e20000000800 */
[----:B------:R-:W-:-:S03]  /*6f60*/  ISETP.NE.AND P6, PT, R6, RZ, PT ;  /* 0x000000ff0600720c */ /* 0x000fc60003fc5270 */
[----:B------:R1:W-:Y:S01]  /*6f70*/  @P5 STS [R7], R54 ;  /* 0x0000003607005388 */ /* 0x0003e20000000800 */
[----:B------:R-:W-:-:S03]  /*6f80*/  ISETP.NE.AND P5, PT, R5, RZ, PT ;  /* 0x000000ff0500720c */ /* 0x000fc60003fa5270 */
[----:B------:R1:W-:Y:S01]  /*6f90*/  @P2 STS [R43], R46 ;  /* 0x0000002e2b002388 */ /* 0x0003e20000000800 */
[----:B------:R-:W-:Y:S02]  /*6fa0*/  ISETP.NE.AND P2, PT, R4, RZ, PT ;  /* 0x000000ff0400720c */ /* 0x000fe40003f45270 */
[----:B------:R-:W-:Y:S01]  /*6fb0*/  @P3 LEA R35, R35, UR5, 0x2 ;  /* 0x0000000523233c11 */ /* 0x000fe2000f8e10ff */
[----:B------:R1:W-:Y:S01]  /*6fc0*/  @P1 STS [R2], R13 ;  /* 0x0000000d02001388 */ /* 0x0003e20000000800 */
[----:B------:R-:W-:Y:S02]  /*6fd0*/  ISETP.NE.AND P1, PT, R3, RZ, PT ;  /* 0x000000ff0300720c */ /* 0x000fe40003f25270 */
[----:B------:R-:W-:Y:S02]  /*6fe0*/  @P0 LEA R3, R0, UR5, 0x2 ;  /* 0x0000000500030c11 */ /* 0x000fe4000f8e10ff */
[----:B------:R-:W-:Y:S02]  /*6ff0*/  @P4 LEA R0, R15, UR5, 0x2 ;  /* 0x000000050f004c11 */ /* 0x000fe4000f8e10ff */
[----:B------:R-:W-:Y:S01]  /*7000*/  @P6 LEA R5, R38, UR5, 0x2 ;  /* 0x0000000526056c11 */ /* 0x000fe2000f8e10ff */
[----:B------:R1:W-:Y:S01]  /*7010*/  @P0 STS [R3], R32 ;  /* 0x0000002003000388 */ /* 0x0003e20000000800 */
[----:B------:R-:W-:-:S02]  /*7020*/  ISETP.GE.U32.AND P0, PT, R59, R14, PT ;  /* 0x0000000e3b00720c */ /* 0x000fc40003f06070 */
[----:B------:R-:W-:Y:S01]  /*7030*/  @P5 LEA R40, R40, UR5, 0x2 ;  /* 0x0000000528285c11 */ /* 0x000fe2000f8e10ff */
[----:B------:R1:W-:Y:S01]  /*7040*/  @P4 STS [R0], R33 ;  /* 0x0000002100004388 */ /* 0x0003e20000000800 */
[----:B------:R-:W-:Y:S02]  /*7050*/  @P2 LEA R42, R42, UR5, 0x2 ;  /* 0x000000052a2a2c11 */ /* 0x000fe4000f8e10ff */
[----:B------:R-:W-:Y:S01]  /*7060*/  @P1 LEA R4, R45, UR5, 0x2 ;  /* 0x000000052d041c11 */ /* 0x000fe2000f8e10ff */
[----:B------:R1:W-:Y:S04]  /*7070*/  @P3 STS [R35], R34 ;  /* 0x0000002223003388 */ /* 0x0003e80000000800 */
[----:B------:R1:W-:Y:S04]  /*7080*/  @P6 STS [R5], R36 ;  /* 0x0000002405006388 */ /* 0x0003e80000000800 */
[----:B------:R1:W-:Y:S04]  /*7090*/  @P5 STS [R40], R37 ;  /* 0x0000002528005388 */ /* 0x0003e80000000800 */
[----:B------:R1:W-:Y:S04]  /*70a0*/  @P2 STS [R42], R39 ;  /* 0x000000272a002388 */ /* 0x0003e80000000800 */
[----:B------:R1:W-:Y:S01]  /*70b0*/  @P1 STS [R4], R41 ;  /* 0x0000002904001388 */ /* 0x0003e20000000800 */
[----:B------:R-:W-:Y:S06]  /*70c0*/  BAR.SYNC.DEFER_BLOCKING 0x0 ;  /* 0x0000000000007b1d */ /* 0x000fec0000010000 */
[----:B0-----:R-:W-:Y:S05]  /*70d0*/  @P0 BRA `(.L_x_151) ;  /* 0x0000000400780947 */ /* 0x001fea0003800000 */
[----:B------:R-:W-:Y:S01]  /*70e0*/  IADD3 R17, PT, PT, R19, R17, R18 ;  /* 0x0000001113117210 */ /* 0x000fe20007ffe012 */
[----:B------:R-:W-:Y:S03]  /*70f0*/  BSSY.RECONVERGENT B2, `(.L_x_153) ;  /* 0x0000023000027945 */ /* 0x000fe60003800200 */
[----:B------:R-:W-:-:S04]  /*7100*/  IADD3 R17, PT, PT, R21, R17, R20 ;  /* 0x0000001115117210 */ /* 0x000fc80007ffe014 */
[----:B------:R-:W-:-:S04]  /*7110*/  IADD3 R17, PT, PT, R23, R17, R22 ;  /* 0x0000001117117210 */ /* 0x000fc80007ffe016 */
[----:B------:R-:W-:-:S04]  /*7120*/  IADD3 R17, PT, PT, R25, R17, R24 ;  /* 0x0000001119117210 */ /* 0x000fc80007ffe018 */
[----:B------:R-:W-:-:S04]  /*7130*/  IADD3 R17, PT, PT, R27, R17, R26 ;  /* 0x000000111b117210 */ /* 0x000fc80007ffe01a */
[----:B------:R-:W-:-:S04]  /*7140*/  IADD3 R17, PT, PT, R29, R17, R28 ;  /* 0x000000111d117210 */ /* 0x000fc80007ffe01c */
[----:B------:R-:W-:-:S04]  /*7150*/  IADD3 R17, PT, PT, R31, R17, R30 ;  /* 0x000000111f117210 */ /* 0x000fc80007ffe01e */
[----:B------:R-:W-:-:S04]  /*7160*/  IADD3 R16, PT, PT, R17, UR10, R16 ;  /* 0x0000000a11107c10 */ /* 0x000fc8000fffe010 */
[----:B------:R-:W-:-:S04]  /*7170*/  IADD3 R16, PT, PT, R16, -0x1c01, -R59 ;  /* 0xffffe3ff10107810 */ /* 0x000fc80007ffe83b */
[----:B-1----:R-:W-:-:S04]  /*7180*/  LOP3.LUT R0, R16, 0x600, RZ, 0xc0, !PT ;  /* 0x0000060010007812 */ /* 0x002fc800078ec0ff */
[----:B------:R-:W-:-:S13]  /*7190*/  ISETP.NE.AND P0, PT, R0, 0x600, PT ;  /* 0x000006000000780c */ /* 0x000fda0003f05270 */
[----:B------:R-:W-:Y:S05]  /*71a0*/  @!P0 BRA `(.L_x_154) ;  /* 0x00000000005c8947 */ /* 0x000fea0003800000 */
[----:B------:R-:W-:Y:S01]  /*71b0*/  LEA.HI R0, R16, 0x1, RZ, 0x17 ;  /* 0x0000000110007811 */ /* 0x000fe200078fb8ff */
[----:B------:R-:W-:Y:S01]  /*71c0*/  BSSY.RECONVERGENT B3, `(.L_x_154) ;  /* 0x0000015000037945 */ /* 0x000fe20003800200 */
[----:B------:R-:W-:Y:S01]  /*71d0*/  ISETP.NE.AND P2, PT, RZ, UR11, PT ;  /* 0x0000000bff007c0c */ /* 0x000fe2000bf45270 */
[----:B------:R-:W-:Y:S01]  /*71e0*/  IMAD.MOV.U32 R9, RZ, RZ, RZ ;  /* 0x000000ffff097224 */ /* 0x000fe200078e00ff */
[----:B------:R-:W-:Y:S02]  /*71f0*/  LOP3.LUT R0, R0, 0x3, RZ, 0xc0, !PT ;  /* 0x0000000300007812 */ /* 0x000fe400078ec0ff */
[----:B------:R-:W-:-:S03]  /*7200*/  LEA R6, R59, UR5, 0x2 ;  /* 0x000000053b067c11 */ /* 0x000fc6000f8e10ff */
[----:B------:R-:W-:-:S07]  /*7210*/  IMAD.MOV R0, RZ, RZ, -R0 ;  /* 0x000000ffff007224 */ /* 0x000fce00078e0a00 */
.L_x_155:
[----:B0-----:R-:W0:Y:S01]  /*7220*/  @!P2 LDC.64 R4, c[0x0][0x3d0] ;  /* 0x0000f400ff04ab82 */ /* 0x001e220000000a00 */
[----:B------:R-:W-:Y:S01]  /*7230*/  CS2R R2, SRZ ;  /* 0x0000000000027805 */ /* 0x000fe2000001ff00 */
[----:B------:R1:W2:Y:S05]  /*7240*/  LDS R7, [R6] ;  /* 0x0000000006077984 */ /* 0x0002aa0000000800 */
[----:B0-----:R-:W3:Y:S01]  /*7250*/  @!P2 LDG.E.64 R2, desc[UR8][R4.64] ;  /* 0x000000080402a981 */ /* 0x001ee2000c1e1b00 */
[----:B------:R-:W-:Y:S02]  /*7260*/  VIADD R0, R0, 0x1 ;  /* 0x0000000100007836 */ /* 0x000fe40000000000 */
[----:B-1----:R-:W-:Y:S01]  /*7270*/  VIADD R6, R6, 0x800 ;  /* 0x0000080006067836 */ /* 0x002fe20000000000 */
[----:B---3--:R-:W-:-:S02]  /*7280*/  IADD3 R8, P0, PT, R59, R2, RZ ;  /* 0x000000023b087210 */ /* 0x008fc40007f1e0ff */
[----:B------:R-:W-:-:S03]  /*7290*/  IADD3 R59, P1, PT, R59, 0x200, RZ ;  /* 0x000002003b3b7810 */ /* 0x000fc60007f3e0ff */
[----:B------:R-:W-:Y:S01]  /*72a0*/  IMAD.X R3, R9, 0x1, R3, P0 ;  /* 0x0000000109037824 */ /* 0x000fe200000e0603 */
[----:B------:R-:W-:Y:S01]  /*72b0*/  LEA R2, P0, R8, UR12, 0x2 ;  /* 0x0000000c08027c11 */ /* 0x000fe2000f8010ff */
[----:B------:R-:W-:-:S03]  /*72c0*/  IMAD.X R9, RZ, RZ, R9, P1 ;  /* 0x000000ffff097224 */ /* 0x000fc600008e0609 */
[----:B------:R-:W-:Y:S02]  /*72d0*/  LEA.HI.X R3, R8, UR13, R3, 0x2, P0 ;  /* 0x0000000d08037c11 */ /* 0x000fe400080f1403 */
[----:B------:R-:W-:-:S03]  /*72e0*/  ISETP.NE.AND P0, PT, R0, RZ, PT ;  /* 0x000000ff0000720c */ /* 0x000fc60003f05270 */
[----:B--2---:R0:W-:Y:S10]  /*72f0*/  STG.E desc[UR8][R2.64], R7 ;  /* 0x0000000702007986 */ /* 0x0041f4000c101908 */
[----:B------:R-:W-:Y:S05]  /*7300*/  @P0 BRA `(.L_x_155) ;  /* 0xfffffffc00c40947 */ /* 0x000fea000383ffff */
[----:B------:R-:W-:Y:S05]  /*7310*/  BSYNC.RECONVERGENT B3 ;  /* 0x0000000000037941 */ /* 0x000fea0003800200 */
.L_x_154:
[----:B------:R-:W-:Y:S05]  /*7320*/  BSYNC.RECONVERGENT B2 ;  /* 0x0000000000027941 */ /* 0x000fea0003800200 */
.L_x_153:
[----:B------:R-:W-:-:S13]  /*7330*/  ISETP.GE.U32.AND P0, PT, R16, 0x600, PT ;  /* 0x000006001000780c */ /* 0x000fda0003f06070 */
[----:B------:R-:W-:Y:S05]  /*7340*/  @!P0 BRA `(.L_x_151) ;  /* 0x0000000000dc8947 */ /* 0x000fea0003800000 */
[----:B------:R-:W1:Y:S01]  /*7350*/  S2UR UR6, SR_CgaCtaId ;  /* 0x00000000000679c3 */ /* 0x000e620000008800 */
[----:B------:R-:W-:Y:S01]  /*7360*/  UMOV UR4, 0x400 ;  /* 0x0000040000047882 */ /* 0x000fe20000000000 */
[----:B------:R-:W-:Y:S02]  /*7370*/  UISETP.NE.AND UP0, UPT, UR11, URZ, UPT ;  /* 0x000000ff0b00728c */ /* 0x000fe4000bf05270 */
[----:B------:R-:W-:Y:S01]  /*7380*/  ISETP.NE.AND P0, PT, RZ, UR11, PT ;  /* 0x0000000bff007c0c */ /* 0x000fe2000bf05270 */
[----:B------:R-:W-:Y:S02]  /*7390*/  IMAD.MOV.U32 R19, RZ, RZ, RZ ;  /* 0x000000ffff137224 */ /* 0x000fe400078e00ff */
[----:B------:R-:W-:Y:S01]  /*73a0*/  IMAD.MOV.U32 R21, RZ, RZ, RZ ;  /* 0x000000ffff157224 */ /* 0x000fe200078e00ff */
[----:B0-----:R-:W0:Y:S01]  /*73b0*/  LDC.64 R2, c[0x0][0x390] ;  /* 0x0000e400ff027b82 */ /* 0x001e220000000a00 */
[----:B------:R-:W-:Y:S01]  /*73c0*/  PLOP3.LUT P1, PT, PT, PT, UP0, 0x80, 0x8 ;  /* 0x000000000008781c */ /* 0x000fe20003f2f008 */
[----:B-1----:R-:W-:-:S06]  /*73d0*/  ULEA UR4, UR6, UR4, 0x18 ;  /* 0x0000000406047291 */ /* 0x002fcc000f8ec0ff */
[C---:B------:R-:W-:Y:S01]  /*73e0*/  LEA R0, R59.reuse, UR4, 0x2 ;  /* 0x000000043b007c11 */ /* 0x040fe2000f8e10ff */
[----:B0-----:R-:W-:-:S04]  /*73f0*/  IMAD.WIDE.U32 R2, R59, 0x4, R2 ;  /* 0x000000043b027825 */ /* 0x001fc800078e0002 */
[----:B------:R-:W-:-:S07]  /*7400*/  VIADD R0, R0, 0x1000 ;  /* 0x0000100000007836 */ /* 0x000fce0000000000 */
.L_x_156:
[----:B-1----:R-:W0:Y:S01]  /*7410*/  @!P1 LDC.64 R8, c[0x0][0x3d0] ;  /* 0x0000f400ff089b82 */ /* 0x002e220000000a00 */
[----:B------:R-:W-:Y:S01]  /*7420*/  CS2R R4, SRZ ;  /* 0x0000000000047805 */ /* 0x000fe2000001ff00 */
[----:B------:R-:W1:Y:S04]  /*7430*/  LDS R15, [R0+-0x1000] ;  /* 0xfff00000000f7984 */ /* 0x000e680000000800 */
[----:B------:R-:W2:Y:S04]  /*7440*/  LDS R17, [R0+-0x800] ;  /* 0xfff8000000117984 */ /* 0x000ea80000000800 */
[----:B0-----:R-:W3:Y:S01]  /*7450*/  @!P1 LDG.E.64 R4, desc[UR8][R8.64] ;  /* 0x0000000808049981 */ /* 0x001ee2000c1e1b00 */
[----:B------:R-:W-:-:S13]  /*7460*/  PLOP3.LUT P1, PT, P0, PT, PT, 0x80, 0x8 ;  /* 0x000000000008781c */ /* 0x000fda000072f070 */
[----:B------:R-:W0:Y:S01]  /*7470*/  @!P1 LDC.64 R10, c[0x0][0x3d0] ;  /* 0x0000f400ff0a9b82 */ /* 0x000e220000000a00 */
[----:B---3--:R-:W-:-:S04]  /*7480*/  LEA R7, P2, R4, R19, 0x2 ;  /* 0x0000001304077211 */ /* 0x008fc800078410ff */
[----:B------:R-:W-:Y:S02]  /*7490*/  LEA.HI.X R5, R4, R21, R5, 0x2, P2 ;  /* 0x0000001504057211 */ /* 0x000fe400010f1405 */
[----:B------:R-:W-:-:S05]  /*74a0*/  IADD3 R6, P2, PT, R2, R7, RZ ;  /* 0x0000000702067210 */ /* 0x000fca0007f5e0ff */
[----:B------:R-:W-:Y:S01]  /*74b0*/  IMAD.X R7, R3, 0x1, R5, P2 ;  /* 0x0000000103077824 */ /* 0x000fe200010e0605 */
[----:B------:R-:W-:-:S04]  /*74c0*/  CS2R R4, SRZ ;  /* 0x0000000000047805 */ /* 0x000fc8000001ff00 */
[----:B-1----:R1:W-:Y:S04]  /*74d0*/  STG.E desc[UR8][R6.64], R15 ;  /* 0x0000000f06007986 */ /* 0x0023e8000c101908 */
[----:B0-----:R-:W3:Y:S01]  /*74e0*/  @!P1 LDG.E.64 R4, desc[UR8][R10.64] ;  /* 0x000000080a049981 */ /* 0x001ee2000c1e1b00 */
[----:B------:R-:W0:Y:S03]  /*74f0*/  @!P1 LDC.64 R12, c[0x0][0x3d0] ;  /* 0x0000f400ff0c9b82 */ /* 0x000e260000000a00 */
[----:B------:R-:W4:Y:S01]  /*7500*/  LDS R15, [R0] ;  /* 0x00000000000f7984 */ /* 0x000f220000000800 */
[----:B---3--:R-:W-:-:S04]  /*7510*/  LEA R9, P2, R4, R19, 0x2 ;  /* 0x0000001304097211 */ /* 0x008fc800078410ff */
[----:B------:R-:W-:Y:S02]  /*7520*/  LEA.HI.X R5, R4, R21, R5, 0x2, P2 ;  /* 0x0000001504057211 */ /* 0x000fe400010f1405 */
[----:B------:R-:W-:-:S05]  /*7530*/  IADD3 R8, P2, PT, R2, R9, RZ ;  /* 0x0000000902087210 */ /* 0x000fca0007f5e0ff */
[----:B------:R-:W-:Y:S01]  /*7540*/  IMAD.X R9, R3, 0x1, R5, P2 ;  /* 0x0000000103097824 */ /* 0x000fe200010e0605 */
[----:B------:R-:W-:-:S04]  /*7550*/  CS2R R4, SRZ ;  /* 0x0000000000047805 */ /* 0x000fc8000001ff00 */
[----:B--2---:R-:W-:Y:S04]  /*7560*/  STG.E desc[UR8][R8.64+0x800], R17 ;  /* 0x0008001108007986 */ /* 0x004fe8000c101908 */
[----:B0-----:R-:W1:Y:S01]  /*7570*/  @!P1 LDG.E.64 R4, desc[UR8][R12.64] ;  /* 0x000000080c049981 */ /* 0x001e62000c1e1b00 */
[----:B------:R-:W0:Y:S03]  /*7580*/  @!P1 LDC.64 R10, c[0x0][0x3d0] ;  /* 0x0000f400ff0a9b82 */ /* 0x000e260000000a00 */
[----:B------:R2:W3:Y:S01]  /*7590*/  LDS R9, [R0+0x800] ;  /* 0x0008000000097984 */ /* 0x0004e20000000800 */
[----:B-1----:R-:W-:-:S04]  /*75a0*/  LEA R7, P2, R4, R19, 0x2 ;  /* 0x0000001304077211 */ /* 0x002fc800078410ff */
[----:B------:R-:W-:Y:S02]  /*75b0*/  LEA.HI.X R5, R4, R21, R5, 0x2, P2 ;  /* 0x0000001504057211 */ /* 0x000fe400010f1405 */
[----:B------:R-:W-:-:S05]  /*75c0*/  IADD3 R6, P2, PT, R2, R7, RZ ;  /* 0x0000000702067210 */ /* 0x000fca0007f5e0ff */
[----:B------:R-:W-:Y:S01]  /*75d0*/  IMAD.X R7, R3, 0x1, R5, P2 ;  /* 0x0000000103077824 */ /* 0x000fe200010e0605 */
[----:B------:R-:W-:-:S04]  /*75e0*/  CS2R R4, SRZ ;  /* 0x0000000000047805 */ /* 0x000fc8000001ff00 */
[----:B----4-:R1:W-:Y:S04]  /*75f0*/  STG.E desc[UR8][R6.64+0x1000], R15 ;  /* 0x0010000f06007986 */ /* 0x0103e8000c101908 */
[----:B0-----:R-:W4:Y:S01]  /*7600*/  @!P1 LDG.E.64 R4, desc[UR8][R10.64] ;  /* 0x000000080a049981 */ /* 0x001f22000c1e1b00 */
[----:B------:R-:W-:Y:S02]  /*7610*/  VIADD R59, R59, 0x800 ;  /* 0x000008003b3b7836 */ /* 0x000fe40000000000 */
[----:B--2---:R-:W-:Y:S01]  /*7620*/  VIADD R0, R0, 0x2000 ;  /* 0x0000200000007836 */ /* 0x004fe20000000000 */
[----:B----4-:R-:W-:Y:S02]  /*7630*/  LEA R13, P2, R4, R19, 0x2 ;  /* 0x00000013040d7211 */ /* 0x010fe400078410ff */
[----:B------:R-:W-:-:S02]  /*7640*/  IADD3 R19, P3, PT, R19, 0x2000, RZ ;  /* 0x0000200013137810 */ /* 0x000fc40007f7e0ff */
[----:B------:R-:W-:Y:S02]  /*7650*/  LEA.HI.X R5, R4, R21, R5, 0x2, P2 ;  /* 0x0000001504057211 */ /* 0x000fe400010f1405 */
[----:B------:R-:W-:Y:S01]  /*7660*/  IADD3 R4, P2, PT, R2, R13, RZ ;  /* 0x0000000d02047210 */ /* 0x000fe20007f5e0ff */
[----:B------:R-:W-:-:S04]  /*7670*/  IMAD.X R21, RZ, RZ, R21, P3 ;  /* 0x000000ffff157224 */ /* 0x000fc800018e0615 */
[----:B------:R-:W-:Y:S01]  /*7680*/  IMAD.X R5, R3, 0x1, R5, P2 ;  /* 0x0000000103057824 */ /* 0x000fe200010e0605 */
[----:B------:R-:W-:-:S04]  /*7690*/  ISETP.GE.AND P2, PT, R59, R14, PT ;  /* 0x0000000e3b00720c */ /* 0x000fc80003f46270 */
[----:B---3--:R1:W-:Y:S09]  /*76a0*/  STG.E desc[UR8][R4.64+0x1800], R9 ;  /* 0x0018000904007986 */ /* 0x0083f2000c101908 */
[----:B------:R-:W-:Y:S05]  /*76b0*/  @!P2 BRA `(.L_x_156) ;  /* 0xfffffffc0054a947 */ /* 0x000fea000383ffff */
.L_x_151:
[----:B------:R-:W-:Y:S05]  /*76c0*/  BSYNC.RECONVERGENT B0 ;  /* 0x0000000000007941 */ /* 0x000fea0003800200 */
.L_x_110:
[----:B------:R-:W-:Y:S05]  /*76d0*/  BRA `(.L_x_157) ;  /* 0x0000003000007947 */ /* 0x000fea0003800000 */
.L_x_109:
[----:B------:R-:W0:Y:S01]  /*76e0*/  S2R R28, SR_TID.X ;  /* 0x00000000001c7919 */ /* 0x000e220000002100 */
[----:B------:R-:W1:Y:S01]  /*76f0*/  LDC R30, c[0x0][0x3c8] ;  /* 0x0000f200ff1e7b82 */ /* 0x000e620000000800 */
[----:B------:R-:W2:Y:S01]  /*7700*/  LDCU.U8 UR5, c[0x0][0x3b8] ;  /* 0x00007700ff0577ac */ /* 0x000ea20008000000 */
[----:B------:R-:W3:Y:S06]  /*7710*/  LDCU.64 UR12, c[0x0][0x388] ;  /* 0x00007100ff0c77ac */ /* 0x000eec0008000a00 */
[----:B------:R-:W4:Y:S01]  /*7720*/  LDC R2, c[0x0][0x3cc] ;  /* 0x0000f300ff027b82 */ /* 0x000f220000000800 */
[----:B--2---:R-:W-:Y:S01]  /*7730*/  ISETP.NE.AND P0, PT, RZ, UR5, PT ;  /* 0x00000005ff007c0c */ /* 0x004fe2000bf05270 */
[----:B------:R-:W-:-:S03]  /*7740*/  USHF.R.S32.HI UR5, URZ, 0x1f, UR7 ;  /* 0x0000001fff057899 */ /* 0x000fc60008011407 */
[----:B-1----:R-:W-:Y:S01]  /*7750*/  SEL R30, R30, RZ, !P0 ;  /* 0x000000ff1e1e7207 */ /* 0x002fe20004000000 */
[----:B0-----:R-:W-:Y:S01]  /*7760*/  IMAD R29, R28, 0xe, RZ ;  /* 0x0000000e1c1d7824 */ /* 0x001fe200078e02ff */
[----:B----4-:R-:W-:-:S03]  /*7770*/  SEL R3, R2, RZ, !P0 ;  /* 0x000000ff02037207 */ /* 0x010fc60004000000 */
[C---:B------:R-:W-:Y:S01]  /*7780*/  VIADD R5, R29.reuse, 0x1 ;  /* 0x000000011d057836 */ /* 0x040fe20000000000 */
[C---:B------:R-:W-:Y:S02]  /*7790*/  IADD3 R4, P1, P2, R29.reuse, UR7, R30 ;  /* 0x000000071d047c10 */ /* 0x040fe4000fa3e01e */
[----:B------:R-:W-:Y:S02]  /*77a0*/  ISETP.GE.AND P0, PT, R29, UR4, PT ;  /* 0x000000041d007c0c */ /* 0x000fe4000bf06270 */
[C---:B---3--:R-:W-:Y:S02]  /*77b0*/  LEA R2, P3, R4.reuse, UR12, 0x2 ;  /* 0x0000000c04027c11 */ /* 0x048fe4000f8610ff */
[----:B------:R-:W-:Y:S02]  /*77c0*/  IADD3.X R3, PT, PT, RZ, UR5, R3, P1, P2 ;  /* 0x00000005ff037c10 */ /* 0x000fe40008fe4403 */
[----:B------:R-:W-:Y:S02]  /*77d0*/  ISETP.GE.AND P2, PT, R5, UR4, PT ;  /* 0x0000000405007c0c */ /* 0x000fe4000bf46270 */
[----:B------:R-:W-:Y:S01]  /*77e0*/  LEA.HI.X R3, R4, UR13, R3, 0x2, P3 ;  /* 0x0000000d04037c11 */ /* 0x000fe200098f1403 */
[----:B------:R-:W-:Y:S06]  /*77f0*/  BAR.SYNC.DEFER_BLOCKING 0x0 ;  /* 0x0000000000007b1d */ /* 0x000fec0000010000 */
[----:B------:R-:W2:Y:S04]  /*7800*/  @!P0 LDG.E R7, desc[UR8][R2.64] ;  /* 0x0000000802078981 */ /* 0x000ea8000c1e1900 */
[----:B------:R-:W3:Y:S01]  /*7810*/  @!P2 LDG.E R4, desc[UR8][R2.64+0x4] ;  /* 0x000004080204a981 */ /* 0x000ee2000c1e1900 */
[----:B------:R-:W-:-:S02]  /*7820*/  VIADD R5, R29, 0x2 ;  /* 0x000000021d057836 */ /* 0x000fc40000000000 */
[----:B------:R-:W-:Y:S02]  /*7830*/  VIADD R6, R29, 0x4 ;  /* 0x000000041d067836 */ /* 0x000fe40000000000 */
[----:B------:R-:W-:Y:S01]  /*7840*/  IMAD.MOV.U32 R27, RZ, RZ, 0x1 ;  /* 0x00000001ff1b7424 */ /* 0x000fe200078e00ff */
[----:B------:R-:W-:Y:S01]  /*7850*/  ISETP.GE.AND P3, PT, R5, UR4, PT ;  /* 0x0000000405007c0c */ /* 0x000fe2000bf66270 */
[C---:B------:R-:W-:Y:S01]  /*7860*/  VIADD R5, R29.reuse, 0x3 ;  /* 0x000000031d057836 */ /* 0x040fe20000000000 */
[----:B------:R-:W-:Y:S01]  /*7870*/  ISETP.GE.AND P4, PT, R6, UR4, PT ;  /* 0x0000000406007c0c */ /* 0x000fe2000bf86270 */
[----:B------:R-:W-:-:S03]  /*7880*/  VIADD R6, R29, 0x6 ;  /* 0x000000061d067836 */ /* 0x000fc60000000000 */
[----:B------:R-:W-:Y:S01]  /*7890*/  ISETP.GE.AND P1, PT, R5, UR4, PT ;  /* 0x0000000405007c0c */ /* 0x000fe2000bf26270 */
[----:B------:R-:W-:-:S06]  /*78a0*/  VIADD R5, R29, 0x5 ;  /* 0x000000051d057836 */ /* 0x000fcc0000000000 */
[----:B------:R-:W4:Y:S01]  /*78b0*/  @!P3 LDG.E R9, desc[UR8][R2.64+0x8] ;  /* 0x000008080209b981 */ /* 0x000f22000c1e1900 */
[----:B------:R-:W-:Y:S01]  /*78c0*/  ISETP.GE.AND P5, PT, R5, UR4, PT ;  /* 0x0000000405007c0c */ /* 0x000fe2000bfa6270 */
[----:B------:R-:W-:Y:S02]  /*78d0*/  IMAD.MOV.U32 R26, RZ, RZ, 0x1 ;  /* 0x00000001ff1a7424 */ /* 0x000fe400078e00ff */
[----:B------:R-:W5:Y:S01]  /*78e0*/  @!P4 LDG.E R5, desc[UR8][R2.64+0x10] ;  /* 0x000010080205c981 */ /* 0x000f62000c1e1900 */
[----:B--2---:R-:W-:-:S04]  /*78f0*/  @!P0 ISETP.NE.AND P6, PT, R7, 0x1, PT ;  /* 0x000000010700880c */ /* 0x004fc80003fc5270 */
[----:B------:R-:W-:Y:S02]  /*7900*/  @!P0 SEL R27, RZ, 0x1, P6 ;  /* 0x00000001ff1b8807 */ /* 0x000fe40003000000 */
[----:B---3--:R-:W-:Y:S02]  /*7910*/  @!P2 ISETP.NE.AND P6, PT, R4, 0x1, PT ;  /* 0x000000010400a80c */ /* 0x008fe40003fc5270 */
[----:B------:R-:W-:Y:S01]  /*7920*/  ISETP.GE.AND P0, PT, R6, UR4, PT ;  /* 0x0000000406007c0c */ /* 0x000fe2000bf06270 */
[----:B------:R-:W2:Y:S01]  /*7930*/  @!P1 LDG.E R4, desc[UR8][R2.64+0xc] ;  /* 0x00000c0802049981 */ /* 0x000ea2000c1e1900 */
[----:B------:R-:W-:Y:S01]  /*7940*/  VIADD R6, R29, 0x7 ;  /* 0x000000071d067836 */ /* 0x000fe20000000000 */
[----:B------:R-:W-:-:S04]  /*7950*/  @!P2 SEL R26, RZ, 0x1, P6 ;  /* 0x00000001ff1aa807 */ /* 0x000fc80003000000 */
[----:B------:R-:W-:Y:S02]  /*7960*/  ISETP.GE.AND P2, PT, R6, UR4, PT ;  /* 0x0000000406007c0c */ /* 0x000fe4000bf46270 */
[----:B------:R-:W3:Y:S04]  /*7970*/  @!P5 LDG.E R6, desc[UR8][R2.64+0x14] ;  /* 0x000014080206d981 */ /* 0x000ee8000c1e1900 */
[----:B------:R-:W3:Y:S07]  /*7980*/  @!P0 LDG.E R7, desc[UR8][R2.64+0x18] ;  /* 0x0000180802078981 */ /* 0x000eee000c1e1900 */
[----:B------:R-:W3:Y:S01]  /*7990*/  @!P2 LDG.E R8, desc[UR8][R2.64+0x1c] ;  /* 0x00001c080208a981 */ /* 0x000ee2000c1e1900 */
[----:B----4-:R-:W-:Y:S01]  /*79a0*/  @!P3 ISETP.NE.AND P6, PT, R9, 0x1, PT ;  /* 0x000000010900b80c */ /* 0x010fe20003fc5270 */
[----:B------:R-:W-:-:S03]  /*79b0*/  IMAD.MOV.U32 R25, RZ, RZ, 0x1 ;  /* 0x00000001ff197424 */ /* 0x000fc600078e00ff */
[----:B------:R-:W-:Y:S01]  /*79c0*/  @!P3 SEL R25, RZ, 0x1, P6 ;  /* 0x00000001ff19b807 */ /* 0x000fe20003000000 */
[----:B------:R-:W-:Y:S01]  /*79d0*/  IMAD.MOV.U32 R24, RZ, RZ, 0x1 ;  /* 0x00000001ff187424 */ /* 0x000fe200078e00ff */
[----:B-----5:R-:W-:Y:S01]  /*79e0*/  @!P4 ISETP.NE.AND P6, PT, R5, 0x1, PT ;  /* 0x000000010500c80c */ /* 0x020fe20003fc5270 */
[C---:B------:R-:W-:Y:S02]  /*79f0*/  VIADD R5, R29.reuse, 0x9 ;  /* 0x000000091d057836 */ /* 0x040fe40000000000 */
[----:B------:R-:W-:Y:S01]  /*7a00*/  IMAD.MOV.U32 R11, RZ, RZ, 0x1 ;  /* 0x00000001ff0b7424 */ /* 0x000fe200078e00ff */
[----:B------:R-:W-:Y:S01]  /*7a10*/  @!P4 SEL R11, RZ, 0x1, P6 ;  /* 0x00000001ff0bc807 */ /* 0x000fe20003000000 */
[----:B------:R-:W-:Y:S02]  /*7a20*/  IMAD.MOV.U32 R10, RZ, RZ, 0x1 ;  /* 0x00000001ff0a7424 */ /* 0x000fe400078e00ff */
[----:B------:R-:W-:Y:S01]  /*7a30*/  IMAD.MOV.U32 R9, RZ, RZ, 0x1 ;  /* 0x00000001ff097424 */ /* 0x000fe200078e00ff */
[----:B--2---:R-:W-:Y:S01]  /*7a40*/  @!P1 ISETP.NE.AND P3, PT, R4, 0x1, PT ;  /* 0x000000010400980c */ /* 0x004fe20003f65270 */
[----:B------:R-:W-:-:S03]  /*7a50*/  VIADD R4, R29, 0x8 ;  /* 0x000000081d047836 */ /* 0x000fc60000000000 */
[----:B------:R-:W-:Y:S02]  /*7a60*/  @!P1 SEL R24, RZ, 0x1, P3 ;  /* 0x00000001ff189807 */ /* 0x000fe40001800000 */
[----:B------:R-:W-:Y:S01]  /*7a70*/  ISETP.GE.AND P1, PT, R4, UR4, PT ;  /* 0x0000000404007c0c */ /* 0x000fe2000bf26270 */
[----:B------:R-:W-:Y:S01]  /*7a80*/  VIADD R4, R29, 0xa ;  /* 0x0000000a1d047836 */ /* 0x000fe20000000000 */
[----:B------:R-:W-:Y:S01]  /*7a90*/  ISETP.GE.AND P3, PT, R5, UR4, PT ;  /* 0x0000000405007c0c */ /* 0x000fe2000bf66270 */
[----:B------:R-:W-:Y:S01]  /*7aa0*/  VIADD R5, R29, 0xb ;  /* 0x0000000b1d057836 */ /* 0x000fe20000000000 */
[----:B---3--:R-:W-:Y:S02]  /*7ab0*/  @!P5 ISETP.NE.AND P6, PT, R6, 0x1, PT ;  /* 0x000000010600d80c */ /* 0x008fe40003fc5270 */
[----:B------:R-:W-:Y:S02]  /*7ac0*/  @!P0 ISETP.NE.AND P4, PT, R7, 0x1, PT ;  /* 0x000000010700880c */ /* 0x000fe40003f85270 */
[----:B------:R-:W-:-:S02]  /*7ad0*/  @!P5 SEL R10, RZ, 0x1, P6 ;  /* 0x00000001ff0ad807 */ /* 0x000fc40003000000 */
[----:B------:R-:W-:Y:S01]  /*7ae0*/  ISETP.GE.AND P6, PT, R4, UR4, PT ;  /* 0x0000000404007c0c */ /* 0x000fe2000bfc6270 */
[----:B------:R-:W-:Y:S01]  /*7af0*/  VIADD R4, R29, 0xc ;  /* 0x0000000c1d047836 */ /* 0x000fe20000000000 */
[----:B------:R-:W-:Y:S01]  /*7b00*/  ISETP.GE.AND P5, PT, R5, UR4, PT ;  /* 0x0000000405007c0c */ /* 0x000fe2000bfa6270 */
[----:B------:R-:W-:Y:S01]  /*7b10*/  VIADD R5, R29, 0xd ;  /* 0x0000000d1d057836 */ /* 0x000fe20000000000 */
[----:B------:R-:W-:Y:S01]  /*7b20*/  @!P0 SEL R9, RZ, 0x1, P4 ;  /* 0x00000001ff098807 */ /* 0x000fe20002000000 */
[----:B------:R-:W2:Y:S01]  /*7b30*/  @!P1 LDG.E R6, desc[UR8][R2.64+0x20] ;  /* 0x0000200802069981 */ /* 0x000ea2000c1e1900 */
[----:B------:R-:W-:Y:S01]  /*7b40*/  @!P2 ISETP.NE.AND P4, PT, R8, 0x1, PT ;  /* 0x000000010800a80c */ /* 0x000fe20003f85270 */
[----:B------:R-:W-:Y:S01]  /*7b50*/  IMAD.MOV.U32 R8, RZ, RZ, 0x1 ;  /* 0x00000001ff087424 */ /* 0x000fe200078e00ff */
[----:B------:R-:W-:Y:S02]  /*7b60*/  ISETP.GE.AND P0, PT, R4, UR4, PT ;  /* 0x0000000404007c0c */ /* 0x000fe4000bf06270 */
[----:B------:R-:W-:Y:S01]  /*7b70*/  @!P2 SEL R8, RZ, 0x1, P4 ;  /* 0x00000001ff08a807 */ /* 0x000fe20002000000 */
[----:B------:R-:W3:Y:S01]  /*7b80*/  @!P3 LDG.E R4, desc[UR8][R2.64+0x24] ;  /* 0x000024080204b981 */ /* 0x000ee2000c1e1900 */
[----:B------:R-:W-:-:S03]  /*7b90*/  ISETP.GE.AND P2, PT, R5, UR4, PT ;  /* 0x0000000405007c0c */ /* 0x000fc6000bf46270 */
[----:B------:R-:W4:Y:S04]  /*7ba0*/  @!P6 LDG.E R5, desc[UR8][R2.64+0x28] ;  /* 0x000028080205e981 */ /* 0x000f28000c1e1900 */
[----:B------:R-:W5:Y:S04]  /*7bb0*/  @!P5 LDG.E R12, desc[UR8][R2.64+0x2c] ;  /* 0x00002c08020cd981 */ /* 0x000f68000c1e1900 */
[----:B------:R-:W5:Y:S04]  /*7bc0*/  @!P0 LDG.E R13, desc[UR8][R2.64+0x30] ;  /* 0x00003008020d8981 */ /* 0x000f68000c1e1900 */
[----:B------:R0:W5:Y:S01]  /*7bd0*/  @!P2 LDG.E R14, desc[UR8][R2.64+0x34] ;  /* 0x00003408020ea981 */ /* 0x000162000c1e1900 */
[----:B------:R-:W-:-:S02]  /*7be0*/  IMAD.IADD R45, R26, 0x1, R27 ;  /* 0x000000011a2d7824 */ /* 0x000fc400078e021b */
[----:B------:R-:W-:Y:S02]  /*7bf0*/  IMAD.MOV.U32 R7, RZ, RZ, 0x1 ;  /* 0x00000001ff077424 */ /* 0x000fe400078e00ff */
[----:B0-----:R-:W-:Y:S01]  /*7c00*/  IMAD.MOV.U32 R3, RZ, RZ, 0x1 ;  /* 0x00000001ff037424 */ /* 0x001fe200078e00ff */
[----:B------:R-:W0:Y:S01]  /*7c10*/  S2R R47, SR_LANEID ;  /* 0x00000000002f7919 */ /* 0x000e220000000000 */
[----:B------:R-:W1:Y:S01]  /*7c20*/  S2UR UR6, SR_CgaCtaId ;  /* 0x00000000000679c3 */ /* 0x000e620000008800 */
[----:B------:R-:W-:Y:S01]  /*7c30*/  UMOV UR5, 0x400 ;  /* 0x0000040000057882 */ /* 0x000fe20000000000 */
[----:B------:R-:W-:Y:S01]  /*7c40*/  SHF.R.U32.HI R32, RZ, 0x5, R28 ;  /* 0x00000005ff207819 */ /* 0x000fe2000001161c */
[----:B-1----:R-:W-:-:S05]  /*7c50*/  ULEA UR5, UR6, UR5, 0x18 ;  /* 0x0000000506057291 */ /* 0x002fca000f8ec0ff */
[----:B------:R-:W-:Y:S01]  /*7c60*/  BAR.SYNC.DEFER_BLOCKING 0x0 ;  /* 0x0000000000007b1d */ /* 0x000fe20000010000 */
[----:B--2---:R-:W-:-:S04]  /*7c70*/  @!P1 ISETP.NE.AND P4, PT, R6, 0x1, PT ;  /* 0x000000010600980c */ /* 0x004fc80003f85270 */
[----:B------:R-:W-:Y:S02]  /*7c80*/  @!P1 SEL R7, RZ, 0x1, P4 ;  /* 0x00000001ff079807 */ /* 0x000fe40002000000 */
[----:B---3--:R-:W-:Y:S02]  /*7c90*/  @!P3 ISETP.NE.AND P4, PT, R4, 0x1, PT ;  /* 0x000000010400b80c */ /* 0x008fe40003f85270 */
[----:B------:R-:W-:Y:S01]  /*7ca0*/  IADD3 R4, PT, PT, R24, R25, R45 ;  /* 0x0000001918047210 */ /* 0x000fe20007ffe02d */
[----:B------:R-:W-:Y:S01]  /*7cb0*/  IMAD.MOV.U32 R6, RZ, RZ, 0x1 ;  /* 0x00000001ff067424 */ /* 0x000fe200078e00ff */
[----:B------:R-:W-:Y:S02]  /*7cc0*/  @!P3 SEL R6, RZ, 0x1, P4 ;  /* 0x00000001ff06b807 */ /* 0x000fe40002000000 */
[----:B------:R-:W-:Y:S02]  /*7cd0*/  IADD3 R2, PT, PT, R10, R11, R4 ;  /* 0x0000000b0a027210 */ /* 0x000fe40007ffe004 */
[----:B----4-:R-:W-:-:S02]  /*7ce0*/  @!P6 ISETP.NE.AND P1, PT, R5, 0x1, PT ;  /* 0x000000010500e80c */ /* 0x010fc40003f25270 */
[----:B-----5:R-:W-:Y:S02]  /*7cf0*/  @!P5 ISETP.NE.AND P4, PT, R12, 0x1, PT ;  /* 0x000000010c00d80c */ /* 0x020fe40003f85270 */
[----:B------:R-:W-:Y:S01]  /*7d00*/  IADD3 R12, PT, PT, R8, R9, R2 ;  /* 0x00000009080c7210 */ /* 0x000fe20007ffe002 */
[----:B------:R-:W-:Y:S01]  /*7d10*/  IMAD.MOV.U32 R5, RZ, RZ, 0x1 ;  /* 0x00000001ff057424 */ /* 0x000fe200078e00ff */
[----:B------:R-:W-:Y:S01]  /*7d20*/  @!P6 SEL R5, RZ, 0x1, P1 ;  /* 0x00000001ff05e807 */ /* 0x000fe20000800000 */
[----:B------:R-:W-:Y:S01]  /*7d30*/  IMAD.MOV.U32 R4, RZ, RZ, 0x1 ;  /* 0x00000001ff047424 */ /* 0x000fe200078e00ff */
[----:B------:R-:W-:Y:S02]  /*7d40*/  @!P0 ISETP.NE.AND P3, PT, R13, 0x1, PT ;  /* 0x000000010d00880c */ /* 0x000fe40003f65270 */
[----:B------:R-:W-:Y:S02]  /*7d50*/  @!P2 ISETP.NE.AND P1, PT, R14, 0x1, PT ;  /* 0x000000010e00a80c */ /* 0x000fe40003f25270 */
[----:B------:R-:W-:-:S02]  /*7d60*/  @!P5 SEL R4, RZ, 0x1, P4 ;  /* 0x00000001ff04d807 */ /* 0x000fc40002000000 */
[----:B------:R-:W-:Y:S01]  /*7d70*/  IADD3 R12, PT, PT, R6, R7, R12 ;  /* 0x00000007060c7210 */ /* 0x000fe20007ffe00c */
[----:B------:R-:W-:Y:S01]  /*7d80*/  IMAD.MOV.U32 R2, RZ, RZ, 0x1 ;  /* 0x00000001ff027424 */ /* 0x000fe200078e00ff */
[----:B------:R-:W-:Y:S02]  /*7d90*/  @!P0 SEL R3, RZ, 0x1, P3 ;  /* 0x00000001ff038807 */ /* 0x000fe40001800000 */
[----:B------:R-:W-:Y:S02]  /*7da0*/  @!P2 SEL R2, RZ, 0x1, P1 ;  /* 0x00000001ff02a807 */ /* 0x000fe40000800000 */
[----:B------:R-:W-:-:S04]  /*7db0*/  IADD3 R12, PT, PT, R4, R5, R12 ;  /* 0x00000005040c7210 */ /* 0x000fc80007ffe00c */
[----:B------:R-:W-:-:S05]  /*7dc0*/  IADD3 R31, PT, PT, R2, R3, R12 ;  /* 0x00000003021f7210 */ /* 0x000fca0007ffe00c */
[----:B------:R-:W1:Y:S02]  /*7dd0*/  SHFL.UP P0, R12, R31, 0x1, RZ ;  /* 0x042000001f0c7989 */ /* 0x000e6400000000ff */
[----:B-1----:R-:W-:-:S05]  /*7de0*/  @P0 IMAD.IADD R12, R31, 0x1, R12 ;  /* 0x000000011f0c0824 */ /* 0x002fca00078e020c */
[----:B------:R-:W1:Y:S02]  /*7df0*/  SHFL.UP P0, R13, R12, 0x2, RZ ;  /* 0x044000000c0d7989 */ /* 0x000e6400000000ff */
[----:B-1----:R-:W-:-:S05]  /*7e00*/  @P0 IMAD.IADD R13, R12, 0x1, R13 ;  /* 0x000000010c0d0824 */ /* 0x002fca00078e020d */
[----:B------:R-:W1:Y:S02]  /*7e10*/  SHFL.UP P0, R14, R13, 0x4, RZ ;  /* 0x048000000d0e7989 */ /* 0x000e6400000000ff */
[----:B-1----:R-:W-:-:S05]  /*7e20*/  @P0 IMAD.IADD R14, R13, 0x1, R14 ;  /* 0x000000010d0e0824 */ /* 0x002fca00078e020e */
[----:B------:R-:W1:Y:S01]  /*7e30*/  SHFL.UP P0, R15, R14, 0x8, RZ ;  /* 0x050000000e0f7989 */ /* 0x000e6200000000ff */
[----:B0-----:R-:W-:Y:S01]  /*7e40*/  ISETP.NE.AND P1, PT, R47, 0x1f, PT ;  /* 0x0000001f2f00780c */ /* 0x001fe20003f25270 */
[----:B-1----:R-:W-:-:S05]  /*7e50*/  @P0 IMAD.IADD R15, R14, 0x1, R15 ;  /* 0x000000010e0f0824 */ /* 0x002fca00078e020f */
[----:B------:R-:W0:Y:S07]  /*7e60*/  SHFL.UP P0, R34, R15, 0x10, RZ ;  /* 0x060000000f227989 */ /* 0x000e2e00000000ff */
[----:B------:R-:W-:Y:S01]  /*7e70*/  @!P1 LEA R33, R32, UR5, 0x2 ;  /* 0x0000000520219c11 */ /* 0x000fe2000f8e10ff */
[----:B0-----:R-:W-:-:S05]  /*7e80*/  @P0 IMAD.IADD R34, R15, 0x1, R34 ;  /* 0x000000010f220824 */ /* 0x001fca00078e0222 */
[----:B------:R-:W-:Y:S01]  /*7e90*/  @!P1 STS [R33], R34 ;  /* 0x0000002221009388 */ /* 0x000fe20000000800 */
[----:B------:R-:W-:Y:S06]  /*7ea0*/  BAR.SYNC.DEFER_BLOCKING 0x0 ;  /* 0x0000000000007b1d */ /* 0x000fec0000010000 */
[----:B------:R-:W0:Y:S04]  /*7eb0*/  LDS.128 R20, [UR5] ;  /* 0x00000005ff147984 */ /* 0x000e280008000c00 */
[----:B------:R-:W1:Y:S01]  /*7ec0*/  LDS.128 R12, [UR5+0x10] ;  /* 0x00001005ff0c7984 */ /* 0x000e620008000c00 */
[----:B------:R-:W-:-:S03]  /*7ed0*/  ISETP.NE.AND P0, PT, R32, 0x2, PT ;  /* 0x000000022000780c */ /* 0x000fc60003f05270 */
[----:B------:R-:W2:Y:S01]  /*7ee0*/  LDS.128 R16, [UR5+0x20] ;  /* 0x00002005ff107984 */ /* 0x000ea20008000c00 */
[----:B0-----:R-:W-:-:S04]  /*7ef0*/  IMAD.IADD R21, R20, 0x1, R21 ;  /* 0x0000000114157824 */ /* 0x001fc800078e0215 */
[----:B------:R-:W-:Y:S01]  /*7f00*/  IMAD.IADD R22, R22, 0x1, R21 ;  /* 0x0000000116167824 */ /* 0x000fe200078e0215 */
[----:B------:R-:W-:Y:S02]  /*7f10*/  SEL R20, R21, R20, !P0 ;  /* 0x0000001415147207 */ /* 0x000fe40004000000 */
[----:B------:R-:W-:Y:S01]  /*7f20*/  ISETP.NE.AND P0, PT, R32, 0x3, PT ;  /* 0x000000032000780c */ /* 0x000fe20003f05270 */
[----:B------:R-:W-:-:S03]  /*7f30*/  IMAD.IADD R23, R23, 0x1, R22 ;  /* 0x0000000117177824 */ /* 0x000fc600078e0216 */
[----:B------:R-:W-:Y:S02]  /*7f40*/  SEL R20, R22, R20, !P0 ;  /* 0x0000001416147207 */ /* 0x000fe40004000000 */
[----:B------:R-:W-:Y:S01]  /*7f50*/  ISETP.NE.AND P0, PT, R32, 0x4, PT ;  /* 0x000000042000780c */ /* 0x000fe20003f05270 */
[----:B-1----:R-:W-:-:S03]  /*7f60*/  IMAD.IADD R12, R23, 0x1, R12 ;  /* 0x00000001170c7824 */ /* 0x002fc600078e020c */
[----:B------:R-:W-:Y:S02]  /*7f70*/  SEL R20, R23, R20, !P0 ;  /* 0x0000001417147207 */ /* 0x000fe40004000000 */
[----:B------:R-:W-:-:S04]  /*7f80*/  ISETP.NE.AND P0, PT, R32, 0x5, PT ;  /* 0x000000052000780c */ /* 0x000fc80003f05270 */
[----:B------:R-:W-:Y:S02]  /*7f90*/  SEL R33, R12, R20, !P0 ;  /* 0x000000140c217207 */ /* 0x000fe40004000000 */
[----:B------:R-:W0:Y:S01]  /*7fa0*/  LDS.128 R20, [UR5+0x30] ;  /* 0x00003005ff147984 */ /* 0x000e220008000c00 */
[----:B------:R-:W-:Y:S01]  /*7fb0*/  IMAD.IADD R13, R13, 0x1, R12 ;  /* 0x000000010d0d7824 */ /* 0x000fe200078e020c */
[----:B------:R-:W-:-:S03]  /*7fc0*/  ISETP.NE.AND P0, PT, R32, 0x6, PT ;  /* 0x000000062000780c */ /* 0x000fc60003f05270 */
[----:B------:R-:W-:Y:S01]  /*7fd0*/  IMAD.IADD R14, R14, 0x1, R13 ;  /* 0x000000010e0e7824 */ /* 0x000fe200078e020d */
[----:B------:R-:W-:Y:S02]  /*7fe0*/  SEL R33, R13, R33, !P0 ;  /* 0x000000210d217207 */ /* 0x000fe40004000000 */
[----:B------:R-:W-:Y:S01]  /*7ff0*/  ISETP.NE.AND P0, PT, R32, 0x7, PT ;  /* 0x000000072000780c */ /* 0x000fe20003f05270 */
[----:B------:R-:W-:Y:S01]  /*8000*/  IMAD.IADD R15, R15, 0x1, R14 ;  /* 0x000000010f0f7824 */ /* 0x000fe200078e020e */
[----:B------:R-:W1:Y:S02]  /*8010*/  LDC R13, c[0x0][0x380] ;  /* 0x0000e000ff0d7b82 */ /* 0x000e640000000800 */
[----:B------:R-:W-:Y:S02]  /*8020*/  SEL R33, R14, R33, !P0 ;  /* 0x000000210e217207 */ /* 0x000fe40004000000 */
[----:B------:R-:W-:Y:S01]  /*8030*/  ISETP.NE.AND P0, PT, R32, 0x8, PT ;  /* 0x000000082000780c */ /* 0x000fe20003f05270 */
[----:B--2---:R-:W-:-:S03]  /*8040*/  IMAD.IADD R16, R15, 0x1, R16 ;  /* 0x000000010f107824 */ /* 0x004fc600078e0210 */
[----:B------:R-:W-:Y:S02]  /*8050*/  SEL R33, R15, R33, !P0 ;  /* 0x000000210f217207 */ /* 0x000fe40004000000 */
[----:B------:R-:W-:Y:S01]  /*8060*/  ISETP.NE.AND P0, PT, R32, 0x9, PT ;  /* 0x000000092000780c */ /* 0x000fe20003f05270 */
[----:B------:R-:W-:-:S03]  /*8070*/  IMAD.IADD R17, R17, 0x1, R16 ;  /* 0x0000000111117824 */ /* 0x000fc600078e0210 */
        /* <DEDUP_REMOVED lines=8> */
[----:B0-----:R-:W-:-:S03]  /*8100*/  IMAD.IADD R20, R19, 0x1, R20 ;  /* 0x0000000113147824 */ /* 0x001fc600078e0214 */
[----:B------:R-:W-:Y:S02]  /*8110*/  SEL R33, R19, R33, !P0 ;  /* 0x0000002113217207 */ /* 0x000fe40004000000 */
[----:B------:R-:W-:Y:S01]  /*8120*/  ISETP.NE.AND P0, PT, R32, 0xd, PT ;  /* 0x0000000d2000780c */ /* 0x000fe20003f05270 */
[----:B------:R-:W-:-:S03]  /*8130*/  IMAD.IADD R21, R21, 0x1, R20 ;  /* 0x0000000115157824 */ /* 0x000fc600078e0214 */
[----:B------:R-:W-:Y:S02]  /*8140*/  SEL R33, R20, R33, !P0 ;  /* 0x0000002114217207 */ /* 0x000fe40004000000 */
[----:B------:R-:W-:Y:S01]  /*8150*/  ISETP.NE.AND P0, PT, R32, 0xe, PT ;  /* 0x0000000e2000780c */ /* 0x000fe20003f05270 */
[----:B------:R-:W-:Y:S01]  /*8160*/  IMAD.IADD R22, R22, 0x1, R21 ;  /* 0x0000000116167824 */ /* 0x000fe200078e0215 */
[----:B------:R-:W-:Y:S02]  /*8170*/  ISETP.NE.AND P1, PT, R32, 0xf, PT ;  /* 0x0000000f2000780c */ /* 0x000fe40003f25270 */
[----:B------:R-:W-:Y:S01]  /*8180*/  SEL R33, R21, R33, !P0 ;  /* 0x0000002115217207 */ /* 0x000fe20004000000 */
[----:B------:R-:W-:Y:S01]  /*8190*/  IMAD.IADD R31, R34, 0x1, -R31 ;  /* 0x00000001221f7824 */ /* 0x000fe200078e0a1f */
[----:B------:R-:W-:Y:S02]  /*81a0*/  ISETP.NE.AND P2, PT, R47, RZ, PT ;  /* 0x000000ff2f00720c */ /* 0x000fe40003f45270 */
[----:B------:R-:W-:-:S02]  /*81b0*/  SEL R33, R22, R33, !P1 ;  /* 0x0000002116217207 */ /* 0x000fc40004800000 */
[----:B------:R-:W-:Y:S02]  /*81c0*/  ISETP.GT.U32.AND P1, PT, R28, 0x1f, PT ;  /* 0x0000001f1c00780c */ /* 0x000fe40003f24070 */
[----:B------:R-:W-:Y:S02]  /*81d0*/  SEL R12, R31, RZ, P2 ;  /* 0x000000ff1f0c7207 */ /* 0x000fe40001000000 */
[----:B-1----:R-:W-:Y:S02]  /*81e0*/  IADD3 R18, PT, PT, R30, UR7, R13 ;  /* 0x000000071e127c10 */ /* 0x002fe4000fffe00d */
[----:B------:R-:W-:Y:S01]  /*81f0*/  ISETP.GE.U32.AND P0, PT, R28, 0x20, PT ;  /* 0x000000201c00780c */ /* 0x000fe20003f06070 */
[----:B------:R-:W-:Y:S02]  /*8200*/  IMAD.IADD R16, R33, 0x1, R12 ;  /* 0x0000000121107824 */ /* 0x000fe400078e020c */
[----:B------:R-:W-:Y:S02]  /*8210*/  IMAD.IADD R18, R29, 0x1, R18 ;  /* 0x000000011d127824 */ /* 0x000fe400078e0212 */
[----:B------:R-:W-:Y:S01]  /*8220*/  IMAD.IADD R13, R23, 0x1, R22 ;  /* 0x00000001170d7824 */ /* 0x000fe200078e0216 */
[----:B------:R-:W-:Y:S01]  /*8230*/  SEL R46, R31, R16, !P0 ;  /* 0x000000101f2e7207 */ /* 0x000fe20004000000 */
        /* <DEDUP_REMOVED lines=12> */
[----:B------:R-:W-:Y:S01]  /*8300*/  VIADD R40, R18, 0xd ;  /* 0x0000000d12287836 */ /* 0x000fe20000000000 */
[----:B------:R-:W-:Y:S06]  /*8310*/  @P1 BRA `(.L_x_158) ;  /* 0x0000000800b41947 */ /* 0x000fec0003800000 */
        /* <DEDUP_REMOVED lines=15> */
.L_x_251:
[----:B------:R-:W-:Y:S05]  /*8410*/  @!P0 BRA `(.L_x_160) ;  /* 0x0000000000748947 */ /* 0x000fea0003800000 */
[----:B------:R-:W-:-:S07]  /*8420*/  IMAD.MOV.U32 R12, RZ, RZ, 0x1a6 ;  /* 0x000001a6ff0c7424 */ /* 0x000fce00078e00ff */
.L_x_162:
        /* <DEDUP_REMOVED lines=27> */
.L_x_254:
[----:B------:R-:W-:Y:S05]  /*85e0*/  @P0 BRA `(.L_x_162) ;  /* 0xfffffffc00900947 */ /* 0x000fea000383ffff */
.L_x_160:
        /* <DEDUP_REMOVED lines=11> */
[----:B------:R0:W1:Y:S02]  /*86a0*/  POPC R55, R17 ;  /* 0x0000001100377309 */ /* 0x0000640000000000 */
[----:B0-----:R-:W0:Y:S01]  /*86b0*/  LDC.64 R16, c[0x0][0x3a0] ;  /* 0x0000e800ff107b82 */ /* 0x001e220000000a00 */
[----:B-1----:R-:W1:Y:S01]  /*86c0*/  SHFL.DOWN PT, R39, R31, 0x1, R55 ;  /* 0x082000001f277989 */ /* 0x002e6200000e0037 */
[-C--:B------:R-:W-:Y:S02]  /*86d0*/  ISETP.GE.AND P0, PT, R47, R55.reuse, PT ;  /* 0x000000372f00720c */ /* 0x080fe40003f06270 */
[-C--:B------:R-:W-:Y:S02]  /*86e0*/  ISETP.GT.AND P1, PT, R50, R55.reuse, PT ;  /* 0x000000373200720c */ /* 0x080fe40003f24270 */
[----:B-1----:R-:W-:Y:S02]  /*86f0*/  SEL R12, R39, RZ, !P0 ;  /* 0x000000ff270c7207 */ /* 0x002fe40004000000 */
[----:B------:R-:W-:-:S03]  /*8700*/  ISETP.GT.AND P0, PT, R49, R55, PT ;  /* 0x000000373100720c */ /* 0x000fc60003f04270 */
[----:B------:R-:W-:-:S05]  /*8710*/  IMAD.IADD R12, R12, 0x1, R31 ;  /* 0x000000010c0c7824 */ /* 0x000fca00078e021f */
[----:B------:R-:W1:Y:S02]  /*8720*/  SHFL.DOWN PT, R39, R12, 0x2, R55 ;  /* 0x084000000c277989 */ /* 0x000e6400000e0037 */
[----:B-1----:R-:W-:Y:S02]  /*8730*/  SEL R39, R39, RZ, !P0 ;  /* 0x000000ff27277207 */ /* 0x002fe40004000000 */
[----:B------:R-:W-:-:S03]  /*8740*/  ISETP.GT.AND P0, PT, R48, R55, PT ;  /* 0x000000373000720c */ /* 0x000fc60003f04270 */
[----:B------:R-:W-:Y:S02]  /*8750*/  IMAD.IADD R32, R12, 0x1, R39 ;  /* 0x000000010c207824 */ /* 0x000fe400078e0227 */
[----:B------:R-:W-:-:S03]  /*8760*/  VIADD R12, R47, 0x8 ;  /* 0x000000082f0c7836 */ /* 0x000fc60000000000 */
[----:B------:R-:W1:Y:S02]  /*8770*/  SHFL.DOWN PT, R39, R32, 0x4, R55 ;  /* 0x0880000020277989 */ /* 0x000e6400000e0037 */
[----:B-1----:R-:W-:Y:S02]  /*8780*/  SEL R39, R39, RZ, !P0 ;  /* 0x000000ff27277207 */ /* 0x002fe40004000000 */
[----:B------:R-:W-:-:S03]  /*8790*/  ISETP.GT.AND P0, PT, R12, R55, PT ;  /* 0x000000370c00720c */ /* 0x000fc60003f04270 */
[----:B------:R-:W-:Y:S01]  /*87a0*/  IMAD.IADD R52, R32, 0x1, R39 ;  /* 0x0000000120347824 */ /* 0x000fe200078e0227 */
[----:B0-----:R-:W-:-:S04]  /*87b0*/  IADD3 R32, P2, PT, R16, 0x100, RZ ;  /* 0x0000010010207810 */ /* 0x001fc80007f5e0ff */
[----:B------:R-:W0:Y:S01]  /*87c0*/  SHFL.DOWN PT, R39, R52, 0x8, R55 ;  /* 0x0900000034277989 */ /* 0x000e2200000e0037 */
[----:B------:R-:W-:Y:S01]  /*87d0*/  IMAD.X R51, RZ, RZ, R17, P2 ;  /* 0x000000ffff337224 */ /* 0x000fe200010e0611 */
[----:B0-----:R-:W-:Y:S02]  /*87e0*/  SEL R39, R39, RZ, !P0 ;  /* 0x000000ff27277207 */ /* 0x001fe40004000000 */
[----:B------:R-:W-:-:S03]  /*87f0*/  ISETP.NE.AND P0, PT, R30, 0x65, PT ;  /* 0x000000651e00780c */ /* 0x000fc60003f05270 */
[----:B------:R-:W-:-:S05]  /*8800*/  IMAD.IADD R54, R52, 0x1, R39 ;  /* 0x0000000134367824 */ /* 0x000fca00078e0227 */
[----:B------:R-:W0:Y:S05]  /*8810*/  SHFL.DOWN PT, R39, R54, 0x10, R55 ;  /* 0x0a00000036277989 */ /* 0x000e2a00000e0037 */
[----:B------:R-:W-:Y:S02]  /*8820*/  VOTE.ALL P0, P0 ;  /* 0x0000000000ff7806 */ /* 0x000fe40000000000 */
[----:B0-----:R-:W-:-:S05]  /*8830*/  SEL R33, R39, RZ, !P1 ;  /* 0x000000ff27217207 */ /* 0x001fca0004800000 */
[----:B------:R-:W-:-:S07]  /*8840*/  IMAD.IADD R33, R54, 0x1, R33 ;  /* 0x0000000136217824 */ /* 0x000fce00078e0221 */
.L_x_263:
[----:B------:R-:W-:Y:S05]  /*8850*/  @!P0 BRA `(.L_x_164) ;  /* 0x0000000400248947 */ /* 0x000fea0003800000 */
[----:B------:R-:W-:-:S07]  /*8860*/  IMAD.MOV.U32 R52, RZ, RZ, 0x1a6 ;  /* 0x000001a6ff347424 */ /* 0x000fce00078e00ff */
.L_x_170:
        /* <DEDUP_REMOVED lines=10> */
.L_x_266:
[----:B------:R-:W-:Y:S05]  /*8910*/  @!P0 BRA `(.L_x_166) ;  /* 0x0000000000748947 */ /* 0x000fea0003800000 */
[----:B------:R-:W-:-:S07]  /*8920*/  IMAD.MOV.U32 R21, RZ, RZ, R52 ;  /* 0x000000ffff157224 */ /* 0x000fce00078e0034 */
.L_x_168:
        /* <DEDUP_REMOVED lines=27> */
.L_x_269:
[----:B------:R-:W-:Y:S05]  /*8ae0*/  @P0 BRA `(.L_x_168) ;  /* 0xfffffffc00900947 */ /* 0x000fea000383ffff */
.L_x_166:
        /* <DEDUP_REMOVED lines=31> */
.L_x_278:
[----:B------:R-:W-:Y:S05]  /*8ce0*/  @P0 BRA `(.L_x_170) ;  /* 0xfffffff800e00947 */ /* 0x000fea000383ffff */
.L_x_164:
        /* <DEDUP_REMOVED lines=16> */
.L_x_158:
[----:B------:R-:W-:Y:S05]  /*8df0*/  WARPSYNC.ALL ;  /* 0x0000000000007948 */ /* 0x000fea0003800000 */
[----:B------:R-:W0:Y:S08]  /*8e00*/  S2UR UR6, SR_CgaCtaId ;  /* 0x00000000000679c3 */ /* 0x000e300000008800 */
[----:B------:R-:W-:Y:S01]  /*8e10*/  BAR.SYNC.DEFER_BLOCKING 0x0 ;  /* 0x0000000000007b1d */ /* 0x000fe20000010000 */
[----:B------:R-:W-:Y:S01]  /*8e20*/  ISETP.NE.AND P0, PT, R28, RZ, PT ;  /* 0x000000ff1c00720c */ /* 0x000fe20003f05270 */
[----:B------:R-:W-:-:S04]  /*8e30*/  UIADD3 UR4, UPT, UPT, -UR4, 0x1c00, URZ ;  /* 0x00001c0004047890 */ /* 0x000fc8000fffe1ff */
[----:B------:R-:W-:Y:S02]  /*8e40*/  UMOV UR5, 0x400 ;  /* 0x0000040000057882 */ /* 0x000fe40000000000 */
[----:B0-----:R-:W-:-:S09]  /*8e50*/  ULEA UR5, UR6, UR5, 0x18 ;  /* 0x0000000506057291 */ /* 0x001fd2000f8ec0ff */
[----:B--2---:R-:W0:Y:S04]  /*8e60*/  LDS R0, [UR5+0x50] ;  /* 0x00005005ff007984 */ /* 0x004e280008000800 */
[----:B------:R-:W1:Y:S01]  /*8e70*/  LDS.128 R12, [UR5+0x60] ;  /* 0x00006005ff0c7984 */ /* 0x000e620008000c00 */
[----:B0-----:R-:W-:Y:S01]  /*8e80*/  SEL R17, R0, RZ, P0 ;  /* 0x000000ff00117207 */ /* 0x001fe20000000000 */
[----:B-1----:R-:W-:-:S04]  /*8e90*/  VIADD R47, R15, -UR4 ;  /* 0x800000040f2f7c36 */ /* 0x002fc80008000000 */
[----:B------:R-:W-:Y:S02]  /*8ea0*/  IMAD.IADD R46, R17, 0x1, R16 ;  /* 0x00000001112e7824 */ /* 0x000fe400078e0210 */
[----:B------:R-:W-:Y:S01]  /*8eb0*/  VIADD R14, R14, -UR4 ;  /* 0x800000040e0e7c36 */ /* 0x000fe20008000000 */
[----:B------:R-:W-:Y:S01]  /*8ec0*/  ISETP.GT.AND P0, PT, R47, 0x200, PT ;  /* 0x000002002f00780c */ /* 0x000fe20003f04270 */
[----:B------:R-:W-:Y:S02]  /*8ed0*/  IMAD.IADD R45, R45, 0x1, R46 ;  /* 0x000000012d2d7824 */ /* 0x000fe400078e022e */
[----:B------:R-:W-:Y:S02]  /*8ee0*/  IMAD.IADD R49, R46, 0x1, R27 ;  /* 0x000000012e317824 */ /* 0x000fe400078e021b */
[----:B------:R-:W-:-:S04]  /*8ef0*/  IMAD.IADD R42, R45, 0x1, R25 ;  /* 0x000000012d2a7824 */ /* 0x000fc800078e0219 */
        /* <DEDUP_REMOVED lines=9> */
[----:B------:R-:W-:Y:S01]  /*8f90*/  IMAD.IADD R39, R33, 0x1, R3 ;  /* 0x0000000121277824 */ /* 0x000fe200078e0203 */
[----:B------:R-:W-:Y:S06]  /*8fa0*/  @P0 BRA `(.L_x_171) ;  /* 0x0000000c00800947 */ /* 0x000fec0003800000 */
[----:B------:R-:W-:Y:S01]  /*8fb0*/  ISETP.GE.AND P0, PT, R46, R14, PT ;  /* 0x0000000e2e00720c */ /* 0x000fe20003f06270 */
[----:B------:R-:W0:Y:S01]  /*8fc0*/  LDCU.U8 UR4, c[0x0][0x3b8] ;  /* 0x00007700ff0477ac */ /* 0x000e220008000000 */
[----:B------:R-:W-:Y:S02]  /*8fd0*/  BSSY.RECONVERGENT B0, `(.L_x_172) ;  /* 0x000000e000007945 */ /* 0x000fe40003800200 */
[----:B------:R-:W-:-:S13]  /*8fe0*/  ISETP.NE.AND P0, PT, R27, RZ, !P0 ;  /* 0x000000ff1b00720c */ /* 0x000fda0004705270 */
[----:B------:R-:W-:Y:S05]  /*8ff0*/  @!P0 BRA `(.L_x_173) ;  /* 0x00000000002c8947 */ /* 0x000fea0003800000 */
[----:B0-----:R-:W-:Y:S01]  /*9000*/  UISETP.NE.AND UP0, UPT, UR4, URZ, UPT ;  /* 0x000000ff0400728c */ /* 0x001fe2000bf05270 */
[----:B------:R-:W-:Y:S01]  /*9010*/  CS2R R12, SRZ ;  /* 0x00000000000c7805 */ /* 0x000fe2000001ff00 */
[----:B------:R-:W0:Y:S07]  /*9020*/  LDCU.64 UR12, c[0x0][0x390] ;  /* 0x00007200ff0c77ac */ /* 0x000e2e0008000a00 */
[----:B------:R-:W-:Y:S05]  /*9030*/  BRA.U UP0, `(.L_x_174) ;  /* 0x0000000100087547 */ /* 0x000fea000b800000 */
[----:B------:R-:W1:Y:S02]  /*9040*/  LDC.64 R12, c[0x0][0x3d0] ;  /* 0x0000f400ff0c7b82 */ /* 0x000e640000000a00 */
[----:B-1----:R-:W5:Y:S02]  /*9050*/  LDG.E.64 R12, desc[UR8][R12.64] ;  /* 0x000000080c0c7981 */ /* 0x002f64000c1e1b00 */
.L_x_174:
[----:B-----5:R-:W-:-:S04]  /*9060*/  IADD3 R15, P0, PT, R46, R12, RZ ;  /* 0x0000000c2e0f7210 */ /* 0x020fc80007f1e0ff */
[----:B------:R-:W-:Y:S02]  /*9070*/  LEA.HI.X.SX32 R28, R46, R13, 0x1, P0 ;  /* 0x0000000d2e1c7211 */ /* 0x000fe400000f0eff */
[----:B0-----:R-:W-:-:S04]  /*9080*/  LEA R12, P0, R15, UR12, 0x2 ;  /* 0x0000000c0f0c7c11 */ /* 0x001fc8000f8010ff */
[----:B------:R-:W-:-:S05]  /*9090*/  LEA.HI.X R13, R15, UR13, R28, 0x2, P0 ;  /* 0x0000000d0f0d7c11 */ /* 0x000fca00080f141c */
[----:B------:R1:W-:Y:S04]  /*90a0*/  STG.E desc[UR8][R12.64], R18 ;  /* 0x000000120c007986 */ /* 0x0003e8000c101908 */
.L_x_173:
[----:B0-----:R-:W-:Y:S05]  /*90b0*/  BSYNC.RECONVERGENT B0 ;  /* 0x0000000000007941 */ /* 0x001fea0003800200 */
.L_x_172:
[----:B------:R-:W-:Y:S01]  /*90c0*/  ISETP.GE.AND P0, PT, R49, R14, PT ;  /* 0x0000000e3100720c */ /* 0x000fe20003f06270 */
[----:B------:R-:W-:Y:S03]  /*90d0*/  BSSY.RECONVERGENT B0, `(.L_x_175) ;  /* 0x000000e000007945 */ /* 0x000fe60003800200 */
[----:B------:R-:W-:-:S13]  /*90e0*/  ISETP.EQ.OR P0, PT, R26, RZ, P0 ;  /* 0x000000ff1a00720c */ /* 0x000fda0000702670 */
[----:B------:R-:W-:Y:S05]  /*90f0*/  @P0 BRA `(.L_x_176) ;  /* 0x00000000002c0947 */ /* 0x000fea0003800000 */
[----:B------:R-:W-:Y:S01]  /*9100*/  UISETP.NE.AND UP0, UPT, UR4, URZ, UPT ;  /* 0x000000ff0400728c */ /* 0x000fe2000bf05270 */
[----:B-1----:R-:W-:Y:S01]  /*9110*/  CS2R R12, SRZ ;  /* 0x00000000000c7805 */ /* 0x002fe2000001ff00 */
[----:B------:R-:W0:Y:S07]  /*9120*/  LDCU.64 UR12, c[0x0][0x390] ;  /* 0x00007200ff0c77ac */ /* 0x000e2e0008000a00 */
[----:B------:R-:W-:Y:S05]  /*9130*/  BRA.U UP0, `(.L_x_177) ;  /* 0x0000000100087547 */ /* 0x000fea000b800000 */
[----:B------:R-:W1:Y:S02]  /*9140*/  LDC.64 R12, c[0x0][0x3d0] ;  /* 0x0000f400ff0c7b82 */ /* 0x000e640000000a00 */
[----:B-1----:R-:W5:Y:S02]  /*9150*/  LDG.E.64 R12, desc[UR8][R12.64] ;  /* 0x000000080c0c7981 */ /* 0x002f64000c1e1b00 */
.L_x_177:
[----:B-----5:R-:W-:-:S04]  /*9160*/  IADD3 R15, P0, PT, R49, R12, RZ ;  /* 0x0000000c310f7210 */ /* 0x020fc80007f1e0ff */
[----:B------:R-:W-:Y:S02]  /*9170*/  LEA.HI.X.SX32 R18, R49, R13, 0x1, P0 ;  /* 0x0000000d31127211 */ /* 0x000fe400000f0eff */
[----:B0-----:R-:W-:-:S04]  /*9180*/  LEA R12, P0, R15, UR12, 0x2 ;  /* 0x0000000c0f0c7c11 */ /* 0x001fc8000f8010ff */
[----:B------:R-:W-:-:S05]  /*9190*/  LEA.HI.X R13, R15, UR13, R18, 0x2, P0 ;  /* 0x0000000d0f0d7c11 */ /* 0x000fca00080f1412 */
[----:B------:R0:W-:Y:S04]  /*91a0*/  STG.E desc[UR8][R12.64], R44 ;  /* 0x0000002c0c007986 */ /* 0x0001e8000c101908 */
.L_x_176:
[----:B------:R-:W-:Y:S05]  /*91b0*/  BSYNC.RECONVERGENT B0 ;  /* 0x0000000000007941 */ /* 0x000fea0003800200 */
.L_x_175:
        /* <DEDUP_REMOVED lines=10> */
.L_x_180:
[----:B-----5:R-:W-:-:S04]  /*9260*/  IADD3 R15, P0, PT, R45, R12, RZ ;  /* 0x0000000c2d0f7210 */ /* 0x020fc80007f1e0ff */
[----:B------:R-:W-:Y:S02]  /*9270*/  LEA.HI.X.SX32 R18, R45, R13, 0x1, P0 ;  /* 0x0000000d2d127211 */ /* 0x000fe400000f0eff */
[----:B0-----:R-:W-:-:S04]  /*9280*/  LEA R12, P0, R15, UR12, 0x2 ;  /* 0x0000000c0f0c7c11 */ /* 0x001fc8000f8010ff */
[----:B------:R-:W-:-:S05]  /*9290*/  LEA.HI.X R13, R15, UR13, R18, 0x2, P0 ;  /* 0x0000000d0f0d7c11 */ /* 0x000fca00080f1412 */
[----:B------:R2:W-:Y:S04]  /*92a0*/  STG.E desc[UR8][R12.64], R43 ;  /* 0x0000002b0c007986 */ /* 0x0005e8000c101908 */
.L_x_179:
[----:B------:R-:W-:Y:S05]  /*92b0*/  BSYNC.RECONVERGENT B0 ;  /* 0x0000000000007941 */ /* 0x000fea0003800200 */
.L_x_178:
        /* <DEDUP_REMOVED lines=10> */
.L_x_183:
[----:B-----5:R-:W-:-:S04]  /*9360*/  IADD3 R15, P0, PT, R42, R12, RZ ;  /* 0x0000000c2a0f7210 */ /* 0x020fc80007f1e0ff */
[----:B------:R-:W-:Y:S02]  /*9370*/  LEA.HI.X.SX32 R42, R42, R13, 0x1, P0 ;  /* 0x0000000d2a2a7211 */ /* 0x000fe400000f0eff */
[----:B0-----:R-:W-:-:S04]  /*9380*/  LEA R12, P0, R15, UR12, 0x2 ;  /* 0x0000000c0f0c7c11 */ /* 0x001fc8000f8010ff */
[----:B------:R-:W-:-:S05]  /*9390*/  LEA.HI.X R13, R15, UR13, R42, 0x2, P0 ;  /* 0x0000000d0f0d7c11 */ /* 0x000fca00080f142a */
[----:B------:R3:W-:Y:S04]  /*93a0*/  STG.E desc[UR8][R12.64], R41 ;  /* 0x000000290c007986 */ /* 0x0007e8000c101908 */
.L_x_182:
[----:B------:R-:W-:Y:S05]  /*93b0*/  BSYNC.RECONVERGENT B0 ;  /* 0x0000000000007941 */ /* 0x000fea0003800200 */
.L_x_181:
        /* <DEDUP_REMOVED lines=10> */
.L_x_186:
[----:B-----5:R-:W-:-:S04]  /*9460*/  IADD3 R11, P0, PT, R0, R12, RZ ;  /* 0x0000000c000b7210 */ /* 0x020fc80007f1e0ff */
[----:B------:R-:W-:Y:S02]  /*9470*/  LEA.HI.X.SX32 R0, R0, R13, 0x1, P0 ;  /* 0x0000000d00007211 */ /* 0x000fe400000f0eff */
[----:B0-----:R-:W-:-:S04]  /*9480*/  LEA R12, P0, R11, UR12, 0x2 ;  /* 0x0000000c0b0c7c11 */ /* 0x001fc8000f8010ff */
[----:B------:R-:W-:-:S05]  /*9490*/  LEA.HI.X R13, R11, UR13, R0, 0x2, P0 ;  /* 0x0000000d0b0d7c11 */ /* 0x000fca00080f1400 */
[----:B------:R4:W-:Y:S04]  /*94a0*/  STG.E desc[UR8][R12.64], R19 ;  /* 0x000000130c007986 */ /* 0x0009e8000c101908 */
.L_x_185:
[----:B------:R-:W-:Y:S05]  /*94b0*/  BSYNC.RECONVERGENT B0 ;  /* 0x0000000000007941 */ /* 0x000fea0003800200 */
.L_x_184:
        /* <DEDUP_REMOVED lines=10> */
.L_x_189:
[----:B-----5:R-:W-:-:S04]  /*9560*/  IADD3 R0, P0, PT, R16, R10, RZ ;  /* 0x0000000a10007210 */ /* 0x020fc80007f1e0ff */
[----:B------:R-:W-:Y:S02]  /*9570*/  LEA.HI.X.SX32 R11, R16, R11, 0x1, P0 ;  /* 0x0000000b100b7211 */ /* 0x000fe400000f0eff */
[----:B0-----:R-:W-:-:S04]  /*9580*/  LEA R10, P0, R0, UR12, 0x2 ;  /* 0x0000000c000a7c11 */ /* 0x001fc8000f8010ff */
[----:B------:R-:W-:-:S05]  /*9590*/  LEA.HI.X R11, R0, UR13, R11, 0x2, P0 ;  /* 0x0000000d000b7c11 */ /* 0x000fca00080f140b */
[----:B------:R0:W-:Y:S04]  /*95a0*/  STG.E desc[UR8][R10.64], R20 ;  /* 0x000000140a007986 */ /* 0x0001e8000c101908 */
.L_x_188:
[----:B------:R-:W-:Y:S05]  /*95b0*/  BSYNC.RECONVERGENT B0 ;  /* 0x0000000000007941 */ /* 0x000fea0003800200 */
.L_x_187:
        /* <DEDUP_REMOVED lines=10> */
.L_x_192:
[----:B-----5:R-:W-:-:S04]  /*9660*/  IADD3 R0, P0, PT, R17, R10, RZ ;  /* 0x0000000a11007210 */ /* 0x020fc80007f1e0ff */
[----:B------:R-:W-:Y:S02]  /*9670*/  LEA.HI.X.SX32 R11, R17, R11, 0x1, P0 ;  /* 0x0000000b110b7211 */ /* 0x000fe400000f0eff */
[----:B0-----:R-:W-:-:S04]  /*9680*/  LEA R10, P0, R0, UR12, 0x2 ;  /* 0x0000000c000a7c11 */ /* 0x001fc8000f8010ff */
[----:B------:R-:W-:-:S05]  /*9690*/  LEA.HI.X R11, R0, UR13, R11, 0x2, P0 ;  /* 0x0000000d000b7c11 */ /* 0x000fca00080f140b */
[----:B------:R0:W-:Y:S04]  /*96a0*/  STG.E desc[UR8][R10.64], R23 ;  /* 0x000000170a007986 */ /* 0x0001e8000c101908 */
.L_x_191:
[----:B------:R-:W-:Y:S05]  /*96b0*/  BSYNC.RECONVERGENT B0 ;  /* 0x0000000000007941 */ /* 0x000fea0003800200 */
.L_x_190:
        /* <DEDUP_REMOVED lines=10> */
.L_x_195:
[----:B-----5:R-:W-:-:S04]  /*9760*/  IADD3 R0, P0, PT, R21, R8, RZ ;  /* 0x0000000815007210 */ /* 0x020fc80007f1e0ff */
[----:B------:R-:W-:Y:S02]  /*9770*/  LEA.HI.X.SX32 R9, R21, R9, 0x1, P0 ;  /* 0x0000000915097211 */ /* 0x000fe400000f0eff */
[----:B0-----:R-:W-:-:S04]  /*9780*/  LEA R8, P0, R0, UR12, 0x2 ;  /* 0x0000000c00087c11 */ /* 0x001fc8000f8010ff */
[----:B------:R-:W-:-:S05]  /*9790*/  LEA.HI.X R9, R0, UR13, R9, 0x2, P0 ;  /* 0x0000000d00097c11 */ /* 0x000fca00080f1409 */
[----:B------:R0:W-:Y:S04]  /*97a0*/  STG.E desc[UR8][R8.64], R29 ;  /* 0x0000001d08007986 */ /* 0x0001e8000c101908 */
.L_x_194:
[----:B------:R-:W-:Y:S05]  /*97b0*/  BSYNC.RECONVERGENT B0 ;  /* 0x0000000000007941 */ /* 0x000fea0003800200 */
.L_x_193:
        /* <DEDUP_REMOVED lines=10> */
.L_x_198:
[----:B-----5:R-:W-:-:S04]  /*9860*/  IADD3 R0, P0, PT, R22, R8, RZ ;  /* 0x0000000816007210 */ /* 0x020fc80007f1e0ff */
[----:B------:R-:W-:Y:S02]  /*9870*/  LEA.HI.X.SX32 R9, R22, R9, 0x1, P0 ;  /* 0x0000000916097211 */ /* 0x000fe400000f0eff */
[----:B0-----:R-:W-:-:S04]  /*9880*/  LEA R8, P0, R0, UR12, 0x2 ;  /* 0x0000000c00087c11 */ /* 0x001fc8000f8010ff */
[----:B------:R-:W-:-:S05]  /*9890*/  LEA.HI.X R9, R0, UR13, R9, 0x2, P0 ;  /* 0x0000000d00097c11 */ /* 0x000fca00080f1409 */
[----:B------:R0:W-:Y:S04]  /*98a0*/  STG.E desc[UR8][R8.64], R34 ;  /* 0x0000002208007986 */ /* 0x0001e8000c101908 */
.L_x_197:
[----:B------:R-:W-:Y:S05]  /*98b0*/  BSYNC.RECONVERGENT B0 ;  /* 0x0000000000007941 */ /* 0x000fea0003800200 */
.L_x_196:
        /* <DEDUP_REMOVED lines=10> */
.L_x_201:
[----:B-----5:R-:W-:-:S04]  /*9960*/  IADD3 R0, P0, PT, R30, R6, RZ ;  /* 0x000000061e007210 */ /* 0x020fc80007f1e0ff */
[----:B------:R-:W-:Y:S02]  /*9970*/  LEA.HI.X.SX32 R7, R30, R7, 0x1, P0 ;  /* 0x000000071e077211 */ /* 0x000fe400000f0eff */
[----:B0-----:R-:W-:-:S04]  /*9980*/  LEA R6, P0, R0, UR12, 0x2 ;  /* 0x0000000c00067c11 */ /* 0x001fc8000f8010ff */
[----:B------:R-:W-:-:S05]  /*9990*/  LEA.HI.X R7, R0, UR13, R7, 0x2, P0 ;  /* 0x0000000d00077c11 */ /* 0x000fca00080f1407 */
[----:B------:R0:W-:Y:S04]  /*99a0*/  STG.E desc[UR8][R6.64], R35 ;  /* 0x0000002306007986 */ /* 0x0001e8000c101908 */
.L_x_200:
[----:B------:R-:W-:Y:S05]  /*99b0*/  BSYNC.RECONVERGENT B0 ;  /* 0x0000000000007941 */ /* 0x000fea0003800200 */
.L_x_199:
        /* <DEDUP_REMOVED lines=10> */
.L_x_204:
[----:B-----5:R-:W-:-:S04]  /*9a60*/  IADD3 R0, P0, PT, R31, R6, RZ ;  /* 0x000000061f007210 */ /* 0x020fc80007f1e0ff */
[----:B------:R-:W-:Y:S02]  /*9a70*/  LEA.HI.X.SX32 R7, R31, R7, 0x1, P0 ;  /* 0x000000071f077211 */ /* 0x000fe400000f0eff */
[----:B0-----:R-:W-:-:S04]  /*9a80*/  LEA R6, P0, R0, UR12, 0x2 ;  /* 0x0000000c00067c11 */ /* 0x001fc8000f8010ff */
[----:B------:R-:W-:-:S05]  /*9a90*/  LEA.HI.X R7, R0, UR13, R7, 0x2, P0 ;  /* 0x0000000d00077c11 */ /* 0x000fca00080f1407 */
[----:B------:R0:W-:Y:S04]  /*9aa0*/  STG.E desc[UR8][R6.64], R36 ;  /* 0x0000002406007986 */ /* 0x0001e8000c101908 */
.L_x_203:
[----:B------:R-:W-:Y:S05]  /*9ab0*/  BSYNC.RECONVERGENT B0 ;  /* 0x0000000000007941 */ /* 0x000fea0003800200 */
.L_x_202:
        /* <DEDUP_REMOVED lines=10> */
.L_x_207:
[----:B-----5:R-:W-:-:S04]  /*9b60*/  IADD3 R0, P0, PT, R32, R4, RZ ;  /* 0x0000000420007210 */ /* 0x020fc80007f1e0ff */
[----:B------:R-:W-:Y:S02]  /*9b70*/  LEA.HI.X.SX32 R5, R32, R5, 0x1, P0 ;  /* 0x0000000520057211 */ /* 0x000fe400000f0eff */
[----:B0-----:R-:W-:-:S04]  /*9b80*/  LEA R4, P0, R0, UR12, 0x2 ;  /* 0x0000000c00047c11 */ /* 0x001fc8000f8010ff */
[----:B------:R-:W-:-:S05]  /*9b90*/  LEA.HI.X R5, R0, UR13, R5, 0x2, P0 ;  /* 0x0000000d00057c11 */ /* 0x000fca00080f1405 */
[----:B------:R0:W-:Y:S04]  /*9ba0*/  STG.E desc[UR8][R4.64], R37 ;  /* 0x0000002504007986 */ /* 0x0001e8000c101908 */
.L_x_206:
[----:B------:R-:W-:Y:S05]  /*9bb0*/  BSYNC.RECONVERGENT B0 ;  /* 0x0000000000007941 */ /* 0x000fea0003800200 */
.L_x_205:
        /* <DEDUP_REMOVED lines=10> */
.L_x_210:
[----:B-----5:R-:W-:-:S04]  /*9c60*/  IADD3 R0, P0, PT, R33, R4, RZ ;  /* 0x0000000421007210 */ /* 0x020fc80007f1e0ff */
[----:B------:R-:W-:Y:S02]  /*9c70*/  LEA.HI.X.SX32 R5, R33, R5, 0x1, P0 ;  /* 0x0000000521057211 */ /* 0x000fe400000f0eff */
[----:B0-----:R-:W-:-:S04]  /*9c80*/  LEA R4, P0, R0, UR12, 0x2 ;  /* 0x0000000c00047c11 */ /* 0x001fc8000f8010ff */
[----:B------:R-:W-:-:S05]  /*9c90*/  LEA.HI.X R5, R0, UR13, R5, 0x2, P0 ;  /* 0x0000000d00057c11 */ /* 0x000fca00080f1405 */
[----:B------:R0:W-:Y:S04]  /*9ca0*/  STG.E desc[UR8][R4.64], R38 ;  /* 0x0000002604007986 */ /* 0x0001e8000c101908 */
.L_x_209:
[----:B------:R-:W-:Y:S05]  /*9cb0*/  BSYNC.RECONVERGENT B0 ;  /* 0x0000000000007941 */ /* 0x000fea0003800200 */
.L_x_208:
        /* <DEDUP_REMOVED lines=9> */
.L_x_211:
[----:B-----5:R-:W-:-:S04]  /*9d50*/  IADD3 R0, P0, PT, R39, R2, RZ ;  /* 0x0000000227007210 */ /* 0x020fc80007f1e0ff */
[----:B------:R-:W-:Y:S02]  /*9d60*/  LEA.HI.X.SX32 R3, R39, R3, 0x1, P0 ;  /* 0x0000000327037211 */ /* 0x000fe400000f0eff */
[----:B0-----:R-:W-:-:S04]  /*9d70*/  LEA R2, P0, R0, UR12, 0x2 ;  /* 0x0000000c00027c11 */ /* 0x001fc8000f8010ff */
[----:B------:R-:W-:-:S05]  /*9d80*/  LEA.HI.X R3, R0, UR13, R3, 0x2, P0 ;  /* 0x0000000d00037c11 */ /* 0x000fca00080f1403 */
[----:B------:R0:W-:Y:S01]  /*9d90*/  STG.E desc[UR8][R2.64], R40 ;  /* 0x0000002802007986 */ /* 0x0001e2000c101908 */
[----:B------:R-:W-:Y:S05]  /*9da0*/  BRA `(.L_x_157) ;  /* 0x00000008004c7947 */ /* 0x000fea0003800000 */
.L_x_171:
[----:B------:R-:W-:Y:S01]  /*9db0*/  BAR.SYNC.DEFER_BLOCKING 0x0 ;  /* 0x0000000000007b1d */ /* 0x000fe20000010000 */
[----:B------:R-:W-:Y:S02]  /*9dc0*/  ISETP.NE.AND P0, PT, R27, RZ, PT ;  /* 0x000000ff1b00720c */ /* 0x000fe40003f05270 */
[----:B------:R-:W-:Y:S02]  /*9dd0*/  ISETP.NE.AND P4, PT, R26, RZ, PT ;  /* 0x000000ff1a00720c */ /* 0x000fe40003f85270 */
[----:B------:R-:W-:Y:S01]  /*9de0*/  ISETP.NE.AND P3, PT, R25, RZ, PT ;  /* 0x000000ff1900720c */ /* 0x000fe20003f65270 */
[----:B------:R-:W0:Y:S01]  /*9df0*/  LDCU.64 UR14, c[0x0][0x390] ;  /* 0x00007200ff0e77ac */ /* 0x000e220008000a00 */
[----:B------:R-:W-:Y:S02]  /*9e00*/  ISETP.NE.AND P6, PT, R24, RZ, PT ;  /* 0x000000ff1800720c */ /* 0x000fe40003fc5270 */
[----:B------:R-:W-:Y:S01]  /*9e10*/  ISETP.NE.AND P5, PT, R11, RZ, PT ;  /* 0x000000ff0b00720c */ /* 0x000fe20003fa5270 */
[----:B------:R-:W1:Y:S01]  /*9e20*/  LDCU.64 UR12, c[0x0][0x390] ;  /* 0x00007200ff0c77ac */ /* 0x000e620008000a00 */
[----:B------:R-:W-:-:S02]  /*9e30*/  ISETP.NE.AND P2, PT, R10, RZ, PT ;  /* 0x000000ff0a00720c */ /* 0x000fc40003f45270 */
[----:B------:R-:W-:Y:S01]  /*9e40*/  ISETP.NE.AND P1, PT, R9, RZ, PT ;  /* 0x000000ff0900720c */ /* 0x000fe20003f25270 */
[--C-:B------:R-:W-:Y:S02]  /*9e50*/  @P0 IMAD.IADD R12, R46, 0x1, -R13.reuse ;  /* 0x000000012e0c0824 */ /* 0x100fe400078e0a0d */
[--C-:B------:R-:W-:Y:S02]  /*9e60*/  @P4 IMAD.IADD R10, R49, 0x1, -R13.reuse ;  /* 0x00000001310a4824 */ /* 0x100fe400078e0a0d */
[--C-:B------:R-:W-:Y:S01]  /*9e70*/  @P3 IMAD.IADD R45, R45, 0x1, -R13.reuse ;  /* 0x000000012d2d3824 */ /* 0x100fe200078e0a0d */
[----:B------:R-:W-:Y:S01]  /*9e80*/  @P0 LEA R11, R12, UR5, 0x2 ;  /* 0x000000050c0b0c11 */ /* 0x000fe2000f8e10ff */
[--C-:B------:R-:W-:Y:S01]  /*9e90*/  @P6 IMAD.IADD R42, R42, 0x1, -R13.reuse ;  /* 0x000000012a2a6824 */ /* 0x100fe200078e0a0d */
[----:B------:R-:W-:Y:S01]  /*9ea0*/  @P4 LEA R9, R10, UR5, 0x2 ;  /* 0x000000050a094c11 */ /* 0x000fe2000f8e10ff */
[--C-:B------:R-:W-:Y:S01]  /*9eb0*/  @P5 IMAD.IADD R0, R0, 0x1, -R13.reuse ;  /* 0x0000000100005824 */ /* 0x100fe200078e0a0d */
[----:B------:R-:W-:Y:S01]  /*9ec0*/  @P3 LEA R10, R45, UR5, 0x2 ;  /* 0x000000052d0a3c11 */ /* 0x000fe2000f8e10ff */
[----:B------:R2:W-:Y:S01]  /*9ed0*/  @P0 STS [R11], R18 ;  /* 0x000000120b000388 */ /* 0x0005e20000000800 */
[----:B------:R-:W-:Y:S01]  /*9ee0*/  ISETP.NE.AND P0, PT, R8, RZ, PT ;  /* 0x000000ff0800720c */ /* 0x000fe20003f05270 */
[--C-:B------:R-:W-:Y:S01]  /*9ef0*/  @P2 IMAD.IADD R16, R16, 0x1, -R13.reuse ;  /* 0x0000000110102824 */ /* 0x100fe200078e0a0d */
[----:B------:R-:W-:Y:S01]  /*9f00*/  @P6 LEA R42, R42, UR5, 0x2 ;  /* 0x000000052a2a6c11 */ /* 0x000fe2000f8e10ff */
[----:B------:R-:W-:Y:S01]  /*9f10*/  @P1 IMAD.IADD R17, R17, 0x1, -R13 ;  /* 0x0000000111111824 */ /* 0x000fe200078e0a0d */
[----:B------:R2:W-:Y:S01]  /*9f20*/  @P4 STS [R9], R44 ;  /* 0x0000002c09004388 */ /* 0x0005e20000000800 */
[----:B------:R-:W-:-:S02]  /*9f30*/  ISETP.NE.AND P4, PT, R7, RZ, PT ;  /* 0x000000ff0700720c */ /* 0x000fc40003f85270 */
[----:B------:R-:W-:Y:S01]  /*9f40*/  @P5 LEA R0, R0, UR5, 0x2 ;  /* 0x0000000500005c11 */ /* 0x000fe2000f8e10ff */
[----:B------:R2:W-:Y:S01]  /*9f50*/  @P3 STS [R10], R43 ;  /* 0x0000002b0a003388 */ /* 0x0005e20000000800 */
[----:B------:R-:W-:Y:S02]  /*9f60*/  ISETP.NE.AND P3, PT, R6, RZ, PT ;  /* 0x000000ff0600720c */ /* 0x000fe40003f65270 */
[----:B------:R-:W-:Y:S01]  /*9f70*/  @P2 LEA R7, R16, UR5, 0x2 ;  /* 0x0000000510072c11 */ /* 0x000fe2000f8e10ff */
[----:B------:R2:W-:Y:S01]  /*9f80*/  @P6 STS [R42], R41 ;  /* 0x000000292a006388 */ /* 0x0005e20000000800 */
[----:B------:R-:W-:Y:S01]  /*9f90*/  @P1 LEA R6, R17, UR5, 0x2 ;  /* 0x0000000511061c11 */ /* 0x000fe2000f8e10ff */
[--C-:B------:R-:W-:Y:S01]  /*9fa0*/  @P0 IMAD.IADD R21, R21, 0x1, -R13.reuse ;  /* 0x0000000115150824 */ /* 0x100fe200078e0a0d */
[----:B------:R-:W-:Y:S01]  /*9fb0*/  ISETP.NE.AND P6, PT, R5, RZ, PT ;  /* 0x000000ff0500720c */ /* 0x000fe20003fc5270 */
[----:B------:R2:W-:Y:S01]  /*9fc0*/  @P5 STS [R0], R19 ;  /* 0x0000001300005388 */ /* 0x0005e20000000800 */
[----:B------:R-:W-:Y:S01]  /*9fd0*/  ISETP.NE.AND P5, PT, R4, RZ, PT ;  /* 0x000000ff0400720c */ /* 0x000fe20003fa5270 */
[----:B------:R-:W-:-:S02]  /*9fe0*/  @P4 IMAD.IADD R22, R22, 0x1, -R13 ;  /* 0x0000000116164824 */ /* 0x000fc400078e0a0d */
[----:B------:R2:W-:Y:S01]  /*9ff0*/  @P2 STS [R7], R20 ;  /* 0x0000001407002388 */ /* 0x0005e20000000800 */
[----:B------:R-:W-:Y:S01]  /*a000*/  ISETP.NE.AND P2, PT, R3, RZ, PT ;  /* 0x000000ff0300720c */ /* 0x000fe20003f45270 */
[--C-:B------:R-:W-:Y:S01]  /*a010*/  @P3 IMAD.IADD R30, R30, 0x1, -R13.reuse ;  /* 0x000000011e1e3824 */ /* 0x100fe200078e0a0d */
[----:B------:R-:W-:Y:S01]  /*a020*/  @P4 LEA R3, R22, UR5, 0x2 ;  /* 0x0000000516034c11 */ /* 0x000fe2000f8e10ff */
[----:B------:R2:W-:Y:S01]  /*a030*/  @P1 STS [R6], R23 ;  /* 0x0000001706001388 */ /* 0x0005e20000000800 */
[----:B------:R-:W-:Y:S02]  /*a040*/  ISETP.NE.AND P1, PT, R2, RZ, PT ;  /* 0x000000ff0200720c */ /* 0x000fe40003f25270 */
[----:B------:R-:W-:Y:S01]  /*a050*/  @P0 LEA R2, R21, UR5, 0x2 ;  /* 0x0000000515020c11 */ /* 0x000fe2000f8e10ff */
[--C-:B------:R-:W-:Y:S01]  /*a060*/  @P6 IMAD.IADD R31, R31, 0x1, -R13.reuse ;  /* 0x000000011f1f6824 */ /* 0x100fe200078e0a0d */
[----:B------:R-:W-:Y:S01]  /*a070*/  @P3 LEA R30, R30, UR5, 0x2 ;  /* 0x000000051e1e3c11 */ /* 0x000fe2000f8e10ff */
[----:B------:R-:W-:-:S02]  /*a080*/  @P5 IMAD.IADD R32, R32, 0x1, -R13 ;  /* 0x0000000120205824 */ /* 0x000fc400078e0a0d */
[----:B------:R2:W-:Y:S01]  /*a090*/  @P0 STS [R2], R29 ;  /* 0x0000001d02000388 */ /* 0x0005e20000000800 */
[----:B------:R-:W-:Y:S01]  /*a0a0*/  ISETP.GE.AND P0, PT, R28, R47, PT ;  /* 0x0000002f1c00720c */ /* 0x000fe20003f06270 */
[--C-:B------:R-:W-:Y:S01]  /*a0b0*/  @P2 IMAD.IADD R33, R33, 0x1, -R13.reuse ;  /* 0x0000000121212824 */ /* 0x100fe200078e0a0d */
[----:B------:R-:W-:Y:S01]  /*a0c0*/  @P6 LEA R31, R31, UR5, 0x2 ;  /* 0x000000051f1f6c11 */ /* 0x000fe2000f8e10ff */
[----:B------:R2:W-:Y:S01]  /*a0d0*/  @P4 STS [R3], R34 ;  /* 0x0000002203004388 */ /* 0x0005e20000000800 */
[----:B------:R-:W-:Y:S01]  /*a0e0*/  @P5 LEA R32, R32, UR5, 0x2 ;  /* 0x0000000520205c11 */ /* 0x000fe2000f8e10ff */
[----:B------:R-:W-:Y:S01]  /*a0f0*/  @P1 IMAD.IADD R39, R39, 0x1, -R13 ;  /* 0x0000000127271824 */ /* 0x000fe200078e0a0d */
[----:B------:R-:W-:Y:S01]  /*a100*/  @P2 LEA R33, R33, UR5, 0x2 ;  /* 0x0000000521212c11 */ /* 0x000fe2000f8e10ff */
[----:B------:R2:W-:Y:S03]  /*a110*/  @P3 STS [R30], R35 ;  /* 0x000000231e003388 */ /* 0x0005e60000000800 */
[----:B------:R-:W-:Y:S01]  /*a120*/  @P1 LEA R39, R39, UR5, 0x2 ;  /* 0x0000000527271c11 */ /* 0x000fe2000f8e10ff */
[----:B------:R2:W-:Y:S04]  /*a130*/  @P6 STS [R31], R36 ;  /* 0x000000241f006388 */ /* 0x0005e80000000800 */
[----:B------:R2:W-:Y:S04]  /*a140*/  @P5 STS [R32], R37 ;  /* 0x0000002520005388 */ /* 0x0005e80000000800 */
[----:B------:R2:W-:Y:S04]  /*a150*/  @P2 STS [R33], R38 ;  /* 0x0000002621002388 */ /* 0x0005e80000000800 */
[----:B------:R2:W-:Y:S01]  /*a160*/  @P1 STS [R39], R40 ;  /* 0x0000002827001388 */ /* 0x0005e20000000800 */
[----:B------:R-:W-:Y:S06]  /*a170*/  BAR.SYNC.DEFER_BLOCKING 0x0 ;  /* 0x0000000000007b1d */ /* 0x000fec0000010000 */
[----:B01----:R-:W-:Y:S05]  /*a180*/  @P0 BRA `(.L_x_157) ;  /* 0x0000000400540947 */ /* 0x003fea0003800000 */
[----:B------:R-:W0:Y:S01]  /*a190*/  LDCU UR4, c[0x0][0x3ac] ;  /* 0x00007580ff0477ac */ /* 0x000e220008000800 */
[----:B--2---:R-:W-:Y:S01]  /*a1a0*/  VIADD R0, R28, UR7 ;  /* 0x000000071c007c36 */ /* 0x004fe20008000000 */
[----:B------:R-:W1:Y:S01]  /*a1b0*/  LDC.U8 R12, c[0x0][0x3b8] ;  /* 0x0000ee00ff0c7b82 */ /* 0x000e620000000000 */
[----:B------:R-:W-:Y:S03]  /*a1c0*/  BSSY.RECONVERGENT B0, `(.L_x_212) ;  /* 0x000001e000007945 */ /* 0x000fe60003800200 */
[----:B0-----:R-:W-:-:S05]  /*a1d0*/  IADD3 R0, PT, PT, -R0, UR4, R15 ;  /* 0x0000000400007c10 */ /* 0x001fca000fffe10f */
[----:B------:R-:W-:-:S05]  /*a1e0*/  VIADD R0, R0, 0xffffe3ff ;  /* 0xffffe3ff00007836 */ /* 0x000fca0000000000 */
[C---:B------:R-:W-:Y:S02]  /*a1f0*/  LOP3.LUT R2, R0.reuse, 0x600, RZ, 0xc0, !PT ;  /* 0x0000060000027812 */ /* 0x040fe400078ec0ff */
[----:B------:R-:W-:Y:S02]  /*a200*/  ISETP.GE.U32.AND P1, PT, R0, 0x600, PT ;  /* 0x000006000000780c */ /* 0x000fe40003f26070 */
[----:B------:R-:W-:-:S13]  /*a210*/  ISETP.NE.AND P0, PT, R2, 0x600, PT ;  /* 0x000006000200780c */ /* 0x000fda0003f05270 */
[----:B------:R-:W-:Y:S05]  /*a220*/  @!P0 BRA `(.L_x_213) ;  /* 0x00000000005c8947 */ /* 0x000fea0003800000 */
[----:B------:R-:W-:Y:S01]  /*a230*/  LEA.HI R0, R0, 0x1, RZ, 0x17 ;  /* 0x0000000100007811 */ /* 0x000fe200078fb8ff */
[C---:B------:R-:W-:Y:S01]  /*a240*/  IMAD.IADD R7, R28.reuse, 0x1, R13 ;  /* 0x000000011c077824 */ /* 0x040fe200078e020d */
[----:B------:R-:W-:Y:S02]  /*a250*/  LEA R6, R28, UR5, 0x2 ;  /* 0x000000051c067c11 */ /* 0x000fe4000f8e10ff */
[----:B-1----:R-:W-:Y:S01]  /*a260*/  ISETP.NE.AND P2, PT, R12, RZ, PT ;  /* 0x000000ff0c00720c */ /* 0x002fe20003f45270 */
[C---:B------:R-:W-:Y:S01]  /*a270*/  IMAD.SHL.U32 R2, R0.reuse, 0x200, RZ ;  /* 0x0000020000027824 */ /* 0x040fe200078e00ff */
[----:B------:R-:W-:-:S04]  /*a280*/  LOP3.LUT R0, R0, 0x3, RZ, 0xc0, !PT ;  /* 0x0000000300007812 */ /* 0x000fc800078ec0ff */
[----:B------:R-:W-:Y:S01]  /*a290*/  LOP3.LUT R3, R2, 0x600, RZ, 0xc0, !PT ;  /* 0x0000060002037812 */ /* 0x000fe200078ec0ff */
[----:B------:R-:W-:-:S04]  /*a2a0*/  IMAD.MOV R0, RZ, RZ, -R0 ;  /* 0x000000ffff007224 */ /* 0x000fc800078e0a00 */
[----:B------:R-:W-:-:S07]  /*a2b0*/  IMAD.IADD R28, R28, 0x1, R3 ;  /* 0x000000011c1c7824 */ /* 0x000fce00078e0203 */
.L_x_214:
        /* <DEDUP_REMOVED lines=14> */
.L_x_213:
[----:B------:R-:W-:Y:S05]  /*a3a0*/  BSYNC.RECONVERGENT B0 ;  /* 0x0000000000007941 */ /* 0x000fea0003800200 */
.L_x_212:
[----:B------:R-:W-:Y:S05]  /*a3b0*/  @!P1 BRA `(.L_x_157) ;  /* 0x0000000000c89947 */ /* 0x000fea0003800000 */
[----:B------:R-:W2:Y:S01]  /*a3c0*/  S2UR UR6, SR_CgaCtaId ;  /* 0x00000000000679c3 */ /* 0x000ea20000008800 */
[----:B------:R-:W-:Y:S01]  /*a3d0*/  UMOV UR4, 0x400 ;  /* 0x0000040000047882 */ /* 0x000fe20000000000 */
[----:B-1----:R-:W-:Y:S01]  /*a3e0*/  ISETP.NE.AND P0, PT, R12, RZ, PT ;  /* 0x000000ff0c00720c */ /* 0x002fe20003f05270 */
[----:B------:R-:W-:Y:S01]  /*a3f0*/  IMAD.IADD R13, R28, 0x1, R13 ;  /* 0x000000011c0d7824 */ /* 0x000fe200078e020d */
[----:B--2---:R-:W-:-:S06]  /*a400*/  ULEA UR4, UR6, UR4, 0x18 ;  /* 0x0000000406047291 */ /* 0x004fcc000f8ec0ff */
[----:B------:R-:W-:-:S05]  /*a410*/  LEA R0, R28, UR4, 0x2 ;  /* 0x000000041c007c11 */ /* 0x000fca000f8e10ff */
[----:B------:R-:W-:-:S07]  /*a420*/  VIADD R0, R0, 0x1000 ;  /* 0x0000100000007836 */ /* 0x000fce0000000000 */
.L_x_215:
[----:B----4-:R-:W1:Y:S01]  /*a430*/  @!P0 LDC.64 R6, c[0x0][0x3d0] ;  /* 0x0000f400ff068b82 */ /* 0x010e620000000a00 */
[----:B0-----:R-:W-:Y:S01]  /*a440*/  CS2R R2, SRZ ;  /* 0x0000000000027805 */ /* 0x001fe2000001ff00 */
[----:B------:R-:W0:Y:S01]  /*a450*/  LDS R15, [R0+-0x1000] ;  /* 0xfff00000000f7984 */ /* 0x000e220000000800 */
[----:B------:R-:W-:-:S03]  /*a460*/  SHF.R.S32.HI R19, RZ, 0x1f, R13 ;  /* 0x0000001fff137819 */ /* 0x000fc6000001140d */
[----:B------:R-:W2:Y:S04]  /*a470*/  LDS R17, [R0+-0x800] ;  /* 0xfff8000000117984 */ /* 0x000ea80000000800 */
[----:B-1----:R-:W3:Y:S01]  /*a480*/  @!P0 LDG.E.64 R2, desc[UR8][R6.64] ;  /* 0x0000000806028981 */ /* 0x002ee2000c1e1b00 */
[----:B------:R-:W-:-:S13]  /*a490*/  ISETP.NE.AND P0, PT, R12, RZ, PT ;  /* 0x000000ff0c00720c */ /* 0x000fda0003f05270 */
        /* <DEDUP_REMOVED lines=25> */
[----:B-1----:R-:W2:Y:S01]  /*a630*/  @!P0 LDG.E.64 R2, desc[UR8][R8.64] ;  /* 0x0000000808028981 */ /* 0x002ea2000c1e1b00 */
[----:B------:R-:W-:Y:S02]  /*a640*/  VIADD R28, R28, 0x800 ;  /* 0x000008001c1c7836 */ /* 0x000fe40000000000 */
[----:B---3--:R-:W-:Y:S01]  /*a650*/  VIADD R0, R0, 0x2000 ;  /* 0x0000200000007836 */ /* 0x008fe20000000000 */
[C---:B--2---:R-:W-:Y:S01]  /*a660*/  IADD3 R6, P1, PT, R13.reuse, R2, RZ ;  /* 0x000000020d067210 */ /* 0x044fe20007f3e0ff */
[----:B------:R-:W-:-:S04]  /*a670*/  VIADD R13, R13, 0x800 ;  /* 0x000008000d0d7836 */ /* 0x000fc80000000000 */
[----:B------:R-:W-:Y:S01]  /*a680*/  IMAD.X R3, R19, 0x1, R3, P1 ;  /* 0x0000000113037824 */ /* 0x000fe200008e0603 */
[----:B------:R-:W-:-:S04]  /*a690*/  LEA R2, P1, R6, UR14, 0x2 ;  /* 0x0000000e06027c11 */ /* 0x000fc8000f8210ff */
[----:B------:R-:W-:Y:S02]  /*a6a0*/  LEA.HI.X R3, R6, UR15, R3, 0x2, P1 ;  /* 0x0000000f06037c11 */ /* 0x000fe400088f1403 */
[----:B------:R-:W-:-:S03]  /*a6b0*/  ISETP.GE.AND P1, PT, R28, R47, PT ;  /* 0x0000002f1c00720c */ /* 0x000fc60003f26270 */
[----:B-----5:R4:W-:Y:S10]  /*a6c0*/  STG.E desc[UR8][R2.64+0x1800], R7 ;  /* 0x0018000702007986 */ /* 0x0209f4000c101908 */
[----:B------:R-:W-:Y:S05]  /*a6d0*/  @!P1 BRA `(.L_x_215) ;  /* 0xfffffffc00549947 */ /* 0x000fea000383ffff */
.L_x_157:
[----:B------:R-:W-:Y:S05]  /*a6e0*/  BSYNC.RECONVERGENT B1 ;  /* 0x0000000000017941 */ /* 0x000fea0003800200 */
.L_x_108:
[----:B-12---:R-:W1:Y:S02]  /*a6f0*/  S2R R0, SR_TID.X ;  /* 0x0000000000007919 */ /* 0x006e640000002100 */
[----:B-1----:R-:W-:-:S13]  /*a700*/  ISETP.NE.AND P0, PT, R0, RZ, PT ;  /* 0x000000ff0000720c */ /* 0x002fda0003f05270 */
[----:B------:R-:W-:Y:S05]  /*a710*/  @P0 EXIT ;  /* 0x000000000000094d */ /* 0x000fea0003800000 */
[----:B------:R-:W1:Y:S02]  /*a720*/  LDCU.U8 UR4, c[0x0][0x3b9] ;  /* 0x00007720ff0477ac */ /* 0x000e640008000000 */
[----:B-1----:R-:W-:-:S09]  /*a730*/  UISETP.NE.AND UP0, UPT, UR4, URZ, UPT ;  /* 0x000000ff0400728c */ /* 0x002fd2000bf05270 */
[----:B------:R-:W-:Y:S05]  /*a740*/  BRA.U !UP0, `(.L_x_216) ;  /* 0x00000001082c7547 */ /* 0x000fea000b800000 */
[----:B------:R-:W1:Y:S01]  /*a750*/  LDCU.U8 UR4, c[0x0][0x3b8] ;  /* 0x00007700ff0477ac */ /* 0x000e620008000000 */
[----:B0---4-:R-:W0:Y:S01]  /*a760*/  LDC.64 R4, c[0x0][0x398] ;  /* 0x0000e600ff047b82 */ /* 0x011e220000000a00 */
[----:B------:R-:W-:Y:S01]  /*a770*/  CS2R R2, SRZ ;  /* 0x0000000000027805 */ /* 0x000fe2000001ff00 */
[----:B-1----:R-:W-:-:S09]  /*a780*/  UISETP.NE.AND UP0, UPT, UR4, URZ, UPT ;  /* 0x000000ff0400728c */ /* 0x002fd2000bf05270 */
[----:B------:R-:W-:Y:S05]  /*a790*/  BRA.U UP0, `(.L_x_217) ;  /* 0x0000000100087547 */ /* 0x000fea000b800000 */
[----:B------:R-:W1:Y:S02]  /*a7a0*/  LDC.64 R2, c[0x0][0x3d0] ;  /* 0x0000f400ff027b82 */ /* 0x000e640000000a00 */
[----:B-1----:R-:W5:Y:S02]  /*a7b0*/  LDG.E.64 R2, desc[UR8][R2.64] ;  /* 0x0000000802027981 */ /* 0x002f64000c1e1b00 */
.L_x_217:
[----:B-----5:R-:W-:-:S04]  /*a7c0*/  IADD3 R2, P0, PT, R14, R2, RZ ;  /* 0x000000020e027210 */ /* 0x020fc80007f1e0ff */
[----:B------:R-:W-:-:S05]  /*a7d0*/  LEA.HI.X.SX32 R3, R14, R3, 0x1, P0 ;  /* 0x000000030e037211 */ /* 0x000fca00000f0eff */
[----:B0-----:R-:W-:Y:S01]  /*a7e0*/  STG.E.64 desc[UR8][R4.64], R2 ;  /* 0x0000000204007986 */ /* 0x001fe2000c101b08 */
[----:B------:R-:W-:Y:S05]  /*a7f0*/  EXIT ;  /* 0x000000000000794d */ /* 0x000fea0003800000 */
.L_x_216:
[----:B------:R-:W1:Y:S01]  /*a800*/  LDCU.U8 UR4, c[0x0][0x3b8] ;  /* 0x00007700ff0477ac */ /* 0x000e620008000000 */
[----:B0---4-:R-:W0:Y:S01]  /*a810*/  LDC.64 R4, c[0x0][0x3d8] ;  /* 0x0000f600ff047b82 */ /* 0x011e220000000a00 */
[----:B------:R-:W-:Y:S01]  /*a820*/  CS2R R2, SRZ ;  /* 0x0000000000027805 */ /* 0x000fe2000001ff00 */
[----:B-1----:R-:W-:-:S09]  /*a830*/  UISETP.NE.AND UP0, UPT, UR4, URZ, UPT ;  /* 0x000000ff0400728c */ /* 0x002fd2000bf05270 */
[----:B------:R-:W-:Y:S05]  /*a840*/  BRA.U UP0, `(.L_x_218) ;  /* 0x0000000100087547 */ /* 0x000fea000b800000 */
[----:B------:R-:W1:Y:S02]  /*a850*/  LDC.64 R2, c[0x0][0x3d0] ;  /* 0x0000f400ff027b82 */ /* 0x000e640000000a00 */
[----:B-1----:R-:W5:Y:S02]  /*a860*/  LDG.E.64 R2, desc[UR8][R2.64] ;  /* 0x0000000802027981 */ /* 0x002f64000c1e1b00 */
.L_x_218:
[----:B-----5:R-:W-:-:S04]  /*a870*/  IADD3 R2, P0, PT, R14, R2, RZ ;  /* 0x000000020e027210 */ /* 0x020fc80007f1e0ff */
[----:B------:R-:W-:-:S05]  /*a880*/  LEA.HI.X.SX32 R3, R14, R3, 0x1, P0 ;  /* 0x000000030e037211 */ /* 0x000fca00000f0eff */
[----:B0-----:R-:W-:Y:S01]  /*a890*/  STG.E.64 desc[UR8][R4.64], R2 ;  /* 0x0000000204007986 */ /* 0x001fe2000c101b08 */
[----:B------:R-:W-:Y:S05]  /*a8a0*/  EXIT ;  /* 0x000000000000794d */ /* 0x000fea0003800000 */
.L_x_51:
[----:B------:R-:W-:Y:S01]  /*a8b0*/  BSSY B0, `(.L_x_219) ;  /* 0x0000006000007945 */ /* 0x000fe20003800000 */
[----:B------:R-:W-:Y:S01]  /*a8c0*/  PLOP3.LUT P0, PT, P0, PT, PT, 0x8, 0x80 ;  /* 0x000000000080781c */ /* 0x000fe2000070e170 */
[----:B------:R-:W-:-:S12]  /*a8d0*/  IMAD.MOV.U32 R22, RZ, RZ, -0x1 ;  /* 0xffffffffff167424 */ /* 0x000fd800078e00ff */
[----:B------:R-:W-:Y:S05]  /*a8e0*/  WARPSYNC.COLLECTIVE R22, `(.L_x_220) ;  /* 0x0000000016087348 */ /* 0x000fea0003c00000 */
[----:B------:R-:W-:Y:S01]  /*a8f0*/  VOTE.ANY P0, P0 ;  /* 0x0000000000ff7806 */ /* 0x000fe20000000100 */
[----:B------:R-:W-:-:S12]  /*a900*/  ENDCOLLECTIVE ;  /* 0x000000000000791b */ /* 0x000fd80003800000 */
.L_x_220:
[----:B------:R-:W-:Y:S05]  /*a910*/  BSYNC B0 ;  /* 0x0000000000007941 */ /* 0x000fea0003800000 */
.L_x_219:
[----:B------:R-:W-:Y:S05]  /*a920*/  BRA `(.L_x_221) ;  /* 0xffffff8400b87947 */ /* 0x000fea000383ffff */
.L_x_53:
[----:B------:R-:W-:Y:S01]  /*a930*/  BSSY B0, `(.L_x_222) ;  /* 0x0000006000007945 */ /* 0x000fe20003800000 */
[----:B------:R-:W-:Y:S01]  /*a940*/  PLOP3.LUT P0, PT, P0, PT, PT, 0x8, 0x80 ;  /* 0x000000000080781c */ /* 0x000fe2000070e170 */
[----:B------:R-:W-:-:S12]  /*a950*/  IMAD.MOV.U32 R22, RZ, RZ, -0x1 ;  /* 0xffffffffff167424 */ /* 0x000fd800078e00ff */
[----:B------:R-:W-:Y:S05]  /*a960*/  WARPSYNC.COLLECTIVE R22, `(.L_x_223) ;  /* 0x0000000016087348 */ /* 0x000fea0003c00000 */
[----:B------:R-:W-:Y:S01]  /*a970*/  VOTE.ANY P0, P0 ;  /* 0x0000000000ff7806 */ /* 0x000fe20000000100 */
[----:B------:R-:W-:-:S12]  /*a980*/  ENDCOLLECTIVE ;  /* 0x000000000000791b */ /* 0x000fd80003800000 */
.L_x_223:
[----:B------:R-:W-:Y:S05]  /*a990*/  BSYNC B0 ;  /* 0x0000000000007941 */ /* 0x000fea0003800000 */
.L_x_222:
[----:B------:R-:W-:Y:S05]  /*a9a0*/  BRA `(.L_x_224) ;  /* 0xffffff88000c7947 */ /* 0x000fea000383ffff */
.L_x_55:
[----:B------:R-:W0:Y:S01]  /*a9b0*/  S2R R59, SR_GEMASK ;  /* 0x00000000003b7919 */ /* 0x000e220000003c00 */
[----:B------:R-:W-:Y:S01]  /*a9c0*/  BSSY B0, `(.L_x_225) ;  /* 0x0000006000007945 */ /* 0x000fe20003800000 */
[----:B------:R-:W-:Y:S01]  /*a9d0*/  PLOP3.LUT P0, PT, P0, PT, PT, 0x8, 0x80 ;  /* 0x000000000080781c */ /* 0x000fe2000070e170 */
[----:B------:R-:W-:-:S12]  /*a9e0*/  IMAD.MOV.U32 R22, RZ, RZ, -0x1 ;  /* 0xffffffffff167424 */ /* 0x000fd800078e00ff */
[----:B0-----:R-:W-:Y:S05]  /*a9f0*/  WARPSYNC.COLLECTIVE R22, `(.L_x_226) ;  /* 0x0000000016087348 */ /* 0x001fea0003c00000 */
[----:B------:R-:W-:Y:S01]  /*aa00*/  VOTE.ANY R22, PT, P0 ;  /* 0x0000000000167806 */ /* 0x000fe200000e0100 */
[----:B0-----:R-:W-:Y:S06]  /*aa10*/  ENDCOLLECTIVE ;  /* 0x000000000000791b */ /* 0x001fec0003800000 */
.L_x_226:
[----:B------:R-:W-:Y:S05]  /*aa20*/  BSYNC B0 ;  /* 0x0000000000007941 */ /* 0x000fea0003800000 */
.L_x_225:
[----:B------:R-:W-:Y:S01]  /*aa30*/  LOP3.LUT R22, R22, 0x80000000, R59, 0xec, !PT ;  /* 0x8000000016167812 */ /* 0x000fe200078eec3b */
[C---:B------:R-:W-:Y:S02]  /*aa40*/  VIADD R46, R58.reuse, 0x2 ;  /* 0x000000023a2e7836 */ /* 0x040fe40000000000 */
[----:B------:R-:W-:Y:S02]  /*aa50*/  VIADD R45, R58, 0x4 ;  /* 0x000000043a2d7836 */ /* 0x000fe40000000000 */
[----:B------:R-:W-:-:S05]  /*aa60*/  VIADD R17, R22, 0xffffffff ;  /* 0xffffffff16117836 */ /* 0x000fca0000000000 */
[----:B------:R-:W-:Y:S01]  /*aa70*/  LOP3.LUT R60, R22, R17, RZ, 0xc, !PT ;  /* 0x00000011163c7212 */ /* 0x000fe200078e0cff */
[----:B------:R-:W-:Y:S02]  /*aa80*/  IMAD.MOV.U32 R17, RZ, RZ, 0x1 ;  /* 0x00000001ff117424 */ /* 0x000fe400078e00ff */
[----:B------:R-:W-:-:S03]  /*aa90*/  IMAD.MOV.U32 R22, RZ, RZ, -0x1 ;  /* 0xffffffffff167424 */ /* 0x000fc600078e00ff */
[----:B------:R-:W0:Y:S02]  /*aaa0*/  POPC R60, R60 ;  /* 0x0000003c003c7309 */ /* 0x000e240000000000 */
[----:B0-----:R-:W-:Y:S01]  /*aab0*/  IMAD.MOV.U32 R16, RZ, RZ, R60 ;  /* 0x000000ffff107224 */ /* 0x001fe200078e003c */
[----:B------:R-:W-:-:S13]  /*aac0*/  ISETP.GE.AND P0, PT, R58, R60, PT ;  /* 0x0000003c3a00720c */ /* 0x000fda0003f06270 */
[----:B------:R-:W-:Y:S05]  /*aad0*/  WARPSYNC.COLLECTIVE R22, `(.L_x_227) ;  /* 0x0000000016087348 */ /* 0x000fea0003c00000 */
[----:B------:R0:W1:Y:S02]  /*aae0*/  SHFL.DOWN P2, R39, R21, R17, R16 ;  /* 0x0800001115277389 */ /* 0x0000640000040010 */
[----:B01----:R-:W-:Y:S05]  /*aaf0*/  ENDCOLLECTIVE ;  /* 0x000000000000791b */ /* 0x003fea0003800000 */
.L_x_227:
[----:B------:R-:W-:Y:S01]  /*ab00*/  IMAD.MOV.U32 R17, RZ, RZ, 0x2 ;  /* 0x00000002ff117424 */ /* 0x000fe200078e00ff */
[----:B------:R-:W-:Y:S02]  /*ab10*/  SEL R44, R39, RZ, !P0 ;  /* 0x000000ff272c7207 */ /* 0x000fe40004000000 */
[----:B------:R-:W-:-:S03]  /*ab20*/  ISETP.GT.AND P0, PT, R46, R60, PT ;  /* 0x0000003c2e00720c */ /* 0x000fc60003f04270 */
[----:B------:R-:W-:-:S04]  /*ab30*/  IMAD.IADD R47, R44, 0x1, R21 ;  /* 0x000000012c2f7824 */ /* 0x000fc800078e0215 */
[----:B------:R-:W-:-:S07]  /*ab40*/  IMAD.MOV.U32 R21, RZ, RZ, R47 ;  /* 0x000000ffff157224 */ /* 0x000fce00078e002f */
[----:B------:R-:W-:Y:S05]  /*ab50*/  WARPSYNC.COLLECTIVE R22, `(.L_x_228) ;  /* 0x0000000016087348 */ /* 0x000fea0003c00000 */
[----:B------:R0:W1:Y:S02]  /*ab60*/  SHFL.DOWN P2, R39, R21, R17, R16 ;  /* 0x0800001115277389 */ /* 0x0000640000040010 */
[----:B01----:R-:W-:Y:S05]  /*ab70*/  ENDCOLLECTIVE ;  /* 0x000000000000791b */ /* 0x003fea0003800000 */
.L_x_228:
[----:B------:R-:W-:Y:S01]  /*ab80*/  IMAD.MOV.U32 R17, RZ, RZ, 0x4 ;  /* 0x00000004ff117424 */ /* 0x000fe200078e00ff */
[----:B------:R-:W-:Y:S02]  /*ab90*/  SEL R44, R39, RZ, !P0 ;  /* 0x000000ff272c7207 */ /* 0x000fe40004000000 */
[----:B------:R-:W-:-:S03]  /*aba0*/  ISETP.GT.AND P0, PT, R45, R60, PT ;  /* 0x0000003c2d00720c */ /* 0x000fc60003f04270 */
[----:B------:R-:W-:Y:S02]  /*abb0*/  IMAD.IADD R49, R47, 0x1, R44 ;  /* 0x000000012f317824 */ /* 0x000fe400078e022c */
[----:B------:R-:W-:Y:S02]  /*abc0*/  VIADD R47, R58, 0x10 ;  /* 0x000000103a2f7836 */ /* 0x000fe40000000000 */
[----:B------:R-:W-:-:S03]  /*abd0*/  IMAD.MOV.U32 R21, RZ, RZ, R49 ;  /* 0x000000ffff157224 */ /* 0x000fc600078e0031 */
[----:B------:R-:W-:-:S13]  /*abe0*/  ISETP.GT.AND P1, PT, R47, R60, PT ;  /* 0x0000003c2f00720c */ /* 0x000fda0003f24270 */
[----:B------:R-:W-:Y:S05]  /*abf0*/  WARPSYNC.COLLECTIVE R22, `(.L_x_229) ;  /* 0x0000000016087348 */ /* 0x000fea0003c00000 */
[----:B------:R0:W1:Y:S02]  /*ac00*/  SHFL.DOWN P2, R39, R21, R17, R16 ;  /* 0x0800001115277389 */ /* 0x0000640000040010 */
[----:B01----:R-:W-:Y:S05]  /*ac10*/  ENDCOLLECTIVE ;  /* 0x000000000000791b */ /* 0x003fea0003800000 */
.L_x_229:
[----:B------:R-:W-:Y:S01]  /*ac20*/  IMAD.MOV.U32 R17, RZ, RZ, 0x8 ;  /* 0x00000008ff117424 */ /* 0x000fe200078e00ff */
[----:B------:R-:W-:-:S05]  /*ac30*/  SEL R44, R39, RZ, !P0 ;  /* 0x000000ff272c7207 */ /* 0x000fca0004000000 */
[----:B------:R-:W-:Y:S02]  /*ac40*/  IMAD.IADD R61, R49, 0x1, R44 ;  /* 0x00000001313d7824 */ /* 0x000fe400078e022c */
[----:B------:R-:W-:Y:S02]  /*ac50*/  VIADD R44, R58, 0x8 ;  /* 0x000000083a2c7836 */ /* 0x000fe40000000000 */
[----:B------:R-:W-:-:S03]  /*ac60*/  IMAD.MOV.U32 R21, RZ, RZ, R61 ;  /* 0x000000ffff157224 */ /* 0x000fc600078e003d */
[----:B------:R-:W-:-:S13]  /*ac70*/  ISETP.GT.AND P0, PT, R44, R60, PT ;  /* 0x0000003c2c00720c */ /* 0x000fda0003f04270 */
[----:B------:R-:W-:Y:S05]  /*ac80*/  WARPSYNC.COLLECTIVE R22, `(.L_x_230) ;  /* 0x0000000016087348 */ /* 0x000fea0003c00000 */
[----:B------:R0:W1:Y:S02]  /*ac90*/  SHFL.DOWN P2, R39, R21, R17, R16 ;  /* 0x0800001115277389 */ /* 0x0000640000040010 */
[----:B01----:R-:W-:Y:S05]  /*aca0*/  ENDCOLLECTIVE ;  /* 0x000000000000791b */ /* 0x003fea0003800000 */
.L_x_230:
[----:B------:R-:W-:Y:S01]  /*acb0*/  IMAD.MOV.U32 R17, RZ, RZ, 0x10 ;  /* 0x00000010ff117424 */ /* 0x000fe200078e00ff */
[----:B------:R-:W-:Y:S02]  /*acc0*/  SEL R48, R39, RZ, !P0 ;  /* 0x000000ff27307207 */ /* 0x000fe40004000000 */
[----:B------:R-:W-:-:S03]  /*acd0*/  ISETP.NE.AND P0, PT, R20, 0x65, PT ;  /* 0x000000651400780c */ /* 0x000fc60003f05270 */
[----:B------:R-:W-:-:S04]  /*ace0*/  IMAD.IADD R51, R61, 0x1, R48 ;  /* 0x000000013d337824 */ /* 0x000fc800078e0230 */
[----:B------:R-:W-:-:S07]  /*acf0*/  IMAD.MOV.U32 R21, RZ, RZ, R51 ;  /* 0x000000ffff157224 */ /* 0x000fce00078e0033 */
[----:B------:R-:W-:Y:S05]  /*ad00*/  WARPSYNC.COLLECTIVE R22, `(.L_x_231) ;  /* 0x0000000016087348 */ /* 0x000fea0003c00000 */
[----:B------:R0:W1:Y:S02]  /*ad10*/  SHFL.DOWN P2, R39, R21, R17, R16 ;  /* 0x0800001115277389 */ /* 0x0000640000040010 */
[----:B01----:R-:W-:Y:S05]  /*ad20*/  ENDCOLLECTIVE ;  /* 0x000000000000791b */ /* 0x003fea0003800000 */
.L_x_231:
[----:B------:R-:W-:Y:S05]  /*ad30*/  WARPSYNC.COLLECTIVE R22, `(.L_x_232) ;  /* 0x0000000016087348 */ /* 0x000fea0003c00000 */
[----:B------:R-:W-:Y:S01]  /*ad40*/  VOTE.ALL P0, P0 ;  /* 0x0000000000ff7806 */ /* 0x000fe20000000000 */
[----:B------:R-:W-:-:S12]  /*ad50*/  ENDCOLLECTIVE ;  /* 0x000000000000791b */ /* 0x000fd80003800000 */
.L_x_232:
[----:B------:R-:W0:Y:S01]  /*ad60*/  LDC.64 R16, c[0x0][0x3a0] ;  /* 0x0000e800ff107b82 */ /* 0x000e220000000a00 */
[----:B------:R-:W-:-:S05]  /*ad70*/  SEL R48, R39, RZ, !P1 ;  /* 0x000000ff27307207 */ /* 0x000fca0004800000 */
[----:B------:R-:W-:Y:S01]  /*ad80*/  IMAD.IADD R48, R51, 0x1, R48 ;  /* 0x0000000133307824 */ /* 0x000fe200078e0230 */
[----:B0-----:R-:W-:-:S05]  /*ad90*/  IADD3 R49, P2, PT, R16, 0x100, RZ ;  /* 0x0000010010317810 */ /* 0x001fca0007f5e0ff */
[----:B------:R-:W-:Y:S01]  /*ada0*/  IMAD.X R50, RZ, RZ, R17, P2 ;  /* 0x000000ffff327224 */ /* 0x000fe200010e0611 */
[----:B------:R-:W-:Y:S07]  /*adb0*/  BRA `(.L_x_233) ;  /* 0xffffff8400a47947 */ /* 0x000fee000383ffff */
.L_x_57:
[----:B------:R-:W-:Y:S01]  /*adc0*/  BSSY B0, `(.L_x_234) ;  /* 0x0000006000007945 */ /* 0x000fe20003800000 */
[----:B------:R-:W-:Y:S01]  /*add0*/  PLOP3.LUT P0, PT, P0, PT, PT, 0x8, 0x80 ;  /* 0x000000000080781c */ /* 0x000fe2000070e170 */
[----:B------:R-:W-:-:S12]  /*ade0*/  IMAD.MOV.U32 R22, RZ, RZ, -0x1 ;  /* 0xffffffffff167424 */ /* 0x000fd800078e00ff */
[----:B------:R-:W-:Y:S05]  /*adf0*/  WARPSYNC.COLLECTIVE R22, `(.L_x_235) ;  /* 0x0000000016087348 */ /* 0x000fea0003c00000 */
[----:B------:R-:W-:Y:S01]  /*ae00*/  VOTE.ANY P0, P0 ;  /* 0x0000000000ff7806 */ /* 0x000fe20000000100 */
[----:B------:R-:W-:-:S12]  /*ae10*/  ENDCOLLECTIVE ;  /* 0x000000000000791b */ /* 0x000fd80003800000 */
.L_x_235:
[----:B------:R-:W-:Y:S05]  /*ae20*/  BSYNC B0 ;  /* 0x0000000000007941 */ /* 0x000fea0003800000 */
.L_x_234:
[----:B------:R-:W-:Y:S05]  /*ae30*/  BRA `(.L_x_236) ;  /* 0xffffff8400b47947 */ /* 0x000fea000383ffff */
.L_x_59:
[----:B------:R-:W-:Y:S01]  /*ae40*/  BSSY B0, `(.L_x_237) ;  /* 0x0000006000007945 */ /* 0x000fe20003800000 */
[----:B------:R-:W-:Y:S01]  /*ae50*/  PLOP3.LUT P0, PT, P0, PT, PT, 0x8, 0x80 ;  /* 0x000000000080781c */ /* 0x000fe2000070e170 */
[----:B------:R-:W-:-:S12]  /*ae60*/  IMAD.MOV.U32 R22, RZ, RZ, -0x1 ;  /* 0xffffffffff167424 */ /* 0x000fd800078e00ff */
[----:B------:R-:W-:Y:S05]  /*ae70*/  WARPSYNC.COLLECTIVE R22, `(.L_x_238) ;  /* 0x0000000016087348 */ /* 0x000fea0003c00000 */
[----:B------:R-:W-:Y:S01]  /*ae80*/  VOTE.ANY P0, P0 ;  /* 0x0000000000ff7806 */ /* 0x000fe20000000100 */
[----:B------:R-:W-:-:S12]  /*ae90*/  ENDCOLLECTIVE ;  /* 0x000000000000791b */ /* 0x000fd80003800000 */
.L_x_238:
[----:B------:R-:W-:Y:S05]  /*aea0*/  BSYNC B0 ;  /* 0x0000000000007941 */ /* 0x000fea0003800000 */
.L_x_237:
[----:B------:R-:W-:Y:S05]  /*aeb0*/  BRA `(.L_x_239) ;  /* 0xffffff8800087947 */ /* 0x000fea000383ffff */
.L_x_61:
[----:B------:R-:W-:Y:S01]  /*aec0*/  BSSY B0, `(.L_x_240) ;  /* 0x0000006000007945 */ /* 0x000fe20003800000 */
[----:B------:R-:W-:Y:S01]  /*aed0*/  PLOP3.LUT P0, PT, P0, PT, PT, 0x8, 0x80 ;  /* 0x000000000080781c */ /* 0x000fe2000070e170 */
[----:B------:R-:W-:-:S12]  /*aee0*/  IMAD.MOV.U32 R22, RZ, RZ, -0x1 ;  /* 0xffffffffff167424 */ /* 0x000fd800078e00ff */
[----:B------:R-:W-:Y:S05]  /*aef0*/  WARPSYNC.COLLECTIVE R22, `(.L_x_241) ;  /* 0x0000000016087348 */ /* 0x000fea0003c00000 */
[----:B------:R-:W-:Y:S01]  /*af00*/  VOTE.ANY R22, PT, P0 ;  /* 0x0000000000167806 */ /* 0x000fe200000e0100 */
[----:B------:R-:W-:Y:S06]  /*af10*/  ENDCOLLECTIVE ;  /* 0x000000000000791b */ /* 0x000fec0003800000 */
.L_x_241:
[----:B------:R-:W-:Y:S05]  /*af20*/  BSYNC B0 ;  /* 0x0000000000007941 */ /* 0x000fea0003800000 */
.L_x_240:
[----:B------:R-:W-:Y:S01]  /*af30*/  LOP3.LUT R22, R22, 0x80000000, R59, 0xec, !PT ;  /* 0x8000000016167812 */ /* 0x000fe200078eec3b */
[----:B------:R-:W-:-:S04]  /*af40*/  VIADD R14, R14, 0xffffffe0 ;  /* 0xffffffe00e0e7836 */ /* 0x000fc80000000000 */
[----:B------:R-:W-:-:S05]  /*af50*/  VIADD R17, R22, 0xffffffff ;  /* 0xffffffff16117836 */ /* 0x000fca0000000000 */
[----:B------:R-:W-:Y:S01]  /*af60*/  LOP3.LUT R60, R22, R17, RZ, 0xc, !PT ;  /* 0x00000011163c7212 */ /* 0x000fe200078e0cff */
[----:B------:R-:W-:Y:S02]  /*af70*/  IMAD.MOV.U32 R17, RZ, RZ, 0x1 ;  /* 0x00000001ff117424 */ /* 0x000fe400078e00ff */
[----:B------:R-:W-:Y:S01]  /*af80*/  IMAD.MOV.U32 R22, RZ, RZ, -0x1 ;  /* 0xffffffffff167424 */ /* 0x000fe200078e00ff */
[----:B------:R0:W1:Y:S06]  /*af90*/  POPC R16, R60 ;  /* 0x0000003c00107309 */ /* 0x00006c0000000000 */
[----:B01----:R-:W-:Y:S05]  /*afa0*/  WARPSYNC.COLLECTIVE R22, `(.L_x_242) ;  /* 0x0000000016087348 */ /* 0x003fea0003c00000 */
[----:B-1----:R1:W2:Y:S02]  /*afb0*/  SHFL.DOWN P2, R39, R21, R17, R16 ;  /* 0x0800001115277389 */ /* 0x0022a40000040010 */
[----:B012---:R-:W-:Y:S05]  /*afc0*/  ENDCOLLECTIVE ;  /* 0x000000000000791b */ /* 0x007fea0003800000 */
.L_x_242:
[----:B------:R-:W-:Y:S01]  /*afd0*/  ISETP.GE.AND P0, PT, R58, R16, PT ;  /* 0x000000103a00720c */ /* 0x000fe20003f06270 */
[----:B------:R-:W-:-:S03]  /*afe0*/  IMAD.MOV.U32 R17, RZ, RZ, 0x2 ;  /* 0x00000002ff117424 */ /* 0x000fc600078e00ff */
[----:B------:R-:W-:Y:S02]  /*aff0*/  SEL R39, R39, RZ, !P0 ;  /* 0x000000ff27277207 */ /* 0x000fe40004000000 */
[----:B------:R-:W-:-:S03]  /*b000*/  ISETP.GT.AND P0, PT, R46, R16, PT ;  /* 0x000000102e00720c */ /* 0x000fc60003f04270 */
[----:B------:R-:W-:-:S04]  /*b010*/  IMAD.IADD R61, R39, 0x1, R21 ;  /* 0x00000001273d7824 */ /* 0x000fc800078e0215 */
[----:B------:R-:W-:-:S07]  /*b020*/  IMAD.MOV.U32 R21, RZ, RZ, R61 ;  /* 0x000000ffff157224 */ /* 0x000fce00078e003d */
[----:B------:R-:W-:Y:S05]  /*b030*/  WARPSYNC.COLLECTIVE R22, `(.L_x_243) ;  /* 0x0000000016087348 */ /* 0x000fea0003c00000 */
[----:B------:R0:W1:Y:S02]  /*b040*/  SHFL.DOWN P2, R39, R21, R17, R16 ;  /* 0x0800001115277389 */ /* 0x0000640000040010 */
[----:B01----:R-:W-:Y:S05]  /*b050*/  ENDCOLLECTIVE ;  /* 0x000000000000791b */ /* 0x003fea0003800000 */
.L_x_243:
        /* <DEDUP_REMOVED lines=8> */
.L_x_244:
[----:B------:R-:W-:Y:S01]  /*b0e0*/  IMAD.MOV.U32 R17, RZ, RZ, 0x8 ;  /* 0x00000008ff117424 */ /* 0x000fe200078e00ff */
[----:B------:R-:W-:Y:S02]  /*b0f0*/  SEL R39, R39, RZ, !P0 ;  /* 0x000000ff27277207 */ /* 0x000fe40004000000 */
[----:B------:R-:W-:-:S03]  /*b100*/  ISETP.GT.AND P0, PT, R44, R16, PT ;  /* 0x000000102c00720c */ /* 0x000fc60003f04270 */
[----:B------:R-:W-:-:S10]  /*b110*/  IMAD.IADD R21, R60, 0x1, R39 ;  /* 0x000000013c157824 */ /* 0x000fd400078e0227 */
[----:B------:R-:W-:Y:S05]  /*b120*/  WARPSYNC.COLLECTIVE R22, `(.L_x_245) ;  /* 0x0000000016087348 */ /* 0x000fea0003c00000 */
[----:B------:R0:W1:Y:S02]  /*b130*/  SHFL.DOWN P2, R39, R21, R17, R16 ;  /* 0x0800001115277389 */ /* 0x0000640000040010 */
[----:B01----:R-:W-:Y:S05]  /*b140*/  ENDCOLLECTIVE ;  /* 0x000000000000791b */ /* 0x003fea0003800000 */
.L_x_245:
        /* <DEDUP_REMOVED lines=8> */
.L_x_246:
[----:B------:R-:W-:Y:S02]  /*b1d0*/  SEL R39, R39, RZ, !P0 ;  /* 0x000000ff27277207 */ /* 0x000fe40004000000 */
[----:B------:R-:W-:Y:S02]  /*b1e0*/  ISETP.NE.AND P0, PT, R20, 0x65, PT ;  /* 0x000000651400780c */ /* 0x000fe40003f05270 */
[----:B------:R-:W-:-:S11]  /*b1f0*/  IADD3 R48, PT, PT, R61, R39, R48 ;  /* 0x000000273d307210 */ /* 0x000fd60007ffe030 */
[----:B------:R-:W-:Y:S05]  /*b200*/  WARPSYNC.COLLECTIVE R22, `(.L_x_247) ;  /* 0x0000000016087348 */ /* 0x000fea0003c00000 */
[----:B------:R-:W-:Y:S01]  /*b210*/  VOTE.ALL P0, P0 ;  /* 0x0000000000ff7806 */ /* 0x000fe20000000000 */
[----:B------:R-:W-:-:S12]  /*b220*/  ENDCOLLECTIVE ;  /* 0x000000000000791b */ /* 0x000fd80003800000 */
.L_x_247:
[----:B------:R-:W-:Y:S05]  /*b230*/  BRA `(.L_x_248) ;  /* 0xffffff8400a87947 */ /* 0x000fea000383ffff */
.L_x_159:
[----:B------:R-:W-:Y:S01]  /*b240*/  BSSY B0, `(.L_x_249) ;  /* 0x0000006000007945 */ /* 0x000fe20003800000 */
[----:B------:R-:W-:Y:S01]  /*b250*/  PLOP3.LUT P0, PT, P0, PT, PT, 0x8, 0x80 ;  /* 0x000000000080781c */ /* 0x000fe2000070e170 */
[----:B------:R-:W-:-:S12]  /*b260*/  IMAD.MOV.U32 R22, RZ, RZ, -0x1 ;  /* 0xffffffffff167424 */ /* 0x000fd800078e00ff */
[----:B------:R-:W-:Y:S05]  /*b270*/  WARPSYNC.COLLECTIVE R22, `(.L_x_250) ;  /* 0x0000000016087348 */ /* 0x000fea0003c00000 */
[----:B------:R-:W-:Y:S01]  /*b280*/  VOTE.ANY P0, P0 ;  /* 0x0000000000ff7806 */ /* 0x000fe20000000100 */
[----:B------:R-:W-:-:S12]  /*b290*/  ENDCOLLECTIVE ;  /* 0x000000000000791b */ /* 0x000fd80003800000 */
.L_x_250:
[----:B------:R-:W-:Y:S05]  /*b2a0*/  BSYNC B0 ;  /* 0x0000000000007941 */ /* 0x000fea0003800000 */
.L_x_249:
[----:B------:R-:W-:Y:S05]  /*b2b0*/  BRA `(.L_x_251) ;  /* 0xffffffd000547947 */ /* 0x000fea000383ffff */
.L_x_161:
[----:B------:R-:W-:Y:S01]  /*b2c0*/  BSSY B0, `(.L_x_252) ;  /* 0x0000006000007945 */ /* 0x000fe20003800000 */
[----:B------:R-:W-:Y:S01]  /*b2d0*/  PLOP3.LUT P0, PT, P0, PT, PT, 0x8, 0x80 ;  /* 0x000000000080781c */ /* 0x000fe2000070e170 */
[----:B------:R-:W-:-:S12]  /*b2e0*/  IMAD.MOV.U32 R22, RZ, RZ, -0x1 ;  /* 0xffffffffff167424 */ /* 0x000fd800078e00ff */
[----:B------:R-:W-:Y:S05]  /*b2f0*/  WARPSYNC.COLLECTIVE R22, `(.L_x_253) ;  /* 0x0000000016087348 */ /* 0x000fea0003c00000 */
[----:B------:R-:W-:Y:S01]  /*b300*/  VOTE.ANY P0, P0 ;  /* 0x0000000000ff7806 */ /* 0x000fe20000000100 */
[----:B------:R-:W-:-:S12]  /*b310*/  ENDCOLLECTIVE ;  /* 0x000000000000791b */ /* 0x000fd80003800000 */
.L_x_253:
[----:B------:R-:W-:Y:S05]  /*b320*/  BSYNC B0 ;  /* 0x0000000000007941 */ /* 0x000fea0003800000 */
.L_x_252:
[----:B------:R-:W-:Y:S05]  /*b330*/  BRA `(.L_x_254) ;  /* 0xffffffd000a87947 */ /* 0x000fea000383ffff */
.L_x_163:
[----:B------:R-:W0:Y:S01]  /*b340*/  S2R R53, SR_GEMASK ;  /* 0x0000000000357919 */ /* 0x000e220000003c00 */
[----:B------:R-:W-:Y:S01]  /*b350*/  BSSY B0, `(.L_x_255) ;  /* 0x0000006000007945 */ /* 0x000fe20003800000 */
[----:B------:R-:W-:Y:S01]  /*b360*/  PLOP3.LUT P0, PT, P0, PT, PT, 0x8, 0x80 ;  /* 0x000000000080781c */ /* 0x000fe2000070e170 */
[----:B------:R-:W-:-:S12]  /*b370*/  IMAD.MOV.U32 R22, RZ, RZ, -0x1 ;  /* 0xffffffffff167424 */ /* 0x000fd800078e00ff */
[----:B0-----:R-:W-:Y:S05]  /*b380*/  WARPSYNC.COLLECTIVE R22, `(.L_x_256) ;  /* 0x0000000016087348 */ /* 0x001fea0003c00000 */
[----:B------:R-:W-:Y:S01]  /*b390*/  VOTE.ANY R22, PT, P0 ;  /* 0x0000000000167806 */ /* 0x000fe200000e0100 */
[----:B0-----:R-:W-:Y:S06]  /*b3a0*/  ENDCOLLECTIVE ;  /* 0x000000000000791b */ /* 0x001fec0003800000 */
.L_x_256:
[----:B------:R-:W-:Y:S05]  /*b3b0*/  BSYNC B0 ;  /* 0x0000000000007941 */ /* 0x000fea0003800000 */
.L_x_255:
[----:B------:R-:W-:Y:S01]  /*b3c0*/  LOP3.LUT R22, R22, 0x80000000, R53, 0xec, !PT ;  /* 0x8000000016167812 */ /* 0x000fe200078eec35 */
[----:B------:R-:W-:Y:S02]  /*b3d0*/  IMAD.MOV.U32 R21, RZ, RZ, R31 ;  /* 0x000000ffff157224 */ /* 0x000fe400078e001f */
[C---:B------:R-:W-:Y:S02]  /*b3e0*/  VIADD R49, R47.reuse, 0x2 ;  /* 0x000000022f317836 */ /* 0x040fe40000000000 */
[C---:B------:R-:W-:Y:S02]  /*b3f0*/  VIADD R17, R22.reuse, 0xffffffff ;  /* 0xffffffff16117836 */ /* 0x040fe40000000000 */
[C---:B------:R-:W-:Y:S02]  /*b400*/  VIADD R48, R47.reuse, 0x4 ;  /* 0x000000042f307836 */ /* 0x040fe40000000000 */
[----:B------:R-:W-:Y:S01]  /*b410*/  VIADD R50, R47, 0x10 ;  /* 0x000000102f327836 */ /* 0x000fe20000000000 */
[----:B------:R-:W-:Y:S01]  /*b420*/  LOP3.LUT R55, R22, R17, RZ, 0xc, !PT ;  /* 0x0000001116377212 */ /* 0x000fe200078e0cff */
[----:B------:R-:W-:-:S02]  /*b430*/  IMAD.MOV.U32 R17, RZ, RZ, 0x1 ;  /* 0x00000001ff117424 */ /* 0x000fc400078e00ff */
[----:B------:R-:W-:-:S03]  /*b440*/  IMAD.MOV.U32 R22, RZ, RZ, -0x1 ;  /* 0xffffffffff167424 */ /* 0x000fc600078e00ff */
[----:B------:R-:W0:Y:S02]  /*b450*/  POPC R55, R55 ;  /* 0x0000003700377309 */ /* 0x000e240000000000 */
[----:B0-----:R-:W-:Y:S01]  /*b460*/  IMAD.MOV.U32 R16, RZ, RZ, R55 ;  /* 0x000000ffff107224 */ /* 0x001fe200078e0037 */
[-C--:B------:R-:W-:Y:S02]  /*b470*/  ISETP.GE.AND P0, PT, R47, R55.reuse, PT ;  /* 0x000000372f00720c */ /* 0x080fe40003f06270 */
[----:B------:R-:W-:-:S13]  /*b480*/  ISETP.GT.AND P1, PT, R50, R55, PT ;  /* 0x000000373200720c */ /* 0x000fda0003f24270 */
[----:B------:R-:W-:Y:S05]  /*b490*/  WARPSYNC.COLLECTIVE R22, `(.L_x_257) ;  /* 0x0000000016087348 */ /* 0x000fea0003c00000 */
[----:B------:R0:W1:Y:S02]  /*b4a0*/  SHFL.DOWN P2, R39, R21, R17, R16 ;  /* 0x0800001115277389 */ /* 0x0000640000040010 */
[----:B01----:R-:W-:Y:S05]  /*b4b0*/  ENDCOLLECTIVE ;  /* 0x000000000000791b */ /* 0x003fea0003800000 */
.L_x_257:
        /* <DEDUP_REMOVED lines=8> */
.L_x_258:
[----:B------:R-:W-:Y:S01]  /*b540*/  IMAD.MOV.U32 R17, RZ, RZ, 0x4 ;  /* 0x00000004ff117424 */ /* 0x000fe200078e00ff */
[----:B------:R-:W-:Y:S02]  /*b550*/  SEL R39, R39, RZ, !P0 ;  /* 0x000000ff27277207 */ /* 0x000fe40004000000 */
[----:B------:R-:W-:-:S03]  /*b560*/  ISETP.GT.AND P0, PT, R48, R55, PT ;  /* 0x000000373000720c */ /* 0x000fc60003f04270 */
[----:B------:R-:W-:Y:S02]  /*b570*/  IMAD.IADD R32, R12, 0x1, R39 ;  /* 0x000000010c207824 */ /* 0x000fe400078e0227 */
[----:B------:R-:W-:Y:S02]  /*b580*/  VIADD R12, R47, 0x8 ;  /* 0x000000082f0c7836 */ /* 0x000fe40000000000 */
[----:B------:R-:W-:-:S07]  /*b590*/  IMAD.MOV.U32 R21, RZ, RZ, R32 ;  /* 0x000000ffff157224 */ /* 0x000fce00078e0020 */
[----:B------:R-:W-:Y:S05]  /*b5a0*/  WARPSYNC.COLLECTIVE R22, `(.L_x_259) ;  /* 0x0000000016087348 */ /* 0x000fea0003c00000 */
[----:B------:R0:W1:Y:S02]  /*b5b0*/  SHFL.DOWN P2, R39, R21, R17, R16 ;  /* 0x0800001115277389 */ /* 0x0000640000040010 */
[----:B01----:R-:W-:Y:S05]  /*b5c0*/  ENDCOLLECTIVE ;  /* 0x000000000000791b */ /* 0x003fea0003800000 */
.L_x_259:
[----:B------:R-:W-:Y:S01]  /*b5d0*/  IMAD.MOV.U32 R17, RZ, RZ, 0x8 ;  /* 0x00000008ff117424 */ /* 0x000fe200078e00ff */
[----:B------:R-:W-:Y:S02]  /*b5e0*/  SEL R39, R39, RZ, !P0 ;  /* 0x000000ff27277207 */ /* 0x000fe40004000000 */
[----:B------:R-:W-:-:S03]  /*b5f0*/  ISETP.GT.AND P0, PT, R12, R55, PT ;  /* 0x000000370c00720c */ /* 0x000fc60003f04270 */
[----:B------:R-:W-:Y:S02]  /*b600*/  IMAD.IADD R52, R32, 0x1, R39 ;  /* 0x0000000120347824 */ /* 0x000fe400078e0227 */
[----:B------:R-:W0:Y:S02]  /*b610*/  LDC.64 R32, c[0x0][0x3a0] ;  /* 0x0000e800ff207b82 */ /* 0x000e240000000a00 */
[----:B------:R-:W-:-:S07]  /*b620*/  IMAD.MOV.U32 R21, RZ, RZ, R52 ;  /* 0x000000ffff157224 */ /* 0x000fce00078e0034 */
[----:B0-----:R-:W-:Y:S05]  /*b630*/  WARPSYNC.COLLECTIVE R22, `(.L_x_260) ;  /* 0x0000000016087348 */ /* 0x001fea0003c00000 */
[----:B------:R1:W2:Y:S02]  /*b640*/  SHFL.DOWN P2, R39, R21, R17, R16 ;  /* 0x0800001115277389 */ /* 0x0002a40000040010 */
[----:B012---:R-:W-:Y:S05]  /*b650*/  ENDCOLLECTIVE ;  /* 0x000000000000791b */ /* 0x007fea0003800000 */
.L_x_260:
        /* <DEDUP_REMOVED lines=8> */
.L_x_261:
[----:B------:R-:W-:Y:S05]  /*b6e0*/  WARPSYNC.COLLECTIVE R22, `(.L_x_262) ;  /* 0x0000000016087348 */ /* 0x000fea0003c00000 */
[----:B------:R-:W-:Y:S01]  /*b6f0*/  VOTE.ALL P0, P0 ;  /* 0x0000000000ff7806 */ /* 0x000fe20000000000 */
[----:B------:R-:W-:-:S12]  /*b700*/  ENDCOLLECTIVE ;  /* 0x000000000000791b */ /* 0x000fd80003800000 */
.L_x_262:
[----:B------:R-:W-:Y:S02]  /*b710*/  IADD3 R32, P2, PT, R32, 0x100, RZ ;  /* 0x0000010020207810 */ /* 0x000fe40007f5e0ff */
[----:B------:R-:W-:-:S03]  /*b720*/  SEL R39, R39, RZ, !P1 ;  /* 0x000000ff27277207 */ /* 0x000fc60004800000 */
[----:B------:R-:W-:Y:S02]  /*b730*/  IMAD.X R51, RZ, RZ, R33, P2 ;  /* 0x000000ffff337224 */ /* 0x000fe400010e0621 */
[----:B------:R-:W-:Y:S01]  /*b740*/  IMAD.IADD R33, R54, 0x1, R39 ;  /* 0x0000000136217824 */ /* 0x000fe200078e0227 */
[----:B------:R-:W-:Y:S06]  /*b750*/  BRA `(.L_x_263) ;  /* 0xffffffd0003c7947 */ /* 0x000fec000383ffff */
.L_x_165:
[----:B------:R-:W-:Y:S01]  /*b760*/  BSSY B0, `(.L_x_264) ;  /* 0x0000006000007945 */ /* 0x000fe20003800000 */
[----:B------:R-:W-:Y:S01]  /*b770*/  PLOP3.LUT P0, PT, P0, PT, PT, 0x8, 0x80 ;  /* 0x000000000080781c */ /* 0x000fe2000070e170 */
[----:B------:R-:W-:-:S12]  /*b780*/  IMAD.MOV.U32 R22, RZ, RZ, -0x1 ;  /* 0xffffffffff167424 */ /* 0x000fd800078e00ff */
[----:B------:R-:W-:Y:S05]  /*b790*/  WARPSYNC.COLLECTIVE R22, `(.L_x_265) ;  /* 0x0000000016087348 */ /* 0x000fea0003c00000 */
[----:B------:R-:W-:Y:S01]  /*b7a0*/  VOTE.ANY P0, P0 ;  /* 0x0000000000ff7806 */ /* 0x000fe20000000100 */
[----:B------:R-:W-:-:S12]  /*b7b0*/  ENDCOLLECTIVE ;  /* 0x000000000000791b */ /* 0x000fd80003800000 */
.L_x_265:
[----:B------:R-:W-:Y:S05]  /*b7c0*/  BSYNC B0 ;  /* 0x0000000000007941 */ /* 0x000fea0003800000 */
.L_x_264:
[----:B------:R-:W-:Y:S05]  /*b7d0*/  BRA `(.L_x_266) ;  /* 0xffffffd0004c7947 */ /* 0x000fea000383ffff */
.L_x_167:
[----:B------:R-:W-:Y:S01]  /*b7e0*/  BSSY B0, `(.L_x_267) ;  /* 0x0000006000007945 */ /* 0x000fe20003800000 */
[----:B------:R-:W-:Y:S01]  /*b7f0*/  PLOP3.LUT P0, PT, P0, PT, PT, 0x8, 0x80 ;  /* 0x000000000080781c */ /* 0x000fe2000070e170 */
[----:B------:R-:W-:-:S12]  /*b800*/  IMAD.MOV.U32 R22, RZ, RZ, -0x1 ;  /* 0xffffffffff167424 */ /* 0x000fd800078e00ff */
[----:B------:R-:W-:Y:S05]  /*b810*/  WARPSYNC.COLLECTIVE R22, `(.L_x_268) ;  /* 0x0000000016087348 */ /* 0x000fea0003c00000 */
[----:B------:R-:W-:Y:S01]  /*b820*/  VOTE.ANY P0, P0 ;  /* 0x0000000000ff7806 */ /* 0x000fe20000000100 */
[----:B------:R-:W-:-:S12]  /*b830*/  ENDCOLLECTIVE ;  /* 0x000000000000791b */ /* 0x000fd80003800000 */
.L_x_268:
[----:B------:R-:W-:Y:S05]  /*b840*/  BSYNC B0 ;  /* 0x0000000000007941 */ /* 0x000fea0003800000 */
.L_x_267:
[----:B------:R-:W-:Y:S05]  /*b850*/  BRA `(.L_x_269) ;  /* 0xffffffd000a07947 */ /* 0x000fea000383ffff */
.L_x_169:
[----:B------:R-:W-:Y:S01]  /*b860*/  BSSY B0, `(.L_x_270) ;  /* 0x0000006000007945 */ /* 0x000fe20003800000 */
[----:B------:R-:W-:Y:S01]  /*b870*/  PLOP3.LUT P0, PT, P0, PT, PT, 0x8, 0x80 ;  /* 0x000000000080781c */ /* 0x000fe2000070e170 */
[----:B------:R-:W-:-:S12]  /*b880*/  IMAD.MOV.U32 R22, RZ, RZ, -0x1 ;  /* 0xffffffffff167424 */ /* 0x000fd800078e00ff */
[----:B------:R-:W-:Y:S05]  /*b890*/  WARPSYNC.COLLECTIVE R22, `(.L_x_271) ;  /* 0x0000000016087348 */ /* 0x000fea0003c00000 */
[----:B------:R-:W-:Y:S01]  /*b8a0*/  VOTE.ANY R22, PT, P0 ;  /* 0x0000000000167806 */ /* 0x000fe200000e0100 */
[----:B------:R-:W-:Y:S06]  /*b8b0*/  ENDCOLLECTIVE ;  /* 0x000000000000791b */ /* 0x000fec0003800000 */
.L_x_271:
[----:B------:R-:W-:Y:S05]  /*b8c0*/  BSYNC B0 ;  /* 0x0000000000007941 */ /* 0x000fea0003800000 */
.L_x_270:
[----:B------:R-:W-:Y:S01]  /*b8d0*/  LOP3.LUT R22, R22, 0x80000000, R53, 0xec, !PT ;  /* 0x8000000016167812 */ /* 0x000fe200078eec35 */
[----:B------:R-:W-:Y:S02]  /*b8e0*/  IMAD.MOV.U32 R21, RZ, RZ, R31 ;  /* 0x000000ffff157224 */ /* 0x000fe400078e001f */
[----:B------:R-:W-:Y:S02]  /*b8f0*/  VIADD R42, R42, 0xffffffe0 ;  /* 0xffffffe02a2a7836 */ /* 0x000fe40000000000 */
        /* <DEDUP_REMOVED lines=8> */
.L_x_272:
[-C--:B------:R-:W-:Y:S02]  /*b980*/  ISETP.GE.AND P0, PT, R47, R16.reuse, PT ;  /* 0x000000102f00720c */ /* 0x080fe40003f06270 */
[-C--:B------:R-:W-:Y:S01]  /*b990*/  ISETP.GT.AND P1, PT, R50, R16.reuse, PT ;  /* 0x000000103200720c */ /* 0x080fe20003f24270 */
        /* <DEDUP_REMOVED lines=8> */
.L_x_273:
        /* <DEDUP_REMOVED lines=8> */
.L_x_274:
        /* <DEDUP_REMOVED lines=8> */
.L_x_275:
        /* <DEDUP_REMOVED lines=8> */
.L_x_276:
[----:B------:R-:W-:Y:S05]  /*bba0*/  WARPSYNC.COLLECTIVE R22, `(.L_x_277) ;  /* 0x0000000016087348 */ /* 0x000fea0003c00000 */
[----:B------:R-:W-:Y:S01]  /*bbb0*/  VOTE.ALL P0, P0 ;  /* 0x0000000000ff7806 */ /* 0x000fe20000000000 */
[----:B------:R-:W-:-:S12]  /*bbc0*/  ENDCOLLECTIVE ;  /* 0x000000000000791b */ /* 0x000fd80003800000 */
.L_x_277:
[----:B------:R-:W-:-:S04]  /*bbd0*/  SEL R39, R39, RZ, !P1 ;  /* 0x000000ff27277207 */ /* 0x000fc80004800000 */
[----:B------:R-:W-:Y:S01]  /*bbe0*/  IADD3 R33, PT, PT, R54, R39, R33 ;  /* 0x0000002736217210 */ /* 0x000fe20007ffe021 */
[----:B------:R-:W-:Y:S06]  /*bbf0*/  BRA `(.L_x_278) ;  /* 0xffffffd000387947 */ /* 0x000fec000383ffff */
.L_x_279:
[----:B------:R-:W-:-:S00]  /*bc00*/  BRA `(.L_x_279) ;  /* 0xfffffffc00fc7947 */ /* 0x000fc0000383ffff */
[----:B------:R-:W-:-:S00]  /*bc10*/  NOP ;  /* 0x0000000000007918 */ /* 0x000fc00000000000 */
        /* <DEDUP_REMOVED lines=14> */
.L_x_290:


//--------------------- .text._ZN3cub18CUB_300001_SM_10006detail4scan23DeviceCompactInitKernelINS0_13ScanTileStateIiLb1EEEPlEEvT_iT0_ --------------------------
	.section	.text._ZN3cub18CUB_300001_SM_10006detail4scan23DeviceCompactInitKernelINS0_13ScanTileStateIiLb1EEEPlEEvT_iT0_,"ax",@progbits
	.align	128
        .global         _ZN3cub18CUB_300001_SM_10006detail4scan23DeviceCompactInitKernelINS0_13ScanTileStateIiLb1EEEPlEEvT_iT0_
        .type           _ZN3cub18CUB_300001_SM_10006detail4scan23DeviceCompactInitKernelINS0_13ScanTileStateIiLb1EEEPlEEvT_iT0_,@function
        .size           _ZN3cub18CUB_300001_SM_10006detail4scan23DeviceCompactInitKernelINS0_13ScanTileStateIiLb1EEEPlEEvT_iT0_,(.L_x_291 - _ZN3cub18CUB_300001_SM_10006detail4scan23DeviceCompactInitKernelINS0_13ScanTileStateIiLb1EEEPlEEvT_iT0_)
        .other          _ZN3cub18CUB_300001_SM_10006detail4scan23DeviceCompactInitKernelINS0_13ScanTileStateIiLb1EEEPlEEvT_iT0_,@"STO_CUDA_ENTRY STV_DEFAULT"
_ZN3cub18CUB_300001_SM_10006detail4scan23DeviceCompactInitKernelINS0_13ScanTileStateIiLb1EEEPlEEvT_iT0_:
.text._ZN3cub18CUB_300001_SM_10006detail4scan23DeviceCompactInitKernelINS0_13ScanTileStateIiLb1EEEPlEEvT_iT0_:
[----:B------:R-:W-:Y:S01]  /*0000*/  LDC R1, c[0x0][0x37c] ;  /* 0x0000df00ff017b82 */ /* 0x000fe20000000800 */
[----:B------:R-:W0:Y:S07]  /*0010*/  S2R R0, SR_TID.X ;  /* 0x0000000000007919 */ /* 0x000e2e0000002100 */
[----:B------:R-:W1:Y:S01]  /*0020*/  S2UR UR6, SR_CTAID.X ;  /* 0x00000000000679c3 */ /* 0x000e620000002500 */
[----:B------:R-:W2:Y:S07]  /*0030*/  LDCU UR4, c[0x0][0x388] ;  /* 0x00007100ff0477ac */ /* 0x000eae0008000800 */
[----:B------:R-:W1:Y:S01]  /*0040*/  LDC R7, c[0x0][0x360] ;  /* 0x0000d800ff077b82 */ /* 0x000e620000000800 */
[C---:B0-----:R-:W-:Y:S01]  /*0050*/  ISETP.GT.U32.AND P0, PT, R0.reuse, 0x1f, PT ;  /* 0x0000001f0000780c */ /* 0x041fe20003f04070 */
[----:B-1----:R-:W-:Y:S01]  /*0060*/  IMAD R7, R7, UR6, R0 ;  /* 0x0000000607077c24 */ /* 0x002fe2000f8e0200 */
[----:B------:R-:W-:-:S02]  /*0070*/  LOP3.LUT P2, RZ, R0, UR6, RZ, 0xfc, !PT ;  /* 0x0000000600ff7c12 */ /* 0x000fc4000f84fcff */
[----:B------:R-:W-:Y:S02]  /*0080*/  ISETP.NE.OR P0, PT, RZ, UR6, P0 ;  /* 0x00000006ff007c0c */ /* 0x000fe40008705670 */
[----:B--2---:R-:W-:Y:S01]  /*0090*/  ISETP.GE.AND P1, PT, R7, UR4, PT ;  /* 0x0000000407007c0c */ /* 0x004fe2000bf26270 */
[----:B------:R-:W0:Y:S10]  /*00a0*/  LDCU.64 UR4, c[0x0][0x358] ;  /* 0x00006b00ff0477ac */ /* 0x000e340008000a00 */
[----:B------:R-:W1:Y:S02]  /*00b0*/  @!P0 LDC.64 R4, c[0x0][0x380] ;  /* 0x0000e000ff048b82 */ /* 0x000e640000000a00 */
[----:B------:R-:W-:-:S06]  /*00c0*/  @!P1 MOV R6, 0x63 ;  /* 0x0000006300069802 */ /* 0x000fcc0000000f00 */
[----:B------:R-:W2:Y:S01]  /*00d0*/  @!P1 LDC.64 R2, c[0x0][0x380] ;  /* 0x0000e000ff029b82 */ /* 0x000ea20000000a00 */
[----:B-1----:R-:W-:-:S04]  /*00e0*/  @!P0 IMAD.WIDE.U32 R4, R0, 0x8, R4 ;  /* 0x0000000800048825 */ /* 0x002fc800078e0004 */
[----:B--2---:R-:W-:-:S04]  /*00f0*/  @!P1 IMAD.WIDE R2, R7, 0x8, R2 ;  /* 0x0000000807029825 */ /* 0x004fc800078e0202 */
[----:B------:R-:W-:-:S05]  /*0100*/  IMAD.MOV.U32 R7, RZ, RZ, RZ ;  /* 0x000000ffff077224 */ /* 0x000fca00078e00ff */
[----:B0-----:R0:W-:Y:S04]  /*0110*/  @!P1 STG.E.64 desc[UR4][R2.64+0x100], R6 ;  /* 0x0001000602009986 */ /* 0x0011e8000c101b04 */
[----:B------:R0:W-:Y:S01]  /*0120*/  @!P0 STG.E.64 desc[UR4][R4.64], RZ ;  /* 0x000000ff04008986 */ /* 0x0001e2000c101b04 */
[----:B------:R-:W-:Y:S05]  /*0130*/  @P2 EXIT ;  /* 0x000000000000294d */ /* 0x000fea0003800000 */
[----:B0-----:R-:W0:Y:S02]  /*0140*/  LDC.64 R2, c[0x0][0x390] ;  /* 0x0000e400ff027b82 */ /* 0x001e240000000a00 */
[----:B0-----:R-:W-:Y:S01]  /*0150*/  STG.E.64 desc[UR4][R2.64], RZ ;  /* 0x000000ff02007986 */ /* 0x001fe2000c101b04 */
[----:B------:R-:W-:Y:S05]  /*0160*/  EXIT ;  /* 0x000000000000794d */ /* 0x000fea0003800000 */
.L_x_280:
        /* <DEDUP_REMOVED lines=9> */
.L_x_291:


//--------------------- .text._ZN3cub18CUB_300001_SM_10006detail8for_each13static_kernelINS2_12policy_hub_t12policy_500_tEmN6thrust24THRUST_300001_SM_1000_NS8cuda_cub20__uninitialized_fill7functorINS7_10device_ptrIiEEiEEEEvT0_T1_ --------------------------
	.section	.text._ZN3cub18CUB_300001_SM_10006detail8for_each13static_kernelINS2_12policy_hub_t12policy_500_tEmN6thrust24THRUST_300001_SM_1000_NS8cuda_cub20__uninitialized_fill7functorINS7_10device_ptrIiEEiEEEEvT0_T1_,"ax",@progbits
	.align	128
        .global         _ZN3cub18CUB_300001_SM_10006detail8for_each13static_kernelINS2_12policy_hub_t12policy_500_tEmN6thrust24THRUST_300001_SM_1000_NS8cuda_cub20__uninitialized_fill7functorINS7_10device_ptrIiEEiEEEEvT0_T1_
        .type           _ZN3cub18CUB_300001_SM_10006detail8for_each13static_kernelINS2_12policy_hub_t12policy_500_tEmN6thrust24THRUST_300001_SM_1000_NS8cuda_cub20__uninitialized_fill7functorINS7_10device_ptrIiEEiEEEEvT0_T1_,@function
        .size           _ZN3cub18CUB_300001_SM_10006detail8for_each13static_kernelINS2_12policy_hub_t12policy_500_tEmN6thrust24THRUST_300001_SM_1000_NS8cuda_cub20__uninitialized_fill7functorINS7_10device_ptrIiEEiEEEEvT0_T1_,(.L_x_292 - _ZN3cub18CUB_300001_SM_10006detail8for_each13static_kernelINS2_12policy_hub_t12policy_500_tEmN6thrust24THRUST_300001_SM_1000_NS8cuda_cub20__uninitialized_fill7functorINS7_10device_ptrIiEEiEEEEvT0_T1_)
        .other          _ZN3cub18CUB_300001_SM_10006detail8for_each13static_kernelINS2_12policy_hub_t12policy_500_tEmN6thrust24THRUST_300001_SM_1000_NS8cuda_cub20__uninitialized_fill7functorINS7_10device_ptrIiEEiEEEEvT0_T1_,@"STO_CUDA_ENTRY STV_DEFAULT"
_ZN3cub18CUB_300001_SM_10006detail8for_each13static_kernelINS2_12policy_hub_t12policy_500_tEmN6thrust24THRUST_300001_SM_1000_NS8cuda_cub20__uninitialized_fill7functorINS7_10device_ptrIiEEiEEEEvT0_T1_:
.text._ZN3cub18CUB_300001_SM_10006detail8for_each13static_kernelINS2_12policy_hub_t12policy_500_tEmN6thrust24THRUST_300001_SM_1000_NS8cuda_cub20__uninitialized_fill7functorINS7_10device_ptrIiEEiEEEEvT0_T1_:
[----:B------:R-:W-:Y:S08]  /*0000*/  LDC R1, c[0x0][0x37c] ;  /* 0x0000df00ff017b82 */ /* 0x000ff00000000800 */
[----:B------:R-:W0:Y:S01]  /*0010*/  S2UR UR4, SR_CTAID.X ;  /* 0x00000000000479c3 */ /* 0x000e220000002500 */
[----:B------:R-:W1:Y:S01]  /*0020*/  LDCU.64 UR6, c[0x0][0x380] ;  /* 0x00007000ff0677ac */ /* 0x000e620008000a00 */
[----:B------:R-:W2:Y:S01]  /*0030*/  LDCU.64 UR8, c[0x0][0x358] ;  /* 0x00006b00ff0877ac */ /* 0x000ea20008000a00 */
[----:B0-----:R-:W-:-:S04]  /*0040*/  UIMAD.WIDE.U32 UR4, UR4, 0x200, URZ ;  /* 0x00000200040478a5 */ /* 0x001fc8000f8e00ff */
[----:B-1----:R-:W-:-:S04]  /*0050*/  UIADD3 UR6, UP0, UPT, -UR4, UR6, URZ ;  /* 0x0000000604067290 */ /* 0x002fc8000ff1e1ff */
[----:B------:R-:W-:Y:S02]  /*0060*/  UIADD3.X UR7, UPT, UPT, ~UR5, UR7, URZ, UP0, !UPT ;  /* 0x0000000705077290 */ /* 0x000fe400087fe5ff */
[----:B------:R-:W-:-:S04]  /*0070*/  UISETP.GE.U32.AND UP0, UPT, UR6, 0x200, UPT ;  /* 0x000002000600788c */ /* 0x000fc8000bf06070 */
[----:B------:R-:W-:-:S09]  /*0080*/  UISETP.GE.U32.AND.EX UP0, UPT, UR7, URZ, UPT, UP0 ;  /* 0x000000ff0700728c */ /* 0x000fd2000bf06100 */
[----:B--2---:R-:W-:Y:S05]  /*0090*/  BRA.U !UP0, `(.L_x_281) ;  /* 0x0000000108287547 */ /* 0x004fea000b800000 */
[----:B------:R-:W0:Y:S01]  /*00a0*/  S2R R0, SR_TID.X ;  /* 0x0000000000007919 */ /* 0x000e220000002100 */
[----:B------:R-:W1:Y:S01]  /*00b0*/  LDCU.64 UR6, c[0x0][0x388] ;  /* 0x00007100ff0677ac */ /* 0x000e620008000a00 */
[----:B------:R-:W2:Y:S01]  /*00c0*/  LDC R5, c[0x0][0x390] ;  /* 0x0000e400ff057b82 */ /* 0x000ea20000000800 */
[----:B0-----:R-:W-:-:S05]  /*00d0*/  IADD3 R0, P0, PT, R0, UR4, RZ ;  /* 0x0000000400007c10 */ /* 0x001fca000ff1e0ff */
[----:B------:R-:W-:Y:S01]  /*00e0*/  IMAD.X R3, RZ, RZ, UR5, P0 ;  /* 0x00000005ff037e24 */ /* 0x000fe200080e06ff */
[----:B-1----:R-:W-:-:S04]  /*00f0*/  LEA R2, P0, R0, UR6, 0x2 ;  /* 0x0000000600027c11 */ /* 0x002fc8000f8010ff */
[----:B------:R-:W-:-:S05]  /*0100*/  LEA.HI.X R3, R0, UR7, R3, 0x2, P0 ;  /* 0x0000000700037c11 */ /* 0x000fca00080f1403 */
[----:B--2---:R-:W-:Y:S04]  /*0110*/  STG.E desc[UR8][R2.64], R5 ;  /* 0x0000000502007986 */ /* 0x004fe8000c101908 */
[----:B------:R-:W-:Y:S01]  /*0120*/  STG.E desc[UR8][R2.64+0x400], R5 ;  /* 0x0004000502007986 */ /* 0x000fe2000c101908 */
[----:B------:R-:W-:Y:S05]  /*0130*/  EXIT ;  /* 0x000000000000794d */ /* 0x000fea0003800000 */
.L_x_281:
[----:B------:R-:W0:Y:S01]  /*0140*/  S2R R0, SR_TID.X ;  /* 0x0000000000007919 */ /* 0x000e220000002100 */
[----:B------:R-:W-:Y:S01]  /*0150*/  IMAD.U32 R2, RZ, RZ, UR7 ;  /* 0x00000007ff027e24 */ /* 0x000fe2000f8e00ff */
[----:B------:R-:W1:Y:S01]  /*0160*/  LDCU.64 UR10, c[0x0][0x388] ;  /* 0x00007100ff0a77ac */ /* 0x000e620008000a00 */
[----:B------:R-:W-:Y:S01]  /*0170*/  IMAD.U32 R4, RZ, RZ, UR7 ;  /* 0x00000007ff047e24 */ /* 0x000fe2000f8e00ff */
[----:B0-----:R-:W-:-:S04]  /*0180*/  ISETP.LT.U32.AND P0, PT, R0, UR6, PT ;  /* 0x0000000600007c0c */ /* 0x001fc8000bf01070 */
[----:B------:R-:W-:Y:S01]  /*0190*/  ISETP.GT.U32.AND.EX P0, PT, R2, RZ, PT, P0 ;  /* 0x000000ff0200720c */ /* 0x000fe20003f04100 */
[C---:B------:R-:W-:Y:S01]  /*01a0*/  VIADD R2, R0.reuse, 0x100 ;  /* 0x0000010000027836 */ /* 0x040fe20000000000 */
[----:B------:R-:W-:-:S04]  /*01b0*/  IADD3 R0, P2, PT, R0, UR4, RZ ;  /* 0x0000000400007c10 */ /* 0x000fc8000ff5e0ff */
[----:B------:R-:W-:Y:S01]  /*01c0*/  ISETP.LT.U32.AND P1, PT, R2, UR6, PT ;  /* 0x0000000602007c0c */ /* 0x000fe2000bf21070 */
[----:B------:R-:W-:Y:S01]  /*01d0*/  IMAD.X R3, RZ, RZ, UR5, P2 ;  /* 0x00000005ff037e24 */ /* 0x000fe200090e06ff */
[----:B-1----:R-:W-:Y:S02]  /*01e0*/  LEA R2, P2, R0, UR10, 0x2 ;  /* 0x0000000a00027c11 */ /* 0x002fe4000f8410ff */
[----:B------:R-:W-:Y:S02]  /*01f0*/  ISETP.GT.U32.AND.EX P1, PT, R4, RZ, PT, P1 ;  /* 0x000000ff0400720c */ /* 0x000fe40003f24110 */
[----:B------:R-:W-:Y:S01]  /*0200*/  LEA.HI.X R3, R0, UR11, R3, 0x2, P2 ;  /* 0x0000000b00037c11 */ /* 0x000fe200090f1403 */
[----:B------:R-:W0:Y:S04]  /*0210*/  @P0 LDC R5, c[0x0][0x390] ;  /* 0x0000e400ff050b82 */ /* 0x000e280000000800 */
[----:B0-----:R0:W-:Y:S06]  /*0220*/  @P0 STG.E desc[UR8][R2.64], R5 ;  /* 0x0000000502000986 */ /* 0x0011ec000c101908 */
[----:B------:R-:W-:Y:S05]  /*0230*/  @!P1 EXIT ;  /* 0x000000000000994d */ /* 0x000fea0003800000 */
[----:B0-----:R-:W0:Y:S02]  /*0240*/  LDC R5, c[0x0][0x390] ;  /* 0x0000e400ff057b82 */ /* 0x001e240000000800 */
[----:B0-----:R-:W-:Y:S01]  /*0250*/  STG.E desc[UR8][R2.64+0x400], R5 ;  /* 0x0004000502007986 */ /* 0x001fe2000c101908 */
[----:B------:R-:W-:Y:S05]  /*0260*/  EXIT ;  /* 0x000000000000794d */ /* 0x000fea0003800000 */
.L_x_282:
        /* <DEDUP_REMOVED lines=9> */
.L_x_292:


//--------------------- .text._ZN3cub18CUB_300001_SM_10006detail11EmptyKernelIvEEvv --------------------------
	.section	.text._ZN3cub18CUB_300001_SM_10006detail11EmptyKernelIvEEvv,"ax",@progbits
	.align	128
        .global         _ZN3cub18CUB_300001_SM_10006detail11EmptyKernelIvEEvv
        .type           _ZN3cub18CUB_300001_SM_10006detail11EmptyKernelIvEEvv,@function
        .size           _ZN3cub18CUB_300001_SM_10006detail11EmptyKernelIvEEvv,(.L_x_293 - _ZN3cub18CUB_300001_SM_10006detail11EmptyKernelIvEEvv)
        .other          _ZN3cub18CUB_300001_SM_10006detail11EmptyKernelIvEEvv,@"STO_CUDA_ENTRY STV_DEFAULT"
_ZN3cub18CUB_300001_SM_10006detail11EmptyKernelIvEEvv:
.text._ZN3cub18CUB_300001_SM_10006detail11EmptyKernelIvEEvv:
[----:B------:R-:W-:Y:S01]  /*0000*/  LDC R1, c[0x0][0x37c] ;  /* 0x0000df00ff017b82 */ /* 0x000fe20000000800 */
[----:B------:R-:W-:Y:S05]  /*0010*/  EXIT ;  /* 0x000000000000794d */ /* 0x000fea0003800000 */
.L_x_283:
        /* <DEDUP_REMOVED lines=14> */
.L_x_293:


//--------------------- .text._Z18searchForSubstringPjS_iiPi --------------------------
	.section	.text._Z18searchForSubstringPjS_iiPi,"ax",@progbits
	.align	128
        .global         _Z18searchForSubstringPjS_iiPi
        .type           _Z18searchForSubstringPjS_iiPi,@function
        .size           _Z18searchForSubstringPjS_iiPi,(.L_x_294 - _Z18searchForSubstringPjS_iiPi)
        .other          _Z18searchForSubstringPjS_iiPi,@"STO_CUDA_ENTRY STV_DEFAULT"
_Z18searchForSubstringPjS_iiPi:
.text._Z18searchForSubstringPjS_iiPi:
[----:B------:R-:W-:Y:S01]  /*0000*/  LDC R1, c[0x0][0x37c] ;  /* 0x0000df00ff017b82 */ /* 0x000fe20000000800 */
[----:B------:R-:W0:Y:S07]  /*0010*/  S2R R0, SR_TID.Y ;  /* 0x0000000000007919 */ /* 0x000e2e0000002200 */
[----:B------:R-:W0:Y:S01]  /*0020*/  S2UR UR4, SR_CTAID.X ;  /* 0x00000000000479c3 */ /* 0x000e220000002500 */
[----:B------:R-:W1:Y:S01]  /*0030*/  LDCU UR6, c[0x0][0x360] ;  /* 0x00006c00ff0677ac */ /* 0x000e620008000800 */
[----:B------:R-:W-:Y:S01]  /*0040*/  BSSY.RECONVERGENT B0, `(.L_x_284) ;  /* 0x000001f000007945 */ /* 0x000fe20003800200 */
[----:B------:R-:W1:Y:S01]  /*0050*/  S2R R11, SR_TID.X ;  /* 0x00000000000b7919 */ /* 0x000e620000002100 */
[----:B------:R-:W2:Y:S04]  /*0060*/  LDCU UR7, c[0x0][0x390] ;  /* 0x00007200ff0777ac */ /* 0x000ea80008000800 */
[----:B------:R-:W3:Y:S08]  /*0070*/  S2UR UR5, SR_CTAID.Y ;  /* 0x00000000000579c3 */ /* 0x000ef00000002600 */
[----:B------:R-:W3:Y:S01]  /*0080*/  LDC R3, c[0x0][0x364] ;  /* 0x0000d900ff037b82 */ /* 0x000ee20000000800 */
[----:B0-----:R-:W-:-:S05]  /*0090*/  IADD3 R0, PT, PT, R0, UR4, RZ ;  /* 0x0000000400007c10 */ /* 0x001fca000fffe0ff */
[----:B---3--:R-:W-:Y:S01]  /*00a0*/  IMAD R0, R3, UR5, R0 ;  /* 0x0000000503007c24 */ /* 0x008fe2000f8e0200 */
[----:B------:R-:W0:Y:S03]  /*00b0*/  LDCU.64 UR4, c[0x0][0x358] ;  /* 0x00006b00ff0477ac */ /* 0x000e260008000a00 */
[----:B-1----:R-:W-:Y:S01]  /*00c0*/  IMAD R11, R0, UR6, R11 ;  /* 0x00000006000b7c24 */ /* 0x002fe2000f8e020b */
[----:B------:R-:W1:Y:S04]  /*00d0*/  LDCU UR6, c[0x0][0x394] ;  /* 0x00007280ff0677ac */ /* 0x000e680008000800 */
[----:B--2---:R-:W-:-:S13]  /*00e0*/  ISETP.GE.AND P0, PT, R11, UR7, PT ;  /* 0x000000070b007c0c */ /* 0x004fda000bf06270 */
[----:B0-----:R-:W-:Y:S05]  /*00f0*/  @P0 BRA `(.L_x_285) ;  /* 0x00000000004c0947 */ /* 0x001fea0003800000 */
[----:B------:R-:W0:Y:S01]  /*0100*/  LDC R3, c[0x0][0x394] ;  /* 0x0000e500ff037b82 */ /* 0x000e220000000800 */
[----:B------:R-:W-:-:S04]  /*0110*/  IADD3 R0, PT, PT, -R11, UR7, RZ ;  /* 0x000000070b007c10 */ /* 0x000fc8000fffe1ff */
[----:B0-----:R-:W-:-:S13]  /*0120*/  ISETP.GE.AND P0, PT, R0, R3, PT ;  /* 0x000000030000720c */ /* 0x001fda0003f06270 */
[----:B------:R-:W-:Y:S05]  /*0130*/  @!P0 BRA `(.L_x_286) ;  /* 0x0000000000648947 */ /* 0x000fea0003800000 */
[----:B------:R-:W-:-:S13]  /*0140*/  ISETP.GE.AND P0, PT, R3, 0x1, PT ;  /* 0x000000010300780c */ /* 0x000fda0003f06270 */
[----:B------:R-:W-:Y:S05]  /*0150*/  @!P0 BRA `(.L_x_285) ;  /* 0x0000000000348947 */ /* 0x000fea0003800000 */
[----:B------:R-:W0:Y:S01]  /*0160*/  LDC.64 R6, c[0x0][0x380] ;  /* 0x0000e000ff067b82 */ /* 0x000e220000000a00 */
[----:B------:R-:W-:-:S07]  /*0170*/  HFMA2 R0, -RZ, RZ, 0, 0 ;  /* 0x00000000ff007431 */ /* 0x000fce00000001ff */
[----:B------:R-:W2:Y:S02]  /*0180*/  LDC.64 R8, c[0x0][0x388] ;  /* 0x0000e200ff087b82 */ /* 0x000ea40000000a00 */
.L_x_288:
[----:B------:R-:W-:Y:S02]  /*0190*/  IMAD.IADD R3, R11, 0x1, R0 ;  /* 0x000000010b037824 */ /* 0x000fe400078e0200 */
[----:B--2---:R-:W-:-:S04]  /*01a0*/  IMAD.WIDE.U32 R4, R0, 0x4, R8 ;  /* 0x0000000400047825 */ /* 0x004fc800078e0008 */
[----:B0-----:R-:W-:Y:S02]  /*01b0*/  IMAD.WIDE R2, R3, 0x4, R6 ;  /* 0x0000000403027825 */ /* 0x001fe400078e0206 */
[----:B------:R-:W2:Y:S04]  /*01c0*/  LDG.E R5, desc[UR4][R4.64] ;  /* 0x0000000404057981 */ /* 0x000ea8000c1e1900 */
[----:B------:R-:W2:Y:S02]  /*01d0*/  LDG.E R2, desc[UR4][R2.64] ;  /* 0x0000000402027981 */ /* 0x000ea4000c1e1900 */
[----:B--2---:R-:W-:-:S13]  /*01e0*/  ISETP.NE.AND P0, PT, R2, R5, PT ;  /* 0x000000050200720c */ /* 0x004fda0003f05270 */
[----:B------:R-:W-:Y:S05]  /*01f0*/  @P0 BRA `(.L_x_287) ;  /* 0x0000000000240947 */ /* 0x000fea0003800000 */
[----:B------:R-:W-:-:S04]  /*0200*/  IADD3 R0, PT, PT, R0, 0x1, RZ ;  /* 0x0000000100007810 */ /* 0x000fc80007ffe0ff */
[----:B-1----:R-:W-:-:S13]  /*0210*/  ISETP.NE.AND P0, PT, R0, UR6, PT ;  /* 0x0000000600007c0c */ /* 0x002fda000bf05270 */
[----:B------:R-:W-:Y:S05]  /*0220*/  @P0 BRA `(.L_x_288) ;  /* 0xfffffffc00d80947 */ /* 0x000fea000383ffff */
.L_x_285:
[----:B-1----:R-:W-:Y:S05]  /*0230*/  BSYNC.RECONVERGENT B0 ;  /* 0x0000000000007941 */ /* 0x002fea0003800200 */
.L_x_284:
[----:B------:R-:W0:Y:S01]  /*0240*/  LDC.64 R2, c[0x0][0x398] ;  /* 0x0000e600ff027b82 */ /* 0x000e220000000a00 */
[----:B------:R-:W-:Y:S02]  /*0250*/  IMAD.MOV.U32 R5, RZ, RZ, 0x1 ;  /* 0x00000001ff057424 */ /* 0x000fe400078e00ff */
[----:B0-----:R-:W-:-:S05]  /*0260*/  IMAD.WIDE R2, R11, 0x4, R2 ;  /* 0x000000040b027825 */ /* 0x001fca00078e0202 */
[----:B------:R-:W-:Y:S01]  /*0270*/  STG.E desc[UR4][R2.64], R5 ;  /* 0x0000000502007986 */ /* 0x000fe2000c101904 */
[----:B------:R-:W-:Y:S05]  /*0280*/  EXIT ;  /* 0x000000000000794d */ /* 0x000fea0003800000 */
.L_x_287:
[----:B------:R-:W0:Y:S02]  /*0290*/  LDC.64 R2, c[0x0][0x398] ;  /* 0x0000e600ff027b82 */ /* 0x000e240000000a00 */
[----:B0-----:R-:W-:-:S05]  /*02a0*/  IMAD.WIDE R2, R11, 0x4, R2 ;  /* 0x000000040b027825 */ /* 0x001fca00078e0202 */
[----:B------:R-:W-:Y:S01]  /*02b0*/  STG.E desc[UR4][R2.64], RZ ;  /* 0x000000ff02007986 */ /* 0x000fe2000c101904 */
[----:B-1----:R-:W-:Y:S05]  /*02c0*/  EXIT ;  /* 0x000000000000794d */ /* 0x002fea0003800000 */
.L_x_286:
[----:B------:R-:W0:Y:S02]  /*02d0*/  LDC.64 R2, c[0x0][0x398] ;  /* 0x0000e600ff027b82 */ /* 0x000e240000000a00 */
[----:B0-----:R-:W-:-:S05]  /*02e0*/  IMAD.WIDE R2, R11, 0x4, R2 ;  /* 0x000000040b027825 */ /* 0x001fca00078e0202 */
[----:B------:R-:W-:Y:S01]  /*02f0*/  STG.E desc[UR4][R2.64], RZ ;  /* 0x000000ff02007986 */ /* 0x000fe2000c101904 */
[----:B-1----:R-:W-:Y:S05]  /*0300*/  EXIT ;  /* 0x000000000000794d */ /* 0x002fea0003800000 */
.L_x_289:
        /* <DEDUP_REMOVED lines=15> */
.L_x_294:


//--------------------- .nv.shared._ZN3cub18CUB_300001_SM_10006detail6select23DeviceSelectSweepKernelINS2_10policy_hubIiiiLb0ELNS0_10SelectImplE0EE10Policy1000EN6thrust24THRUST_300001_SM_1000_NS17counting_iteratorIiNS9_11use_defaultESB_SB_EENS9_6detail15normal_iteratorINS9_10device_ptrIiEEEESH_PlNS0_13ScanTileStateIiLb1EEE17ifEquals1ThanSaveNS0_8NullTypeEiNS2_19streaming_context_tIlLb1EEELS5_0EEEvT0_T1_T2_T3_T4_T5_T6_T7_iT8_NS1_7vsmem_tE --------------------------
	.section	.nv.shared._ZN3cub18CUB_300001_SM_10006detail6select23DeviceSelectSweepKernelINS2_10policy_hubIiiiLb0ELNS0_10SelectImplE0EE10Policy1000EN6thrust24THRUST_300001_SM_1000_NS17counting_iteratorIiNS9_11use_defaultESB_SB_EENS9_6detail15normal_iteratorINS9_10device_ptrIiEEEESH_PlNS0_13ScanTileStateIiLb1EEE17ifEquals1ThanSaveNS0_8NullTypeEiNS2_19streaming_context_tIlLb1EEELS5_0EEEvT0_T1_T2_T3_T4_T5_T6_T7_iT8_NS1_7vsmem_tE,"aw",@nobits
	.sectionflags	@""
	.align	16
.nv.shared._ZN3cub18CUB_300001_SM_10006detail6select23DeviceSelectSweepKernelINS2_10policy_hubIiiiLb0ELNS0_10SelectImplE0EE10Policy1000EN6thrust24THRUST_300001_SM_1000_NS17counting_iteratorIiNS9_11use_defaultESB_SB_EENS9_6detail15normal_iteratorINS9_10device_ptrIiEEEESH_PlNS0_13ScanTileStateIiLb1EEE17ifEquals1ThanSaveNS0_8NullTypeEiNS2_19streaming_context_tIlLb1EEELS5_0EEEvT0_T1_T2_T3_T4_T5_T6_T7_iT8_NS1_7vsmem_tE:
	.zero		29696


//--------------------- .nv.shared.reserved.0     --------------------------
	.section	.nv.shared.reserved.0,"aw",@nobits
	.weak		__nv_reservedSMEM_offset_0_alias
	.size		__nv_reservedSMEM_offset_0_alias, 0, 64
	.other		__nv_reservedSMEM_offset_0_alias,@"STO_CUDA_RESERVED_SHARED STV_DEFAULT"
__nv_reservedSMEM_offset_0_alias:
	.zero		0
	.zero		64


//--------------------- .nv.global                --------------------------
	.section	.nv.global,"aw",@nobits
.nv.global:
	.type		_ZN34_INTERNAL_f6de29ba_4_k_cu_868903056thrust24THRUST_300001_SM_1000_NS3seqE,@object
	.size		_ZN34_INTERNAL_f6de29ba_4_k_cu_868903056thrust24THRUST_300001_SM_1000_NS3seqE,(_ZN34_INTERNAL_f6de29ba_4_k_cu_868903054cuda3std3__48in_placeE - _ZN34_INTERNAL_f6de29ba_4_k_cu_868903056thrust24THRUST_300001_SM_1000_NS3seqE)
_ZN34_INTERNAL_f6de29ba_4_k_cu_868903056thrust24THRUST_300001_SM_1000_NS3seqE:
	.zero		1
	.type		_ZN34_INTERNAL_f6de29ba_4_k_cu_868903054cuda3std3__48in_placeE,@object
	.size		_ZN34_INTERNAL_f6de29ba_4_k_cu_868903054cuda3std3__48in_placeE,(_ZN34_INTERNAL_f6de29ba_4_k_cu_868903054cuda3std6ranges3__45__cpo4sizeE - _ZN34_INTERNAL_f6de29ba_4_k_cu_868903054cuda3std3__48in_placeE)
_ZN34_INTERNAL_f6de29ba_4_k_cu_868903054cuda3std3__48in_placeE:
	.zero		1
	.type		_ZN34_INTERNAL_f6de29ba_4_k_cu_868903054cuda3std6ranges3__45__cpo4sizeE,@object
	.size		_ZN34_INTERNAL_f6de29ba_4_k_cu_868903054cuda3std6ranges3__45__cpo4sizeE,(_ZN34_INTERNAL_f6de29ba_4_k_cu_868903056thrust24THRUST_300001_SM_1000_NS12placeholders2_3E - _ZN34_INTERNAL_f6de29ba_4_k_cu_868903054cuda3std6ranges3__45__cpo4sizeE)
_ZN34_INTERNAL_f6de29ba_4_k_cu_868903054cuda3std6ranges3__45__cpo4sizeE:
	.zero		1
	.type		_ZN34_INTERNAL_f6de29ba_4_k_cu_868903056thrust24THRUST_300001_SM_1000_NS12placeholders2_3E,@object
	.size		_ZN34_INTERNAL_f6de29ba_4_k_cu_868903056thrust24THRUST_300001_SM_1000_NS12placeholders2_3E,(_ZN34_INTERNAL_f6de29ba_4_k_cu_868903054cuda3std3__45__cpo6cbeginE - _ZN34_INTERNAL_f6de29ba_4_k_cu_868903056thrust24THRUST_300001_SM_1000_NS12placeholders2_3E)
_ZN34_INTERNAL_f6de29ba_4_k_cu_868903056thrust24THRUST_300001_SM_1000_NS12placeholders2_3E:
	.zero		1
	.type		_ZN34_INTERNAL_f6de29ba_4_k_cu_868903054cuda3std3__45__cpo6cbeginE,@object
	.size		_ZN34_INTERNAL_f6de29ba_4_k_cu_868903054cuda3std3__45__cpo6cbeginE,(_ZN34_INTERNAL_f6de29ba_4_k_cu_868903054cuda3std6ranges3__45__cpo6cbeginE - _ZN34_INTERNAL_f6de29ba_4_k_cu_868903054cuda3std3__45__cpo6cbeginE)
_ZN34_INTERNAL_f6de29ba_4_k_cu_868903054cuda3std3__45__cpo6cbeginE:
	.zero		1
	.type		_ZN34_INTERNAL_f6de29ba_4_k_cu_868903054cuda3std6ranges3__45__cpo6cbeginE,@object
	.size		_ZN34_INTERNAL_f6de29ba_4_k_cu_868903054cuda3std6ranges3__45__cpo6cbeginE,(_ZN34_INTERNAL_f6de29ba_4_k_cu_868903056thrust24THRUST_300001_SM_1000_NS12placeholders2_7E - _ZN34_INTERNAL_f6de29ba_4_k_cu_868903054cuda3std6ranges3__45__cpo6cbeginE)
_ZN34_INTERNAL_f6de29ba_4_k_cu_868903054cuda3std6ranges3__45__cpo6cbeginE:
	.zero		1
	.type		_ZN34_INTERNAL_f6de29ba_4_k_cu_868903056thrust24THRUST_300001_SM_1000_NS12placeholders2_7E,@object
	.size		_ZN34_INTERNAL_f6de29ba_4_k_cu_868903056thrust24THRUST_300001_SM_1000_NS12placeholders2_7E,(_ZN34_INTERNAL_f6de29ba_4_k_cu_868903054cuda3std3__45__cpo7crbeginE - _ZN34_INTERNAL_f6de29ba_4_k_cu_868903056thrust24THRUST_300001_SM_1000_NS12placeholders2_7E)
_ZN34_INTERNAL_f6de29ba_4_k_cu_868903056thrust24THRUST_300001_SM_1000_NS12placeholders2_7E:
	.zero		1
	.type		_ZN34_INTERNAL_f6de29ba_4_k_cu_868903054cuda3std3__45__cpo7crbeginE,@object
	.size		_ZN34_INTERNAL_f6de29ba_4_k_cu_868903054cuda3std3__45__cpo7crbeginE,(_ZN34_INTERNAL_f6de29ba_4_k_cu_868903054cuda3std6ranges3__45__cpo4nextE - _ZN34_INTERNAL_f6de29ba_4_k_cu_868903054cuda3std3__45__cpo7crbeginE)
_ZN34_INTERNAL_f6de29ba_4_k_cu_868903054cuda3std3__45__cpo7crbeginE:
	.zero		1
	.type		_ZN34_INTERNAL_f6de29ba_4_k_cu_868903054cuda3std6ranges3__45__cpo4nextE,@object
	.size		_ZN34_INTERNAL_f6de29ba_4_k_cu_868903054cuda3std6ranges3__45__cpo4nextE,(_ZN34_INTERNAL_f6de29ba_4_k_cu_868903054cuda3std6ranges3__45__cpo4swapE - _ZN34_INTERNAL_f6de29ba_4_k_cu_868903054cuda3std6ranges3__45__cpo4nextE)
_ZN34_INTERNAL_f6de29ba_4_k_cu_868903054cuda3std6ranges3__45__cpo4nextE:
	.zero		1
	.type		_ZN34_INTERNAL_f6de29ba_4_k_cu_868903054cuda3std6ranges3__45__cpo4swapE,@object
	.size		_ZN34_INTERNAL_f6de29ba_4_k_cu_868903054cuda3std6ranges3__45__cpo4swapE,(_ZN34_INTERNAL_f6de29ba_4_k_cu_868903056thrust24THRUST_300001_SM_1000_NS8cuda_cub10par_nosyncE - _ZN34_INTERNAL_f6de29ba_4_k_cu_868903054cuda3std6ranges3__45__cpo4swapE)
_ZN34_INTERNAL_f6de29ba_4_k_cu_868903054cuda3std6ranges3__45__cpo4swapE:
	.zero		1
	.type		_ZN34_INTERNAL_f6de29ba_4_k_cu_868903056thrust24THRUST_300001_SM_1000_NS8cuda_cub10par_nosyncE,@object
	.size		_ZN34_INTERNAL_f6de29ba_4_k_cu_868903056thrust24THRUST_300001_SM_1000_NS8cuda_cub10par_nosyncE,(_ZN34_INTERNAL_f6de29ba_4_k_cu_868903056thrust24THRUST_300001_SM_1000_NS12placeholders2_9E - _ZN34_INTERNAL_f6de29ba_4_k_cu_868903056thrust24THRUST_300001_SM_1000_NS8cuda_cub10par_nosyncE)
_ZN34_INTERNAL_f6de29ba_4_k_cu_868903056thrust24THRUST_300001_SM_1000_NS8cuda_cub10par_nosyncE:
	.zero		1
	.type		_ZN34_INTERNAL_f6de29ba_4_k_cu_868903056thrust24THRUST_300001_SM_1000_NS12placeholders2_9E,@object
	.size		_ZN34_INTERNAL_f6de29ba_4_k_cu_868903056thrust24THRUST_300001_SM_1000_NS12placeholders2_9E,(_ZN34_INTERNAL_f6de29ba_4_k_cu_868903054cuda3std3__436_GLOBAL__N__f6de29ba_4_k_cu_868903056ignoreE - _ZN34_INTERNAL_f6de29ba_4_k_cu_868903056thrust24THRUST_300001_SM_1000_NS12placeholders2_9E)
_ZN34_INTERNAL_f6de29ba_4_k_cu_868903056thrust24THRUST_300001_SM_1000_NS12placeholders2_9E:
	.zero		1
	.type		_ZN34_INTERNAL_f6de29ba_4_k_cu_868903054cuda3std3__436_GLOBAL__N__f6de29ba_4_k_cu_868903056ignoreE,@object
	.size		_ZN34_INTERNAL_f6de29ba_4_k_cu_868903054cuda3std3__436_GLOBAL__N__f6de29ba_4_k_cu_868903056ignoreE,(_ZN34_INTERNAL_f6de29ba_4_k_cu_868903054cuda3std6ranges3__45__cpo4dataE - _ZN34_INTERNAL_f6de29ba_4_k_cu_868903054cuda3std3__436_GLOBAL__N__f6de29ba_4_k_cu_868903056ignoreE)
_ZN34_INTERNAL_f6de29ba_4_k_cu_868903054cuda3std3__436_GLOBAL__N__f6de29ba_4_k_cu_868903056ignoreE:
	.zero		1
	.type		_ZN34_INTERNAL_f6de29ba_4_k_cu_868903054cuda3std6ranges3__45__cpo4dataE,@object
	.size		_ZN34_INTERNAL_f6de29ba_4_k_cu_868903054cuda3std6ranges3__45__cpo4dataE,(_ZN34_INTERNAL_f6de29ba_4_k_cu_868903056thrust24THRUST_300001_SM_1000_NS12placeholders2_1E - _ZN34_INTERNAL_f6de29ba_4_k_cu_868903054cuda3std6ranges3__45__cpo4dataE)
_ZN34_INTERNAL_f6de29ba_4_k_cu_868903054cuda3std6ranges3__45__cpo4dataE:
	.zero		1
	.type		_ZN34_INTERNAL_f6de29ba_4_k_cu_868903056thrust24THRUST_300001_SM_1000_NS12placeholders2_1E,@object
	.size		_ZN34_INTERNAL_f6de29ba_4_k_cu_868903056thrust24THRUST_300001_SM_1000_NS12placeholders2_1E,(_ZN34_INTERNAL_f6de29ba_4_k_cu_868903054cuda3std3__45__cpo5beginE - _ZN34_INTERNAL_f6de29ba_4_k_cu_868903056thrust24THRUST_300001_SM_1000_NS12placeholders2_1E)
_ZN34_INTERNAL_f6de29ba_4_k_cu_868903056thrust24THRUST_300001_SM_1000_NS12placeholders2_1E:
	.zero		1
	.type		_ZN34_INTERNAL_f6de29ba_4_k_cu_868903054cuda3std3__45__cpo5beginE,@object
	.size		_ZN34_INTERNAL_f6de29ba_4_k_cu_868903054cuda3std3__45__cpo5beginE,(_ZN34_INTERNAL_f6de29ba_4_k_cu_868903054cuda3std6ranges3__45__cpo5beginE - _ZN34_INTERNAL_f6de29ba_4_k_cu_868903054cuda3std3__45__cpo5beginE)
_ZN34_INTERNAL_f6de29ba_4_k_cu_868903054cuda3std3__45__cpo5beginE:
	.zero		1
	.type		_ZN34_INTERNAL_f6de29ba_4_k_cu_868903054cuda3std6ranges3__45__cpo5beginE,@object
	.size		_ZN34_INTERNAL_f6de29ba_4_k_cu_868903054cuda3std6ranges3__45__cpo5beginE,(_ZN34_INTERNAL_f6de29ba_4_k_cu_868903056thrust24THRUST_300001_SM_1000_NS12placeholders2_5E - _ZN34_INTERNAL_f6de29ba_4_k_cu_868903054cuda3std6ranges3__45__cpo5beginE)
_ZN34_INTERNAL_f6de29ba_4_k_cu_868903054cuda3std6ranges3__45__cpo5beginE:
	.zero		1
	.type		_ZN34_INTERNAL_f6de29ba_4_k_cu_868903056thrust24THRUST_300001_SM_1000_NS12placeholders2_5E,@object
	.size		_ZN34_INTERNAL_f6de29ba_4_k_cu_868903056thrust24THRUST_300001_SM_1000_NS12placeholders2_5E,(_ZN34_INTERNAL_f6de29ba_4_k_cu_868903054cuda3std3__45__cpo6rbeginE - _ZN34_INTERNAL_f6de29ba_4_k_cu_868903056thrust24THRUST_300001_SM_1000_NS12placeholders2_5E)
_ZN34_INTERNAL_f6de29ba_4_k_cu_868903056thrust24THRUST_300001_SM_1000_NS12placeholders2_5E:
	.zero		1
	.type		_ZN34_INTERNAL_f6de29ba_4_k_cu_868903054cuda3std3__45__cpo6rbeginE,@object
	.size		_ZN34_INTERNAL_f6de29ba_4_k_cu_868903054cuda3std3__45__cpo6rbeginE,(_ZN34_INTERNAL_f6de29ba_4_k_cu_868903054cuda3std6ranges3__45__cpo7advanceE - _ZN34_INTERNAL_f6de29ba_4_k_cu_868903054cuda3std3__45__cpo6rbeginE)
_ZN34_INTERNAL_f6de29ba_4_k_cu_868903054cuda3std3__45__cpo6rbeginE:
	.zero		1
	.type		_ZN34_INTERNAL_f6de29ba_4_k_cu_868903054cuda3std6ranges3__45__cpo7advanceE,@object
	.size		_ZN34_INTERNAL_f6de29ba_4_k_cu_868903054cuda3std6ranges3__45__cpo7advanceE,(_ZN34_INTERNAL_f6de29ba_4_k_cu_868903054cuda3std3__47nulloptE - _ZN34_INTERNAL_f6de29ba_4_k_cu_868903054cuda3std6ranges3__45__cpo7advanceE)
_ZN34_INTERNAL_f6de29ba_4_k_cu_868903054cuda3std6ranges3__45__cpo7advanceE:
	.zero		1
	.type		_ZN34_INTERNAL_f6de29ba_4_k_cu_868903054cuda3std3__47nulloptE,@object
	.size		_ZN34_INTERNAL_f6de29ba_4_k_cu_868903054cuda3std3__47nulloptE,(_ZN34_INTERNAL_f6de29ba_4_k_cu_868903054cuda3std6ranges3__45__cpo8distanceE - _ZN34_INTERNAL_f6de29ba_4_k_cu_868903054cuda3std3__47nulloptE)
_ZN34_INTERNAL_f6de29ba_4_k_cu_868903054cuda3std3__47nulloptE:
	.zero		1
	.type		_ZN34_INTERNAL_f6de29ba_4_k_cu_868903054cuda3std6ranges3__45__cpo8distanceE,@object
	.size		_ZN34_INTERNAL_f6de29ba_4_k_cu_868903054cuda3std6ranges3__45__cpo8distanceE,(_ZN34_INTERNAL_f6de29ba_4_k_cu_868903056thrust24THRUST_300001_SM_1000_NS12placeholders3_10E - _ZN34_INTERNAL_f6de29ba_4_k_cu_868903054cuda3std6ranges3__45__cpo8distanceE)
_ZN34_INTERNAL_f6de29ba_4_k_cu_868903054cuda3std6ranges3__45__cpo8distanceE:
	.zero		1
	.type		_ZN34_INTERNAL_f6de29ba_4_k_cu_868903056thrust24THRUST_300001_SM_1000_NS12placeholders3_10E,@object
	.size		_ZN34_INTERNAL_f6de29ba_4_k_cu_868903056thrust24THRUST_300001_SM_1000_NS12placeholders3_10E,(_ZN34_INTERNAL_f6de29ba_4_k_cu_868903054cuda3std3__419piecewise_constructE - _ZN34_INTERNAL_f6de29ba_4_k_cu_868903056thrust24THRUST_300001_SM_1000_NS12placeholders3_10E)
_ZN34_INTERNAL_f6de29ba_4_k_cu_868903056thrust24THRUST_300001_SM_1000_NS12placeholders3_10E:
	.zero		1
	.type		_ZN34_INTERNAL_f6de29ba_4_k_cu_868903054cuda3std3__419piecewise_constructE,@object
	.size		_ZN34_INTERNAL_f6de29ba_4_k_cu_868903054cuda3std3__419piecewise_constructE,(_ZN34_INTERNAL_f6de29ba_4_k_cu_868903054cuda3std6ranges3__45__cpo5cdataE - _ZN34_INTERNAL_f6de29ba_4_k_cu_868903054cuda3std3__419piecewise_constructE)
_ZN34_INTERNAL_f6de29ba_4_k_cu_868903054cuda3std3__419piecewise_constructE:
	.zero		1
	.type		_ZN34_INTERNAL_f6de29ba_4_k_cu_868903054cuda3std6ranges3__45__cpo5cdataE,@object
	.size		_ZN34_INTERNAL_f6de29ba_4_k_cu_868903054cuda3std6ranges3__45__cpo5cdataE,(_ZN34_INTERNAL_f6de29ba_4_k_cu_868903056thrust24THRUST_300001_SM_1000_NS12placeholders2_2E - _ZN34_INTERNAL_f6de29ba_4_k_cu_868903054cuda3std6ranges3__45__cpo5cdataE)
_ZN34_INTERNAL_f6de29ba_4_k_cu_868903054cuda3std6ranges3__45__cpo5cdataE:
	.zero		1
	.type		_ZN34_INTERNAL_f6de29ba_4_k_cu_868903056thrust24THRUST_300001_SM_1000_NS12placeholders2_2E,@object
	.size		_ZN34_INTERNAL_f6de29ba_4_k_cu_868903056thrust24THRUST_300001_SM_1000_NS12placeholders2_2E,(_ZN34_INTERNAL_f6de29ba_4_k_cu_868903054cuda3std3__45__cpo3endE - _ZN34_INTERNAL_f6de29ba_4_k_cu_868903056thrust24THRUST_300001_SM_1000_NS12placeholders2_2E)
_ZN34_INTERNAL_f6de29ba_4_k_cu_868903056thrust24THRUST_300001_SM_1000_NS12placeholders2_2E:
	.zero		1
	.type		_ZN34_INTERNAL_f6de29ba_4_k_cu_868903054cuda3std3__45__cpo3endE,@object
	.size		_ZN34_INTERNAL_f6de29ba_4_k_cu_868903054cuda3std3__45__cpo3endE,(_ZN34_INTERNAL_f6de29ba_4_k_cu_868903054cuda3std6ranges3__45__cpo3endE - _ZN34_INTERNAL_f6de29ba_4_k_cu_868903054cuda3std3__45__cpo3endE)
_ZN34_INTERNAL_f6de29ba_4_k_cu_868903054cuda3std3__45__cpo3endE:
	.zero		1
	.type		_ZN34_INTERNAL_f6de29ba_4_k_cu_868903054cuda3std6ranges3__45__cpo3endE,@object
	.size		_ZN34_INTERNAL_f6de29ba_4_k_cu_868903054cuda3std6ranges3__45__cpo3endE,(_ZN34_INTERNAL_f6de29ba_4_k_cu_868903056thrust24THRUST_300001_SM_1000_NS12placeholders2_6E - _ZN34_INTERNAL_f6de29ba_4_k_cu_868903054cuda3std6ranges3__45__cpo3endE)
_ZN34_INTERNAL_f6de29ba_4_k_cu_868903054cuda3std6ranges3__45__cpo3endE:
	.zero		1
	.type		_ZN34_INTERNAL_f6de29ba_4_k_cu_868903056thrust24THRUST_300001_SM_1000_NS12placeholders2_6E,@object
	.size		_ZN34_INTERNAL_f6de29ba_4_k_cu_868903056thrust24THRUST_300001_SM_1000_NS12placeholders2_6E,(_ZN34_INTERNAL_f6de29ba_4_k_cu_868903054cuda3std3__45__cpo4rendE - _ZN34_INTERNAL_f6de29ba_4_k_cu_868903056thrust24THRUST_300001_SM_1000_NS12placeholders2_6E)
_ZN34_INTERNAL_f6de29ba_4_k_cu_868903056thrust24THRUST_300001_SM_1000_NS12placeholders2_6E:
	.zero		1
	.type		_ZN34_INTERNAL_f6de29ba_4_k_cu_868903054cuda3std3__45__cpo4rendE,@object
	.size		_ZN34_INTERNAL_f6de29ba_4_k_cu_868903054cuda3std3__45__cpo4rendE,(_ZN34_INTERNAL_f6de29ba_4_k_cu_868903054cuda3std6ranges3__45__cpo9iter_swapE - _ZN34_INTERNAL_f6de29ba_4_k_cu_868903054cuda3std3__45__cpo4rendE)
_ZN34_INTERNAL_f6de29ba_4_k_cu_868903054cuda3std3__45__cpo4rendE:
	.zero		1
	.type		_ZN34_INTERNAL_f6de29ba_4_k_cu_868903054cuda3std6ranges3__45__cpo9iter_swapE,@object
	.size		_ZN34_INTERNAL_f6de29ba_4_k_cu_868903054cuda3std6ranges3__45__cpo9iter_swapE,(_ZN34_INTERNAL_f6de29ba_4_k_cu_868903054cuda3std3__48unexpectE - _ZN34_INTERNAL_f6de29ba_4_k_cu_868903054cuda3std6ranges3__45__cpo9iter_swapE)
_ZN34_INTERNAL_f6de29ba_4_k_cu_868903054cuda3std6ranges3__45__cpo9iter_swapE:
	.zero		1
	.type		_ZN34_INTERNAL_f6de29ba_4_k_cu_868903054cuda3std3__48unexpectE,@object
	.size		_ZN34_INTERNAL_f6de29ba_4_k_cu_868903054cuda3std3__48unexpectE,(_ZN34_INTERNAL_f6de29ba_4_k_cu_868903056thrust24THRUST_300001_SM_1000_NS8cuda_cub3parE - _ZN34_INTERNAL_f6de29ba_4_k_cu_868903054cuda3std3__48unexpectE)
_ZN34_INTERNAL_f6de29ba_4_k_cu_868903054cuda3std3__48unexpectE:
	.zero		1
	.type		_ZN34_INTERNAL_f6de29ba_4_k_cu_868903056thrust24THRUST_300001_SM_1000_NS8cuda_cub3parE,@object
	.size		_ZN34_INTERNAL_f6de29ba_4_k_cu_868903056thrust24THRUST_300001_SM_1000_NS8cuda_cub3parE,(_ZN34_INTERNAL_f6de29ba_4_k_cu_868903056thrust24THRUST_300001_SM_1000_NS12placeholders2_4E - _ZN34_INTERNAL_f6de29ba_4_k_cu_868903056thrust24THRUST_300001_SM_1000_NS8cuda_cub3parE)
_ZN34_INTERNAL_f6de29ba_4_k_cu_868903056thrust24THRUST_300001_SM_1000_NS8cuda_cub3parE:
	.zero		1
	.type		_ZN34_INTERNAL_f6de29ba_4_k_cu_868903056thrust24THRUST_300001_SM_1000_NS12placeholders2_4E,@object
	.size		_ZN34_INTERNAL_f6de29ba_4_k_cu_868903056thrust24THRUST_300001_SM_1000_NS12placeholders2_4E,(_ZN34_INTERNAL_f6de29ba_4_k_cu_868903054cuda3std3__45__cpo4cendE - _ZN34_INTERNAL_f6de29ba_4_k_cu_868903056thrust24THRUST_300001_SM_1000_NS12placeholders2_4E)
_ZN34_INTERNAL_f6de29ba_4_k_cu_868903056thrust24THRUST_300001_SM_1000_NS12placeholders2_4E:
	.zero		1
	.type		_ZN34_INTERNAL_f6de29ba_4_k_cu_868903054cuda3std3__45__cpo4cendE,@object
	.size		_ZN34_INTERNAL_f6de29ba_4_k_cu_868903054cuda3std3__45__cpo4cendE,(_ZN34_INTERNAL_f6de29ba_4_k_cu_868903054cuda3std6ranges3__45__cpo4cendE - _ZN34_INTERNAL_f6de29ba_4_k_cu_868903054cuda3std3__45__cpo4cendE)
_ZN34_INTERNAL_f6de29ba_4_k_cu_868903054cuda3std3__45__cpo4cendE:
	.zero		1
	.type		_ZN34_INTERNAL_f6de29ba_4_k_cu_868903054cuda3std6ranges3__45__cpo4cendE,@object
	.size		_ZN34_INTERNAL_f6de29ba_4_k_cu_868903054cuda3std6ranges3__45__cpo4cendE,(_ZN34_INTERNAL_f6de29ba_4_k_cu_868903054cuda3std3__420unreachable_sentinelE - _ZN34_INTERNAL_f6de29ba_4_k_cu_868903054cuda3std6ranges3__45__cpo4cendE)
_ZN34_INTERNAL_f6de29ba_4_k_cu_868903054cuda3std6ranges3__45__cpo4cendE:
	.zero		1
	.type		_ZN34_INTERNAL_f6de29ba_4_k_cu_868903054cuda3std3__420unreachable_sentinelE,@object
	.size		_ZN34_INTERNAL_f6de29ba_4_k_cu_868903054cuda3std3__420unreachable_sentinelE,(_ZN34_INTERNAL_f6de29ba_4_k_cu_868903054cuda3std6ranges3__45__cpo5ssizeE - _ZN34_INTERNAL_f6de29ba_4_k_cu_868903054cuda3std3__420unreachable_sentinelE)
_ZN34_INTERNAL_f6de29ba_4_k_cu_868903054cuda3std3__420unreachable_sentinelE:
	.zero		1
	.type		_ZN34_INTERNAL_f6de29ba_4_k_cu_868903054cuda3std6ranges3__45__cpo5ssizeE,@object
	.size		_ZN34_INTERNAL_f6de29ba_4_k_cu_868903054cuda3std6ranges3__45__cpo5ssizeE,(_ZN34_INTERNAL_f6de29ba_4_k_cu_868903056thrust24THRUST_300001_SM_1000_NS12placeholders2_8E - _ZN34_INTERNAL_f6de29ba_4_k_cu_868903054cuda3std6ranges3__45__cpo5ssizeE)
_ZN34_INTERNAL_f6de29ba_4_k_cu_868903054cuda3std6ranges3__45__cpo5ssizeE:
	.zero		1
	.type		_ZN34_INTERNAL_f6de29ba_4_k_cu_868903056thrust24THRUST_300001_SM_1000_NS12placeholders2_8E,@object
	.size		_ZN34_INTERNAL_f6de29ba_4_k_cu_868903056thrust24THRUST_300001_SM_1000_NS12placeholders2_8E,(_ZN34_INTERNAL_f6de29ba_4_k_cu_868903054cuda3std3__45__cpo5crendE - _ZN34_INTERNAL_f6de29ba_4_k_cu_868903056thrust24THRUST_300001_SM_1000_NS12placeholders2_8E)
_ZN34_INTERNAL_f6de29ba_4_k_cu_868903056thrust24THRUST_300001_SM_1000_NS12placeholders2_8E:
	.zero		1
	.type		_ZN34_INTERNAL_f6de29ba_4_k_cu_868903054cuda3std3__45__cpo5crendE,@object
	.size		_ZN34_INTERNAL_f6de29ba_4_k_cu_868903054cuda3std3__45__cpo5crendE,(_ZN34_INTERNAL_f6de29ba_4_k_cu_868903054cuda3std6ranges3__45__cpo4prevE - _ZN34_INTERNAL_f6de29ba_4_k_cu_868903054cuda3std3__45__cpo5crendE)
_ZN34_INTERNAL_f6de29ba_4_k_cu_868903054cuda3std3__45__cpo5crendE:
	.zero		1
	.type		_ZN34_INTERNAL_f6de29ba_4_k_cu_868903054cuda3std6ranges3__45__cpo4prevE,@object
	.size		_ZN34_INTERNAL_f6de29ba_4_k_cu_868903054cuda3std6ranges3__45__cpo4prevE,(_ZN34_INTERNAL_f6de29ba_4_k_cu_868903054cuda3std6ranges3__45__cpo9iter_moveE - _ZN34_INTERNAL_f6de29ba_4_k_cu_868903054cuda3std6ranges3__45__cpo4prevE)
_ZN34_INTERNAL_f6de29ba_4_k_cu_868903054cuda3std6ranges3__45__cpo4prevE:
	.zero		1
	.type		_ZN34_INTERNAL_f6de29ba_4_k_cu_868903054cuda3std6ranges3__45__cpo9iter_moveE,@object
	.size		_ZN34_INTERNAL_f6de29ba_4_k_cu_868903054cuda3std6ranges3__45__cpo9iter_moveE,(_ZN34_INTERNAL_f6de29ba_4_k_cu_868903056thrust24THRUST_300001_SM_1000_NS6system6detail10sequential3seqE - _ZN34_INTERNAL_f6de29ba_4_k_cu_868903054cuda3std6ranges3__45__cpo9iter_moveE)
_ZN34_INTERNAL_f6de29ba_4_k_cu_868903054cuda3std6ranges3__45__cpo9iter_moveE:
	.zero		1
	.type		_ZN34_INTERNAL_f6de29ba_4_k_cu_868903056thrust24THRUST_300001_SM_1000_NS6system6detail10sequential3seqE,@object
	.size		_ZN34_INTERNAL_f6de29ba_4_k_cu_868903056thrust24THRUST_300001_SM_1000_NS6system6detail10sequential3seqE,(.L_31 - _ZN34_INTERNAL_f6de29ba_4_k_cu_868903056thrust24THRUST_300001_SM_1000_NS6system6detail10sequential3seqE)
_ZN34_INTERNAL_f6de29ba_4_k_cu_868903056thrust24THRUST_300001_SM_1000_NS6system6detail10sequential3seqE:
	.zero		1
.L_31:


//--------------------- .nv.constant0._ZN3cub18CUB_300001_SM_10006detail6select23DeviceSelectSweepKernelINS2_10policy_hubIiiiLb0ELNS0_10SelectImplE0EE10Policy1000EN6thrust24THRUST_300001_SM_1000_NS17counting_iteratorIiNS9_11use_defaultESB_SB_EENS9_6detail15normal_iteratorINS9_10device_ptrIiEEEESH_PlNS0_13ScanTileStateIiLb1EEE17ifEquals1ThanSaveNS0_8NullTypeEiNS2_19streaming_context_tIlLb1EEELS5_0EEEvT0_T1_T2_T3_T4_T5_T6_T7_iT8_NS1_7vsmem_tE --------------------------
	.section	.nv.constant0._ZN3cub18CUB_300001_SM_10006detail6select23DeviceSelectSweepKernelINS2_10policy_hubIiiiLb0ELNS0_10SelectImplE0EE10Policy1000EN6thrust24THRUST_300001_SM_1000_NS17counting_iteratorIiNS9_11use_defaultESB_SB_EENS9_6detail15normal_iteratorINS9_10device_ptrIiEEEESH_PlNS0_13ScanTileStateIiLb1EEE17ifEquals1ThanSaveNS0_8NullTypeEiNS2_19streaming_context_tIlLb1EEELS5_0EEEvT0_T1_T2_T3_T4_T5_T6_T7_iT8_NS1_7vsmem_tE,"a",@progbits
	.sectionflags	@""
	.align	4
.nv.constant0._ZN3cub18CUB_300001_SM_10006detail6select23DeviceSelectSweepKernelINS2_10policy_hubIiiiLb0ELNS0_10SelectImplE0EE10Policy1000EN6thrust24THRUST_300001_SM_1000_NS17counting_iteratorIiNS9_11use_defaultESB_SB_EENS9_6detail15normal_iteratorINS9_10device_ptrIiEEEESH_PlNS0_13ScanTileStateIiLb1EEE17ifEquals1ThanSaveNS0_8NullTypeEiNS2_19streaming_context_tIlLb1EEELS5_0EEEvT0_T1_T2_T3_T4_T5_T6_T7_iT8_NS1_7vsmem_tE:
	.zero		1000


//--------------------- .nv.constant0._ZN3cub18CUB_300001_SM_10006detail4scan23DeviceCompactInitKernelINS0_13ScanTileStateIiLb1EEEPlEEvT_iT0_ --------------------------
	.section	.nv.constant0._ZN3cub18CUB_300001_SM_10006detail4scan23DeviceCompactInitKernelINS0_13ScanTileStateIiLb1EEEPlEEvT_iT0_,"a",@progbits
	.sectionflags	@""
	.align	4
.nv.constant0._ZN3cub18CUB_300001_SM_10006detail4scan23DeviceCompactInitKernelINS0_13ScanTileStateIiLb1EEEPlEEvT_iT0_:
	.zero		920


//--------------------- .nv.constant0._ZN3cub18CUB_300001_SM_10006detail8for_each13static_kernelINS2_12policy_hub_t12policy_500_tEmN6thrust24THRUST_300001_SM_1000_NS8cuda_cub20__uninitialized_fill7functorINS7_10device_ptrIiEEiEEEEvT0_T1_ --------------------------
	.section	.nv.constant0._ZN3cub18CUB_300001_SM_10006detail8for_each13static_kernelINS2_12policy_hub_t12policy_500_tEmN6thrust24THRUST_300001_SM_1000_NS8cuda_cub20__uninitialized_fill7functorINS7_10device_ptrIiEEiEEEEvT0_T1_,"a",@progbits
	.sectionflags	@""
	.align	4
.nv.constant0._ZN3cub18CUB_300001_SM_10006detail8for_each13static_kernelINS2_12policy_hub_t12policy_500_tEmN6thrust24THRUST_300001_SM_1000_NS8cuda_cub20__uninitialized_fill7functorINS7_10device_ptrIiEEiEEEEvT0_T1_:
	.zero		920


//--------------------- .nv.constant0._ZN3cub18CUB_300001_SM_10006detail11EmptyKernelIvEEvv --------------------------
	.section	.nv.constant0._ZN3cub18CUB_300001_SM_10006detail11EmptyKernelIvEEvv,"a",@progbits
	.sectionflags	@""
	.align	4
.nv.constant0._ZN3cub18CUB_300001_SM_10006detail11EmptyKernelIvEEvv:
	.zero		896


//--------------------- .nv.constant0._Z18searchForSubstringPjS_iiPi --------------------------
	.section	.nv.constant0._Z18searchForSubstringPjS_iiPi,"a",@progbits
	.sectionflags	@""
	.align	4
.nv.constant0._Z18searchForSubstringPjS_iiPi:
	.zero		928


//--------------------- SYMBOLS --------------------------

	.type		.nv.reservedSmem.offset0,@object
	.size		.nv.reservedSmem.offset0,0x4
	.type		.nv.reservedSmem.cap,@object
	.size		.nv.reservedSmem.cap,0x4
